	.target	sm_90a

	.elftype	@"ET_EXEC"


//--------------------- .note.nv.tkinfo           --------------------------
	.section	.note.nv.tkinfo,"",@"SHT_NOTE"
	.sectionflags	@"SHF_NOTE_NV_TKINFO"
	.tkinfo
        /*0018*/ 	.word	0x00000002
        /*0030*/ 	.string	""
        /*0030*/ 	.string	"ptxas"
        /*0030*/ 	.string	"Cuda compilation tools, release 13.0, V13.0.88"
        /*0030*/ 	.string	"Build cuda_13.0.r13.0/compiler.36424714_0"
        /*0030*/ 	.string	"-arch sm_90a -m 64 "



//--------------------- .note.nv.cuinfo           --------------------------
	.section	.note.nv.cuinfo,"",@"SHT_NOTE"
	.sectionflags	@"SHF_NOTE_NV_CUINFO"
        /*0018*/ 	.short	0x0002
        /*001a*/ 	.short	0x005a
        /*001c*/ 	.short	0x0082
	.zero		2


//--------------------- .nv.info                  --------------------------
	.section	.nv.info,"",@"SHT_CUDA_INFO"
	.align	4


	//----- nvinfo : EIATTR_REGCOUNT
	.align		4
        /*0000*/ 	.byte	0x04, 0x2f
        /*0002*/ 	.short	(.L_18 - .L_17)
	.align		4
.L_17:
        /*0004*/ 	.word	index@(_ZN7cutlass13device_kernelINS_4gemm6kernel13GemmUniversalIN4cute5tupleIJiiiiEEENS1_10collective13CollectiveMmaINS1_34MainloopSm90TmaGmmaWarpSpecializedILi4ENS5_IJNS4_1CILi1EEESB_SB_EEENS1_35KernelTmaWarpSpecializedCooperativeEEENS5_IJNSA_ILi128EEENSA_ILi256EEENSA_ILi64EEEEEENS_6half_tENS5_IJlSB_lEEESJ_SK_NS4_8TiledMMAINS4_8MMA_AtomIJNS4_4SM904GMMA26MMA_64x256x16_F32F16F16_SSILNSO_5MajorE0ELSQ_0ELNSO_7ScaleInE1ELSR_1EEEEEENS4_6LayoutINS5_IJNSA_ILi2EEESB_SB_EEENS5_IJSB_NSA_ILi0EEESX_EEEEENS5_IJNS4_10UnderscoreES10_S10_EEEEENS4_13SM90_TMA_LOADENS4_14ComposedLayoutINS4_7SwizzleILi3ELi4ELi3EEENS4_18smem_ptr_flag_bitsILi16EEENSU_INS5_IJNSA_ILi8EEESH_EEENS5_IJSH_SB_EEEEEEEvNS4_8identityES13_S1D_vS1E_EENS_8epilogue10collective18CollectiveEpilogueINS1G_22Sm90TmaWarpSpecializedILi4ELi2ELi16ELb1ELb0EEEJSI_NS5_IJSF_NSA_ILi32EEEEEESJ_SK_SJ_SK_NS1G_6fusion15FusionCallbacksIS1K_NS1N_13LinCombEltActINS1G_6thread7SigmoidESJ_fSJ_fLNS_15FloatRoundStyleE2EEESI_S1M_JEEES13_NS14_INS15_ILi2ELi4ELi3EEES18_NSU_INS5_IJS19_S1L_EEENS5_IJS1L_SB_EEEEEEENS4_17SM75_U32x4_LDSM_NENS4_14SM90_TMA_STOREES1Z_NS4_17SM90_U32x4_STSM_NENS4_9Copy_AtomIJS22_SJ_EEEvEEEvvEEEEvNT_6ParamsE)
        /*0008*/ 	.word	0x000000a8


	//----- nvinfo : EIATTR_FRAME_SIZE
	.align		4
.L_18:
        /*000c*/ 	.byte	0x04, 0x11
        /*000e*/ 	.short	(.L_20 - .L_19)
	.align		4
.L_19:
        /*0010*/ 	.word	index@($__internal_0_$__cuda_sm20_rcp_rn_f32_slowpath)
        /*0014*/ 	.word	0x00000000


	//----- nvinfo : EIATTR_FRAME_SIZE
	.align		4
.L_20:
        /*0018*/ 	.byte	0x04, 0x11
        /*001a*/ 	.short	(.L_22 - .L_21)
	.align		4
.L_21:
        /*001c*/ 	.word	index@(_ZN7cutlass13device_kernelINS_4gemm6kernel13GemmUniversalIN4cute5tupleIJiiiiEEENS1_10collective13CollectiveMmaINS1_34MainloopSm90TmaGmmaWarpSpecializedILi4ENS5_IJNS4_1CILi1EEESB_SB_EEENS1_35KernelTmaWarpSpecializedCooperativeEEENS5_IJNSA_ILi128EEENSA_ILi256EEENSA_ILi64EEEEEENS_6half_tENS5_IJlSB_lEEESJ_SK_NS4_8TiledMMAINS4_8MMA_AtomIJNS4_4SM904GMMA26MMA_64x256x16_F32F16F16_SSILNSO_5MajorE0ELSQ_0ELNSO_7ScaleInE1ELSR_1EEEEEENS4_6LayoutINS5_IJNSA_ILi2EEESB_SB_EEENS5_IJSB_NSA_ILi0EEESX_EEEEENS5_IJNS4_10UnderscoreES10_S10_EEEEENS4_13SM90_TMA_LOADENS4_14ComposedLayoutINS4_7SwizzleILi3ELi4ELi3EEENS4_18smem_ptr_flag_bitsILi16EEENSU_INS5_IJNSA_ILi8EEESH_EEENS5_IJSH_SB_EEEEEEEvNS4_8identityES13_S1D_vS1E_EENS_8epilogue10collective18CollectiveEpilogueINS1G_22Sm90TmaWarpSpecializedILi4ELi2ELi16ELb1ELb0EEEJSI_NS5_IJSF_NSA_ILi32EEEEEESJ_SK_SJ_SK_NS1G_6fusion15FusionCallbacksIS1K_NS1N_13LinCombEltActINS1G_6thread7SigmoidESJ_fSJ_fLNS_15FloatRoundStyleE2EEESI_S1M_JEEES13_NS14_INS15_ILi2ELi4ELi3EEES18_NSU_INS5_IJS19_S1L_EEENS5_IJS1L_SB_EEEEEEENS4_17SM75_U32x4_LDSM_NENS4_14SM90_TMA_STOREES1Z_NS4_17SM90_U32x4_STSM_NENS4_9Copy_AtomIJS22_SJ_EEEvEEEvvEEEEvNT_6ParamsE)
        /*0020*/ 	.word	0x00000000


	//----- nvinfo : EIATTR_MIN_STACK_SIZE
	.align		4
.L_22:
        /*0024*/ 	.byte	0x04, 0x12
        /*0026*/ 	.short	(.L_24 - .L_23)
	.align		4
.L_23:
        /*0028*/ 	.word	index@(_ZN7cutlass13device_kernelINS_4gemm6kernel13GemmUniversalIN4cute5tupleIJiiiiEEENS1_10collective13CollectiveMmaINS1_34MainloopSm90TmaGmmaWarpSpecializedILi4ENS5_IJNS4_1CILi1EEESB_SB_EEENS1_35KernelTmaWarpSpecializedCooperativeEEENS5_IJNSA_ILi128EEENSA_ILi256EEENSA_ILi64EEEEEENS_6half_tENS5_IJlSB_lEEESJ_SK_NS4_8TiledMMAINS4_8MMA_AtomIJNS4_4SM904GMMA26MMA_64x256x16_F32F16F16_SSILNSO_5MajorE0ELSQ_0ELNSO_7ScaleInE1ELSR_1EEEEEENS4_6LayoutINS5_IJNSA_ILi2EEESB_SB_EEENS5_IJSB_NSA_ILi0EEESX_EEEEENS5_IJNS4_10UnderscoreES10_S10_EEEEENS4_13SM90_TMA_LOADENS4_14ComposedLayoutINS4_7SwizzleILi3ELi4ELi3EEENS4_18smem_ptr_flag_bitsILi16EEENSU_INS5_IJNSA_ILi8EEESH_EEENS5_IJSH_SB_EEEEEEEvNS4_8identityES13_S1D_vS1E_EENS_8epilogue10collective18CollectiveEpilogueINS1G_22Sm90TmaWarpSpecializedILi4ELi2ELi16ELb1ELb0EEEJSI_NS5_IJSF_NSA_ILi32EEEEEESJ_SK_SJ_SK_NS1G_6fusion15FusionCallbacksIS1K_NS1N_13LinCombEltActINS1G_6thread7SigmoidESJ_fSJ_fLNS_15FloatRoundStyleE2EEESI_S1M_JEEES13_NS14_INS15_ILi2ELi4ELi3EEES18_NSU_INS5_IJS19_S1L_EEENS5_IJS1L_SB_EEEEEEENS4_17SM75_U32x4_LDSM_NENS4_14SM90_TMA_STOREES1Z_NS4_17SM90_U32x4_STSM_NENS4_9Copy_AtomIJS22_SJ_EEEvEEEvvEEEEvNT_6ParamsE)
        /*002c*/ 	.word	0x00000000
.L_24:


//--------------------- .nv.compat                --------------------------
	.section	.nv.compat,"",@"SHT_CUDA_COMPAT_INFO"
	.align	4
        /*0000*/ 	.byte	0x02, 0x09, 0x01, 0x00, 0x02, 0x02, 0x04, 0x00, 0x02, 0x05, 0x05, 0x00, 0x03, 0x07, 0x01, 0x01
        /*0010*/ 	.byte	0x02, 0x03, 0x01, 0x00, 0x02, 0x06, 0x01, 0x00, 0x04, 0x0b, 0x08, 0x00, 0x00, 0x00, 0x00, 0x00
        /*0020*/ 	.byte	0x00, 0x00, 0x00, 0x00


//--------------------- .nv.info._ZN7cutlass13device_kernelINS_4gemm6kernel13GemmUniversalIN4cute5tupleIJiiiiEEENS1_10collective13CollectiveMmaINS1_34MainloopSm90TmaGmmaWarpSpecializedILi4ENS5_IJNS4_1CILi1EEESB_SB_EEENS1_35KernelTmaWarpSpecializedCooperativeEEENS5_IJNSA_ILi128EEENSA_ILi256EEENSA_ILi64EEEEEENS_6half_tENS5_IJlSB_lEEESJ_SK_NS4_8TiledMMAINS4_8MMA_AtomIJNS4_4SM904GMMA26MMA_64x256x16_F32F16F16_SSILNSO_5MajorE0ELSQ_0ELNSO_7ScaleInE1ELSR_1EEEEEENS4_6LayoutINS5_IJNSA_ILi2EEESB_SB_EEENS5_IJSB_NSA_ILi0EEESX_EEEEENS5_IJNS4_10UnderscoreES10_S10_EEEEENS4_13SM90_TMA_LOADENS4_14ComposedLayoutINS4_7SwizzleILi3ELi4ELi3EEENS4_18smem_ptr_flag_bitsILi16EEENSU_INS5_IJNSA_ILi8EEESH_EEENS5_IJSH_SB_EEEEEEEvNS4_8identityES13_S1D_vS1E_EENS_8epilogue10collective18CollectiveEpilogueINS1G_22Sm90TmaWarpSpecializedILi4ELi2ELi16ELb1ELb0EEEJSI_NS5_IJSF_NSA_ILi32EEEEEESJ_SK_SJ_SK_NS1G_6fusion15FusionCallbacksIS1K_NS1N_13LinCombEltActINS1G_6thread7SigmoidESJ_fSJ_fLNS_15FloatRoundStyleE2EEESI_S1M_JEEES13_NS14_INS15_ILi2ELi4ELi3EEES18_NSU_INS5_IJS19_S1L_EEENS5_IJS1L_SB_EEEEEEENS4_17SM75_U32x4_LDSM_NENS4_14SM90_TMA_STOREES1Z_NS4_17SM90_U32x4_STSM_NENS4_9Copy_AtomIJS22_SJ_EEEvEEEvvEEEEvNT_6ParamsE --------------------------
	.section	.nv.info._ZN7cutlass13device_kernelINS_4gemm6kernel13GemmUniversalIN4cute5tupleIJiiiiEEENS1_10collective13CollectiveMmaINS1_34MainloopSm90TmaGmmaWarpSpecializedILi4ENS5_IJNS4_1CILi1EEESB_SB_EEENS1_35KernelTmaWarpSpecializedCooperativeEEENS5_IJNSA_ILi128EEENSA_ILi256EEENSA_ILi64EEEEEENS_6half_tENS5_IJlSB_lEEESJ_SK_NS4_8TiledMMAINS4_8MMA_AtomIJNS4_4SM904GMMA26MMA_64x256x16_F32F16F16_SSILNSO_5MajorE0ELSQ_0ELNSO_7ScaleInE1ELSR_1EEEEEENS4_6LayoutINS5_IJNSA_ILi2EEESB_SB_EEENS5_IJSB_NSA_ILi0EEESX_EEEEENS5_IJNS4_10UnderscoreES10_S10_EEEEENS4_13SM90_TMA_LOADENS4_14ComposedLayoutINS4_7SwizzleILi3ELi4ELi3EEENS4_18smem_ptr_flag_bitsILi16EEENSU_INS5_IJNSA_ILi8EEESH_EEENS5_IJSH_SB_EEEEEEEvNS4_8identityES13_S1D_vS1E_EENS_8epilogue10collective18CollectiveEpilogueINS1G_22Sm90TmaWarpSpecializedILi4ELi2ELi16ELb1ELb0EEEJSI_NS5_IJSF_NSA_ILi32EEEEEESJ_SK_SJ_SK_NS1G_6fusion15FusionCallbacksIS1K_NS1N_13LinCombEltActINS1G_6thread7SigmoidESJ_fSJ_fLNS_15FloatRoundStyleE2EEESI_S1M_JEEES13_NS14_INS15_ILi2ELi4ELi3EEES18_NSU_INS5_IJS19_S1L_EEENS5_IJS1L_SB_EEEEEEENS4_17SM75_U32x4_LDSM_NENS4_14SM90_TMA_STOREES1Z_NS4_17SM90_U32x4_STSM_NENS4_9Copy_AtomIJS22_SJ_EEEvEEEvvEEEEvNT_6ParamsE,"",@"SHT_CUDA_INFO"
	.sectionflags	@""
	.align	4


	//----- nvinfo : EIATTR_CUDA_API_VERSION
	.align		4
        /*0000*/ 	.byte	0x04, 0x37
        /*0002*/ 	.short	(.L_26 - .L_25)
.L_25:
        /*0004*/ 	.word	0x00000082


	//----- nvinfo : EIATTR_KPARAM_INFO
	.align		4
.L_26:
        /*0008*/ 	.byte	0x04, 0x17
        /*000a*/ 	.short	(.L_28 - .L_27)
.L_27:
        /*000c*/ 	.word	0x00000000
        /*0010*/ 	.short	0x0000
        /*0012*/ 	.short	0x0070
        /*0014*/ 	.byte	0x00, 0xf0, 0x01, 0x1c


	//----- nvinfo : EIATTR_SPARSE_MMA_MASK
	.align		4
.L_28:
        /*0018*/ 	.byte	0x03, 0x50
        /*001a*/ 	.short	0x0000


	//----- nvinfo : EIATTR_MAXREG_COUNT
	.align		4
        /*001c*/ 	.byte	0x03, 0x1b
        /*001e*/ 	.short	0x00a8


	//----- nvinfo : EIATTR_NUM_BARRIERS
	.align		4
        /*0020*/ 	.byte	0x02, 0x4c
        /*0022*/ 	.byte	0x02
	.zero		1


	//----- nvinfo : EIATTR_EXTERNS
	.align		4
        /*0024*/ 	.byte	0x04, 0x0f
        /*0026*/ 	.short	(.L_30 - .L_29)


	//   ....[0]....
	.align		4
.L_29:
        /*0028*/ 	.word	index@(__assertfail)


	//----- nvinfo : EIATTR_MERCURY_ISA_VERSION
	.align		4
.L_30:
        /*002c*/ 	.byte	0x03, 0x5f
        /*002e*/ 	.short	0x0101


	//----- nvinfo : EIATTR_INT_WARP_WIDE_INSTR_OFFSETS
	.align		4
        /*0030*/ 	.byte	0x04, 0x31
        /*0032*/ 	.short	(.L_32 - .L_31)


	//   ....[0]....
.L_31:
        /*0034*/ 	.word	0x000008c0


	//   ....[1]....
        /*0038*/ 	.word	0x000008d0


	//   ....[2]....
        /*003c*/ 	.word	0x00000960


	//----- nvinfo : EIATTR_COOP_GROUP_MASK_REGIDS
	.align		4
.L_32:
        /*0040*/ 	.byte	0x04, 0x29
        /*0042*/ 	.short	(.L_34 - .L_33)


	//   ....[0]....
.L_33:
        /*0044*/ 	.word	0xffffffff


	//   ....[1]....
        /*0048*/ 	.word	0xffffffff


	//   ....[2]....
        /*004c*/ 	.word	0xffffffff


	//   ....[3]....
        /*0050*/ 	.word	0xffffffff


	//   ....[4]....
        /*0054*/ 	.word	0xffffffff


	//   ....[5]....
        /*0058*/ 	.word	0xffffffff


	//----- nvinfo : EIATTR_COOP_GROUP_INSTR_OFFSETS
	.align		4
.L_34:
        /*005c*/ 	.byte	0x04, 0x28
        /*005e*/ 	.short	(.L_36 - .L_35)


	//   ....[0]....
.L_35:
        /*0060*/ 	.word	0x00000070


	//   ....[1]....
        /*0064*/ 	.word	0x00000080


	//   ....[2]....
        /*0068*/ 	.word	0x00000440


	//   ....[3]....
        /*006c*/ 	.word	0x000005d0


	//   ....[4]....
        /*0070*/ 	.word	0x00000780


	//   ....[5]....
        /*0074*/ 	.word	0x000014a0


	//----- nvinfo : EIATTR_REG_RECONFIG
	.align		4
.L_36:
        /*0078*/ 	.byte	0x01, 0x54
	.zero		2


	//----- nvinfo : EIATTR_SYSCALL_OFFSETS
	.align		4
        /*007c*/ 	.byte	0x04, 0x46
        /*007e*/ 	.short	(.L_38 - .L_37)


	//   ....[0]....
.L_37:
        /*0080*/ 	.word	0x00001660


	//   ....[1]....
        /*0084*/ 	.word	0x000020e0


	//   ....[2]....
        /*0088*/ 	.word	0x000021d0


	//----- nvinfo : EIATTR_MBARRIER_INSTR_OFFSETS
	.align		4
.L_38:
        /*008c*/ 	.byte	0x04, 0x39
        /*008e*/ 	.short	(.L_40 - .L_39)


	//   ....[0]....
.L_39:
        /*0090*/ 	.word	0x00000540
        /*0094*/ 	.word	0x000000ff
        /*0098*/ 	.word	0x00000000
        /*009c*/ 	.short	0x0100
        /*009e*/ 	.byte	0x08
	.zero		1


	//   ....[1]....
        /*00a0*/ 	.word	0x00000550
        /*00a4*/ 	.word	0x000000ff
        /*00a8*/ 	.word	0x00000020
        /*00ac*/ 	.short	0x0100
        /*00ae*/ 	.byte	0x08
	.zero		1


	//   ....[2]....
        /*00b0*/ 	.word	0x00000560
        /*00b4*/ 	.word	0x000000ff
        /*00b8*/ 	.word	0x00000008
        /*00bc*/ 	.short	0x0100
        /*00be*/ 	.byte	0x08
	.zero		1


	//   ....[3]....
        /*00c0*/ 	.word	0x00000570
        /*00c4*/ 	.word	0x000000ff
        /*00c8*/ 	.word	0x00000028
        /*00cc*/ 	.short	0x0100
        /*00ce*/ 	.byte	0x08
	.zero		1


	//   ....[4]....
        /*00d0*/ 	.word	0x00000580
        /*00d4*/ 	.word	0x000000ff
        /*00d8*/ 	.word	0x00000010
        /*00dc*/ 	.short	0x0100
        /*00de*/ 	.byte	0x08
	.zero		1


	//   ....[5]....
        /*00e0*/ 	.word	0x00000590
        /*00e4*/ 	.word	0x000000ff
        /*00e8*/ 	.word	0x00000030
        /*00ec*/ 	.short	0x0100
        /*00ee*/ 	.byte	0x08
	.zero		1


	//   ....[6]....
        /*00f0*/ 	.word	0x000005a0
        /*00f4*/ 	.word	0x000000ff
        /*00f8*/ 	.word	0x00000018
        /*00fc*/ 	.short	0x0100
        /*00fe*/ 	.byte	0x08
	.zero		1


	//   ....[7]....
        /*0100*/ 	.word	0x000005b0
        /*0104*/ 	.word	0x000000ff
        /*0108*/ 	.word	0x00000038
        /*010c*/ 	.short	0x0100
        /*010e*/ 	.byte	0x08
	.zero		1


	//   ....[8]....
        /*0110*/ 	.word	0x000006f0
        /*0114*/ 	.word	0x000000ff
        /*0118*/ 	.word	0x00000040
        /*011c*/ 	.short	0x0100
        /*011e*/ 	.byte	0x08
	.zero		1


	//   ....[9]....
        /*0120*/ 	.word	0x00000700
        /*0124*/ 	.word	0x000000ff
        /*0128*/ 	.word	0x00000060
        /*012c*/ 	.short	0x0100
        /*012e*/ 	.byte	0x08
	.zero		1


	//   ....[10]....
        /*0130*/ 	.word	0x00000710
        /*0134*/ 	.word	0x000000ff
        /*0138*/ 	.word	0x00000048
        /*013c*/ 	.short	0x0100
        /*013e*/ 	.byte	0x08
	.zero		1


	//   ....[11]....
        /*0140*/ 	.word	0x00000720
        /*0144*/ 	.word	0x000000ff
        /*0148*/ 	.word	0x00000068
        /*014c*/ 	.short	0x0100
        /*014e*/ 	.byte	0x08
	.zero		1


	//   ....[12]....
        /*0150*/ 	.word	0x00000730
        /*0154*/ 	.word	0x000000ff
        /*0158*/ 	.word	0x00000050
        /*015c*/ 	.short	0x0100
        /*015e*/ 	.byte	0x08
	.zero		1


	//   ....[13]....
        /*0160*/ 	.word	0x00000740
        /*0164*/ 	.word	0x000000ff
        /*0168*/ 	.word	0x00000070
        /*016c*/ 	.short	0x0100
        /*016e*/ 	.byte	0x08
	.zero		1


	//   ....[14]....
        /*0170*/ 	.word	0x00000750
        /*0174*/ 	.word	0x000000ff
        /*0178*/ 	.word	0x00000058
        /*017c*/ 	.short	0x0100
        /*017e*/ 	.byte	0x08
	.zero		1


	//   ....[15]....
        /*0180*/ 	.word	0x00000760
        /*0184*/ 	.word	0x000000ff
        /*0188*/ 	.word	0x00000078
        /*018c*/ 	.short	0x0100
        /*018e*/ 	.byte	0x08
	.zero		1


	//   ....[16]....
        /*0190*/ 	.word	0x000009f0
        /*0194*/ 	.word	0x000000ff
        /*0198*/ 	.word	0x00000080
        /*019c*/ 	.short	0x0100
        /*019e*/ 	.byte	0x08
	.zero		1


	//   ....[17]....
        /*01a0*/ 	.word	0x00000a60
        /*01a4*/ 	.word	0x000000ff
        /*01a8*/ 	.word	0x00000088
        /*01ac*/ 	.short	0x0100
        /*01ae*/ 	.byte	0x08
	.zero		1


	//   ....[18]....
        /*01b0*/ 	.word	0x000016e0
        /*01b4*/ 	.word	0x00000003
        /*01b8*/ 	.word	0x00000000
        /*01bc*/ 	.short	0x010a
        /*01be*/ 	.byte	0x3f
	.zero		1


	//   ....[19]....
        /*01c0*/ 	.word	0x00001720
        /*01c4*/ 	.word	0x00000003
        /*01c8*/ 	.word	0x00000000
        /*01cc*/ 	.short	0x010a
        /*01ce*/ 	.byte	0x3f
	.zero		1


	//   ....[20]....
        /*01d0*/ 	.word	0x00001ac0
        /*01d4*/ 	.word	0x000000ff
        /*01d8*/ 	.word	0x00000000
        /*01dc*/ 	.short	0x010a
        /*01de*/ 	.byte	0x04
	.zero		1


	//   ....[21]....
        /*01e0*/ 	.word	0x00001b00
        /*01e4*/ 	.word	0x000000ff
        /*01e8*/ 	.word	0x00000000
        /*01ec*/ 	.short	0x010a
        /*01ee*/ 	.byte	0x04
	.zero		1


	//   ....[22]....
        /*01f0*/ 	.word	0x00001d90
        /*01f4*/ 	.word	0x000000ff
        /*01f8*/ 	.word	0x00000000
        /*01fc*/ 	.short	0x0101
        /*01fe*/ 	.byte	0x04
	.zero		1


	//   ....[23]....
        /*0200*/ 	.word	0x00001f40
        /*0204*/ 	.word	0x000000ff
        /*0208*/ 	.word	0x00000000
        /*020c*/ 	.short	0x0101
        /*020e*/ 	.byte	0x04
	.zero		1


	//   ....[24]....
        /*0210*/ 	.word	0x00002660
        /*0214*/ 	.word	0x000000ff
        /*0218*/ 	.word	0x00000040
        /*021c*/ 	.short	0x010a
        /*021e*/ 	.byte	0x2d
	.zero		1


	//   ....[25]....
        /*0220*/ 	.word	0x00004580
        /*0224*/ 	.word	0x000000ff
        /*0228*/ 	.word	0x00000000
        /*022c*/ 	.short	0x0101
        /*022e*/ 	.byte	0x04
	.zero		1


	//   ....[26]....
        /*0230*/ 	.word	0x00004660
        /*0234*/ 	.word	0x0000000c
        /*0238*/ 	.word	0x00000040
        /*023c*/ 	.short	0x010a
        /*023e*/ 	.byte	0x3f
	.zero		1


	//   ....[27]....
        /*0240*/ 	.word	0x00006380
        /*0244*/ 	.word	0x000000ff
        /*0248*/ 	.word	0x00000000
        /*024c*/ 	.short	0x0101
        /*024e*/ 	.byte	0x04
	.zero		1


	//   ....[28]....
        /*0250*/ 	.word	0x00006470
        /*0254*/ 	.word	0x00000000
        /*0258*/ 	.word	0x00000040
        /*025c*/ 	.short	0x010a
        /*025e*/ 	.byte	0x3f
	.zero		1


	//   ....[29]....
        /*0260*/ 	.word	0x000081c0
        /*0264*/ 	.word	0x000000ff
        /*0268*/ 	.word	0x00000000
        /*026c*/ 	.short	0x0101
        /*026e*/ 	.byte	0x04
	.zero		1


	//   ....[30]....
        /*0270*/ 	.word	0x000082a0
        /*0274*/ 	.word	0x00000003
        /*0278*/ 	.word	0x00000040
        /*027c*/ 	.short	0x010a
        /*027e*/ 	.byte	0x3f
	.zero		1


	//   ....[31]....
        /*0280*/ 	.word	0x0000a000
        /*0284*/ 	.word	0x000000ff
        /*0288*/ 	.word	0x00000000
        /*028c*/ 	.short	0x0101
        /*028e*/ 	.byte	0x04
	.zero		1


	//   ....[32]....
        /*0290*/ 	.word	0x0000a0e0
        /*0294*/ 	.word	0x00000000
        /*0298*/ 	.word	0x00000040
        /*029c*/ 	.short	0x010a
        /*029e*/ 	.byte	0x3f
	.zero		1


	//   ....[33]....
        /*02a0*/ 	.word	0x0000be10
        /*02a4*/ 	.word	0x000000ff
        /*02a8*/ 	.word	0x00000000
        /*02ac*/ 	.short	0x0101
        /*02ae*/ 	.byte	0x04
	.zero		1


	//   ....[34]....
        /*02b0*/ 	.word	0x0000bef0
        /*02b4*/ 	.word	0x00000000
        /*02b8*/ 	.word	0x00000040
        /*02bc*/ 	.short	0x010a
        /*02be*/ 	.byte	0x3f
	.zero		1


	//   ....[35]....
        /*02c0*/ 	.word	0x0000dc20
        /*02c4*/ 	.word	0x000000ff
        /*02c8*/ 	.word	0x00000000
        /*02cc*/ 	.short	0x0101
        /*02ce*/ 	.byte	0x04
	.zero		1


	//   ....[36]....
        /*02d0*/ 	.word	0x0000dd00
        /*02d4*/ 	.word	0x00000000
        /*02d8*/ 	.word	0x00000040
        /*02dc*/ 	.short	0x010a
        /*02de*/ 	.byte	0x3f
	.zero		1


	//   ....[37]....
        /*02e0*/ 	.word	0x0000fa30
        /*02e4*/ 	.word	0x000000ff
        /*02e8*/ 	.word	0x00000000
        /*02ec*/ 	.short	0x0101
        /*02ee*/ 	.byte	0x04
	.zero		1


	//   ....[38]....
        /*02f0*/ 	.word	0x0000fb10
        /*02f4*/ 	.word	0x00000003
        /*02f8*/ 	.word	0x00000040
        /*02fc*/ 	.short	0x010a
        /*02fe*/ 	.byte	0x3f
	.zero		1


	//   ....[39]....
        /*0300*/ 	.word	0x000117f0
        /*0304*/ 	.word	0x000000ff
        /*0308*/ 	.word	0x00000000
        /*030c*/ 	.short	0x0101
        /*030e*/ 	.byte	0x04
	.zero		1


	//   ....[40]....
        /*0310*/ 	.word	0x000121e0
        /*0314*/ 	.word	0x000000ff
        /*0318*/ 	.word	0x00000000
        /*031c*/ 	.short	0x0101
        /*031e*/ 	.byte	0x04
	.zero		1


	//   ....[41]....
        /*0320*/ 	.word	0x000128d0
        /*0324*/ 	.word	0x000000ff
        /*0328*/ 	.word	0x00000088
        /*032c*/ 	.short	0x010a
        /*032e*/ 	.byte	0x04
	.zero		1


	//   ....[42]....
        /*0330*/ 	.word	0x00012cd0
        /*0334*/ 	.word	0x000000ff
        /*0338*/ 	.word	0x00000060
        /*033c*/ 	.short	0x010a
        /*033e*/ 	.byte	0x0d
	.zero		1


	//   ....[43]....
        /*0340*/ 	.word	0x00012dc0
        /*0344*/ 	.word	0x000000ff
        /*0348*/ 	.word	0x00000040
        /*034c*/ 	.short	0x010b
        /*034e*/ 	.byte	0x0d
	.zero		1


	//   ....[44]....
        /*0350*/ 	.word	0x00012e20
        /*0354*/ 	.word	0x000000ff
        /*0358*/ 	.word	0x00000000
        /*035c*/ 	.short	0x0101
        /*035e*/ 	.byte	0x10
	.zero		1


	//   ....[45]....
        /*0360*/ 	.word	0x00012e50
        /*0364*/ 	.word	0x000000ff
        /*0368*/ 	.word	0x00000068
        /*036c*/ 	.short	0x010a
        /*036e*/ 	.byte	0x0d
	.zero		1


	//   ....[46]....
        /*0370*/ 	.word	0x00012f60
        /*0374*/ 	.word	0x000000ff
        /*0378*/ 	.word	0x00000048
        /*037c*/ 	.short	0x010b
        /*037e*/ 	.byte	0x0d
	.zero		1


	//   ....[47]....
        /*0380*/ 	.word	0x00012fc0
        /*0384*/ 	.word	0x000000ff
        /*0388*/ 	.word	0x00000000
        /*038c*/ 	.short	0x0101
        /*038e*/ 	.byte	0x12
	.zero		1


	//   ....[48]....
        /*0390*/ 	.word	0x00012ff0
        /*0394*/ 	.word	0x000000ff
        /*0398*/ 	.word	0x00000070
        /*039c*/ 	.short	0x010a
        /*039e*/ 	.byte	0x0d
	.zero		1


	//   ....[49]....
        /*03a0*/ 	.word	0x00013100
        /*03a4*/ 	.word	0x000000ff
        /*03a8*/ 	.word	0x00000050
        /*03ac*/ 	.short	0x010b
        /*03ae*/ 	.byte	0x0d
	.zero		1


	//   ....[50]....
        /*03b0*/ 	.word	0x00013160
        /*03b4*/ 	.word	0x000000ff
        /*03b8*/ 	.word	0x00000000
        /*03bc*/ 	.short	0x0101
        /*03be*/ 	.byte	0x15
	.zero		1


	//   ....[51]....
        /*03c0*/ 	.word	0x00013190
        /*03c4*/ 	.word	0x000000ff
        /*03c8*/ 	.word	0x00000078
        /*03cc*/ 	.short	0x010a
        /*03ce*/ 	.byte	0x0d
	.zero		1


	//   ....[52]....
        /*03d0*/ 	.word	0x000132a0
        /*03d4*/ 	.word	0x000000ff
        /*03d8*/ 	.word	0x00000058
        /*03dc*/ 	.short	0x010b
        /*03de*/ 	.byte	0x0d
	.zero		1


	//   ....[53]....
        /*03e0*/ 	.word	0x00013300
        /*03e4*/ 	.word	0x000000ff
        /*03e8*/ 	.word	0x00000000
        /*03ec*/ 	.short	0x0101
        /*03ee*/ 	.byte	0x1d
	.zero		1


	//   ....[54]....
        /*03f0*/ 	.word	0x00013340
        /*03f4*/ 	.word	0x000000ff
        /*03f8*/ 	.word	0x00000060
        /*03fc*/ 	.short	0x010a
        /*03fe*/ 	.byte	0x0d
	.zero		1


	//   ....[55]....
        /*0400*/ 	.word	0x00013440
        /*0404*/ 	.word	0x000000ff
        /*0408*/ 	.word	0x00000040
        /*040c*/ 	.short	0x010b
        /*040e*/ 	.byte	0x0d
	.zero		1


	//   ....[56]....
        /*0410*/ 	.word	0x00013480
        /*0414*/ 	.word	0x000000ff
        /*0418*/ 	.word	0x00000000
        /*041c*/ 	.short	0x0101
        /*041e*/ 	.byte	0x10
	.zero		1


	//   ....[57]....
        /*0420*/ 	.word	0x000134b0
        /*0424*/ 	.word	0x000000ff
        /*0428*/ 	.word	0x00000068
        /*042c*/ 	.short	0x010a
        /*042e*/ 	.byte	0x0d
	.zero		1


	//   ....[58]....
        /*0430*/ 	.word	0x000135b0
        /*0434*/ 	.word	0x000000ff
        /*0438*/ 	.word	0x00000048
        /*043c*/ 	.short	0x010b
        /*043e*/ 	.byte	0x0d
	.zero		1


	//   ....[59]....
        /*0440*/ 	.word	0x000135f0
        /*0444*/ 	.word	0x000000ff
        /*0448*/ 	.word	0x00000000
        /*044c*/ 	.short	0x0101
        /*044e*/ 	.byte	0x12
	.zero		1


	//   ....[60]....
        /*0450*/ 	.word	0x00013620
        /*0454*/ 	.word	0x000000ff
        /*0458*/ 	.word	0x00000070
        /*045c*/ 	.short	0x010a
        /*045e*/ 	.byte	0x0d
	.zero		1


	//   ....[61]....
        /*0460*/ 	.word	0x00013720
        /*0464*/ 	.word	0x000000ff
        /*0468*/ 	.word	0x00000050
        /*046c*/ 	.short	0x010b
        /*046e*/ 	.byte	0x0d
	.zero		1


	//   ....[62]....
        /*0470*/ 	.word	0x00013760
        /*0474*/ 	.word	0x000000ff
        /*0478*/ 	.word	0x00000000
        /*047c*/ 	.short	0x0101
        /*047e*/ 	.byte	0x15
	.zero		1


	//   ....[63]....
        /*0480*/ 	.word	0x00013790
        /*0484*/ 	.word	0x000000ff
        /*0488*/ 	.word	0x00000078
        /*048c*/ 	.short	0x010a
        /*048e*/ 	.byte	0x0d
	.zero		1


	//   ....[64]....
        /*0490*/ 	.word	0x00013890
        /*0494*/ 	.word	0x000000ff
        /*0498*/ 	.word	0x00000058
        /*049c*/ 	.short	0x010b
        /*049e*/ 	.byte	0x0d
	.zero		1


	//   ....[65]....
        /*04a0*/ 	.word	0x000138e0
        /*04a4*/ 	.word	0x000000ff
        /*04a8*/ 	.word	0x00000000
        /*04ac*/ 	.short	0x0101
        /*04ae*/ 	.byte	0x1d
	.zero		1


	//   ....[66]....
        /*04b0*/ 	.word	0x00013fb0
        /*04b4*/ 	.word	0x00000000
        /*04b8*/ 	.word	0x00000060
        /*04bc*/ 	.short	0x010a
        /*04be*/ 	.byte	0x3f
	.zero		1


	//   ....[67]....
        /*04c0*/ 	.word	0x00013ff0
        /*04c4*/ 	.word	0x00000000
        /*04c8*/ 	.word	0x00000068
        /*04cc*/ 	.short	0x010a
        /*04ce*/ 	.byte	0x3f
	.zero		1


	//   ....[68]....
        /*04d0*/ 	.word	0x00014030
        /*04d4*/ 	.word	0x00000000
        /*04d8*/ 	.word	0x00000070
        /*04dc*/ 	.short	0x010a
        /*04de*/ 	.byte	0x3f
	.zero		1


	//   ....[69]....
        /*04e0*/ 	.word	0x00014090
        /*04e4*/ 	.word	0x00000000
        /*04e8*/ 	.word	0x00000078
        /*04ec*/ 	.short	0x010a
        /*04ee*/ 	.byte	0x3f
	.zero		1


	//   ....[70]....
        /*04f0*/ 	.word	0x000143c0
        /*04f4*/ 	.word	0x00000014
        /*04f8*/ 	.word	0x00000020
        /*04fc*/ 	.short	0x010a
        /*04fe*/ 	.byte	0x3f
	.zero		1


	//   ....[71]....
        /*0500*/ 	.word	0x00014770
        /*0504*/ 	.word	0x00000004
        /*0508*/ 	.word	0x00000088
        /*050c*/ 	.short	0x0101
        /*050e*/ 	.byte	0x3f
	.zero		1


	//   ....[72]....
        /*0510*/ 	.word	0x00014e90
        /*0514*/ 	.word	0x00000007
        /*0518*/ 	.word	0x00000000
        /*051c*/ 	.short	0x010a
        /*051e*/ 	.byte	0x3f
	.zero		1


	//   ....[73]....
        /*0520*/ 	.word	0x00014f10
        /*0524*/ 	.word	0x00000009
        /*0528*/ 	.word	0x00000000
        /*052c*/ 	.short	0x010a
        /*052e*/ 	.byte	0x3f
	.zero		1


	//   ....[74]....
        /*0530*/ 	.word	0x00014fa0
        /*0534*/ 	.word	0x00000006
        /*0538*/ 	.word	0x00000000
        /*053c*/ 	.short	0x010a
        /*053e*/ 	.byte	0x3f
	.zero		1


	//   ....[75]....
        /*0540*/ 	.word	0x00015030
        /*0544*/ 	.word	0x00000003
        /*0548*/ 	.word	0x00000000
        /*054c*/ 	.short	0x010a
        /*054e*/ 	.byte	0x3f
	.zero		1


	//   ....[76]....
        /*0550*/ 	.word	0x00015090
        /*0554*/ 	.word	0x00000003
        /*0558*/ 	.word	0x00000000
        /*055c*/ 	.short	0x010a
        /*055e*/ 	.byte	0x3f
	.zero		1


	//   ....[77]....
        /*0560*/ 	.word	0x000150f0
        /*0564*/ 	.word	0x00000004
        /*0568*/ 	.word	0x00000000
        /*056c*/ 	.short	0x010a
        /*056e*/ 	.byte	0x3f
	.zero		1


	//   ....[78]....
        /*0570*/ 	.word	0x00015150
        /*0574*/ 	.word	0x00000003
        /*0578*/ 	.word	0x00000040
        /*057c*/ 	.short	0x010a
        /*057e*/ 	.byte	0x3f
	.zero		1


	//   ....[79]....
        /*0580*/ 	.word	0x000151a0
        /*0584*/ 	.word	0x0000000c
        /*0588*/ 	.word	0x00000040
        /*058c*/ 	.short	0x010a
        /*058e*/ 	.byte	0x3f
	.zero		1


	//   ....[80]....
        /*0590*/ 	.word	0x000151f0
        /*0594*/ 	.word	0x00000000
        /*0598*/ 	.word	0x00000040
        /*059c*/ 	.short	0x010a
        /*059e*/ 	.byte	0x3f
	.zero		1


	//   ....[81]....
        /*05a0*/ 	.word	0x00015240
        /*05a4*/ 	.word	0x00000003
        /*05a8*/ 	.word	0x00000040
        /*05ac*/ 	.short	0x010a
        /*05ae*/ 	.byte	0x3f
	.zero		1


	//   ....[82]....
        /*05b0*/ 	.word	0x00015290
        /*05b4*/ 	.word	0x00000000
        /*05b8*/ 	.word	0x00000040
        /*05bc*/ 	.short	0x010a
        /*05be*/ 	.byte	0x3f
	.zero		1


	//   ....[83]....
        /*05c0*/ 	.word	0x000152e0
        /*05c4*/ 	.word	0x00000000
        /*05c8*/ 	.word	0x00000040
        /*05cc*/ 	.short	0x010a
        /*05ce*/ 	.byte	0x3f
	.zero		1


	//   ....[84]....
        /*05d0*/ 	.word	0x00015330
        /*05d4*/ 	.word	0x00000000
        /*05d8*/ 	.word	0x00000040
        /*05dc*/ 	.short	0x010a
        /*05de*/ 	.byte	0x3f
	.zero		1


	//   ....[85]....
        /*05e0*/ 	.word	0x00015380
        /*05e4*/ 	.word	0x00000003
        /*05e8*/ 	.word	0x00000040
        /*05ec*/ 	.short	0x010a
        /*05ee*/ 	.byte	0x3f
	.zero		1


	//   ....[86]....
        /*05f0*/ 	.word	0x000153e0
        /*05f4*/ 	.word	0x00000009
        /*05f8*/ 	.word	0x00000088
        /*05fc*/ 	.short	0x010a
        /*05fe*/ 	.byte	0x3f
	.zero		1


	//   ....[87]....
        /*0600*/ 	.word	0x00015440
        /*0604*/ 	.word	0x00000005
        /*0608*/ 	.word	0x00000060
        /*060c*/ 	.short	0x010a
        /*060e*/ 	.byte	0x3f
	.zero		1


	//   ....[88]....
        /*0610*/ 	.word	0x000154a0
        /*0614*/ 	.word	0x00000005
        /*0618*/ 	.word	0x00000068
        /*061c*/ 	.short	0x010a
        /*061e*/ 	.byte	0x3f
	.zero		1


	//   ....[89]....
        /*0620*/ 	.word	0x00015500
        /*0624*/ 	.word	0x00000005
        /*0628*/ 	.word	0x00000070
        /*062c*/ 	.short	0x010a
        /*062e*/ 	.byte	0x3f
	.zero		1


	//   ....[90]....
        /*0630*/ 	.word	0x00015560
        /*0634*/ 	.word	0x00000005
        /*0638*/ 	.word	0x00000078
        /*063c*/ 	.short	0x010a
        /*063e*/ 	.byte	0x3f
	.zero		1


	//   ....[91]....
        /*0640*/ 	.word	0x000155c0
        /*0644*/ 	.word	0x00000005
        /*0648*/ 	.word	0x00000060
        /*064c*/ 	.short	0x010a
        /*064e*/ 	.byte	0x3f
	.zero		1


	//   ....[92]....
        /*0650*/ 	.word	0x00015620
        /*0654*/ 	.word	0x00000005
        /*0658*/ 	.word	0x00000068
        /*065c*/ 	.short	0x010a
        /*065e*/ 	.byte	0x3f
	.zero		1


	//   ....[93]....
        /*0660*/ 	.word	0x00015680
        /*0664*/ 	.word	0x00000005
        /*0668*/ 	.word	0x00000070
        /*066c*/ 	.short	0x010a
        /*066e*/ 	.byte	0x3f
	.zero		1


	//   ....[94]....
        /*0670*/ 	.word	0x000156e0
        /*0674*/ 	.word	0x00000005
        /*0678*/ 	.word	0x00000078
        /*067c*/ 	.short	0x010a
        /*067e*/ 	.byte	0x3f
	.zero		1


	//   ....[95]....
        /*0680*/ 	.word	0x00015730
        /*0684*/ 	.word	0x00000000
        /*0688*/ 	.word	0x00000060
        /*068c*/ 	.short	0x010a
        /*068e*/ 	.byte	0x3f
	.zero		1


	//   ....[96]....
        /*0690*/ 	.word	0x00015780
        /*0694*/ 	.word	0x00000000
        /*0698*/ 	.word	0x00000068
        /*069c*/ 	.short	0x010a
        /*069e*/ 	.byte	0x3f
	.zero		1


	//   ....[97]....
        /*06a0*/ 	.word	0x000157d0
        /*06a4*/ 	.word	0x00000000
        /*06a8*/ 	.word	0x00000070
        /*06ac*/ 	.short	0x010a
        /*06ae*/ 	.byte	0x3f
	.zero		1


	//   ....[98]....
        /*06b0*/ 	.word	0x000158a0
        /*06b4*/ 	.word	0x00000014
        /*06b8*/ 	.word	0x00000020
        /*06bc*/ 	.short	0x010a
        /*06be*/ 	.byte	0x3f
	.zero		1


	//   ....[99]....
        /*06c0*/ 	.word	0x00015970
        /*06c4*/ 	.word	0x00000007
        /*06c8*/ 	.word	0x00000000
        /*06cc*/ 	.short	0x010a
        /*06ce*/ 	.byte	0x3f
	.zero		1


	//   ....[100]....
        /*06d0*/ 	.word	0x000159c0
        /*06d4*/ 	.word	0x00000009
        /*06d8*/ 	.word	0x00000000
        /*06dc*/ 	.short	0x010a
        /*06de*/ 	.byte	0x3f
	.zero		1


	//   ....[101]....
        /*06e0*/ 	.word	0x00015a10
        /*06e4*/ 	.word	0x00000006
        /*06e8*/ 	.word	0x00000000
        /*06ec*/ 	.short	0x010a
        /*06ee*/ 	.byte	0x3f
	.zero		1


	//----- nvinfo : EIATTR_NUM_MBARRIERS
	.align		4
.L_40:
        /*06f0*/ 	.byte	0x03, 0x38
        /*06f2*/ 	.short	0x0012


	//----- nvinfo : EIATTR_EXIT_INSTR_OFFSETS
	.align		4
        /*06f4*/ 	.byte	0x04, 0x1c
        /*06f6*/ 	.short	(.L_42 - .L_41)


	//   ....[0]....
.L_41:
        /*06f8*/ 	.word	0x00015080


	//----- nvinfo : EIATTR_MAX_THREADS
	.align		4
.L_42:
        /*06fc*/ 	.byte	0x04, 0x05
        /*06fe*/ 	.short	(.L_44 - .L_43)
.L_43:
        /*0700*/ 	.word	0x00000180
        /*0704*/ 	.word	0x00000001
        /*0708*/ 	.word	0x00000001


	//----- nvinfo : EIATTR_CRS_STACK_SIZE
	.align		4
.L_44:
        /*070c*/ 	.byte	0x04, 0x1e
        /*070e*/ 	.short	(.L_46 - .L_45)
.L_45:
        /*0710*/ 	.word	0x00000000


	//----- nvinfo : EIATTR_CBANK_PARAM_SIZE
	.align		4
.L_46:
        /*0714*/ 	.byte	0x03, 0x19
        /*0716*/ 	.short	0x0770


	//----- nvinfo : EIATTR_PARAM_CBANK
	.align		4
        /*0718*/ 	.byte	0x04, 0x0a
        /*071a*/ 	.short	(.L_48 - .L_47)
	.align		4
.L_47:
        /*071c*/ 	.word	index@(.nv.constant0._ZN7cutlass13device_kernelINS_4gemm6kernel13GemmUniversalIN4cute5tupleIJiiiiEEENS1_10collective13CollectiveMmaINS1_34MainloopSm90TmaGmmaWarpSpecializedILi4ENS5_IJNS4_1CILi1EEESB_SB_EEENS1_35KernelTmaWarpSpecializedCooperativeEEENS5_IJNSA_ILi128EEENSA_ILi256EEENSA_ILi64EEEEEENS_6half_tENS5_IJlSB_lEEESJ_SK_NS4_8TiledMMAINS4_8MMA_AtomIJNS4_4SM904GMMA26MMA_64x256x16_F32F16F16_SSILNSO_5MajorE0ELSQ_0ELNSO_7ScaleInE1ELSR_1EEEEEENS4_6LayoutINS5_IJNSA_ILi2EEESB_SB_EEENS5_IJSB_NSA_ILi0EEESX_EEEEENS5_IJNS4_10UnderscoreES10_S10_EEEEENS4_13SM90_TMA_LOADENS4_14ComposedLayoutINS4_7SwizzleILi3ELi4ELi3EEENS4_18smem_ptr_flag_bitsILi16EEENSU_INS5_IJNSA_ILi8EEESH_EEENS5_IJSH_SB_EEEEEEEvNS4_8identityES13_S1D_vS1E_EENS_8epilogue10collective18CollectiveEpilogueINS1G_22Sm90TmaWarpSpecializedILi4ELi2ELi16ELb1ELb0EEEJSI_NS5_IJSF_NSA_ILi32EEEEEESJ_SK_SJ_SK_NS1G_6fusion15FusionCallbacksIS1K_NS1N_13LinCombEltActINS1G_6thread7SigmoidESJ_fSJ_fLNS_15FloatRoundStyleE2EEESI_S1M_JEEES13_NS14_INS15_ILi2ELi4ELi3EEES18_NSU_INS5_IJS19_S1L_EEENS5_IJS1L_SB_EEEEEEENS4_17SM75_U32x4_LDSM_NENS4_14SM90_TMA_STOREES1Z_NS4_17SM90_U32x4_STSM_NENS4_9Copy_AtomIJS22_SJ_EEEvEEEvvEEEEvNT_6ParamsE)
        /*0720*/ 	.short	0x0210
        /*0722*/ 	.short	0x0770


	//----- nvinfo : EIATTR_SW_WAR
	.align		4
.L_48:
        /*0724*/ 	.byte	0x04, 0x36
        /*0726*/ 	.short	(.L_50 - .L_49)
.L_49:
        /*0728*/ 	.word	0x00000008
.L_50:


//--------------------- .nv.callgraph             --------------------------
	.section	.nv.callgraph,"",@"SHT_CUDA_CALLGRAPH"
	.align	4
	.sectionentsize	8
	.align		4
        /*0000*/ 	.word	0x00000000
	.align		4
        /*0004*/ 	.word	0xffffffff
	.align		4
        /*0008*/ 	.word	index@(_ZN7cutlass13device_kernelINS_4gemm6kernel13GemmUniversalIN4cute5tupleIJiiiiEEENS1_10collective13CollectiveMmaINS1_34MainloopSm90TmaGmmaWarpSpecializedILi4ENS5_IJNS4_1CILi1EEESB_SB_EEENS1_35KernelTmaWarpSpecializedCooperativeEEENS5_IJNSA_ILi128EEENSA_ILi256EEENSA_ILi64EEEEEENS_6half_tENS5_IJlSB_lEEESJ_SK_NS4_8TiledMMAINS4_8MMA_AtomIJNS4_4SM904GMMA26MMA_64x256x16_F32F16F16_SSILNSO_5MajorE0ELSQ_0ELNSO_7ScaleInE1ELSR_1EEEEEENS4_6LayoutINS5_IJNSA_ILi2EEESB_SB_EEENS5_IJSB_NSA_ILi0EEESX_EEEEENS5_IJNS4_10UnderscoreES10_S10_EEEEENS4_13SM90_TMA_LOADENS4_14ComposedLayoutINS4_7SwizzleILi3ELi4ELi3EEENS4_18smem_ptr_flag_bitsILi16EEENSU_INS5_IJNSA_ILi8EEESH_EEENS5_IJSH_SB_EEEEEEEvNS4_8identityES13_S1D_vS1E_EENS_8epilogue10collective18CollectiveEpilogueINS1G_22Sm90TmaWarpSpecializedILi4ELi2ELi16ELb1ELb0EEEJSI_NS5_IJSF_NSA_ILi32EEEEEESJ_SK_SJ_SK_NS1G_6fusion15FusionCallbacksIS1K_NS1N_13LinCombEltActINS1G_6thread7SigmoidESJ_fSJ_fLNS_15FloatRoundStyleE2EEESI_S1M_JEEES13_NS14_INS15_ILi2ELi4ELi3EEES18_NSU_INS5_IJS19_S1L_EEENS5_IJS1L_SB_EEEEEEENS4_17SM75_U32x4_LDSM_NENS4_14SM90_TMA_STOREES1Z_NS4_17SM90_U32x4_STSM_NENS4_9Copy_AtomIJS22_SJ_EEEvEEEvvEEEEvNT_6ParamsE)
	.align		4
        /*000c*/ 	.word	index@(__assertfail)
	.align		4
        /*0010*/ 	.word	0x00000000
	.align		4
        /*0014*/ 	.word	0xfffffffe
	.align		4
        /*0018*/ 	.word	0x00000000
	.align		4
        /*001c*/ 	.word	0xfffffffd
	.align		4
        /*0020*/ 	.word	0x00000000
	.align		4
        /*0024*/ 	.word	0xfffffffc


//--------------------- .nv.constant4             --------------------------
	.section	.nv.constant4,"a",@progbits
	.align	8
	.align		8
.nv.constant4:
        /*0000*/ 	.dword	__assertfail
	.align		8
        /*0008*/ 	.dword	__unnamed_1
	.align		8
        /*0010*/ 	.dword	__unnamed_2
	.align		8
        /*0018*/ 	.dword	_ZN39_INTERNAL_9dd5d523_4_k_cu_836acd73_34294cuda3std3__45__cpo5beginE
	.align		8
        /*0020*/ 	.dword	_ZN39_INTERNAL_9dd5d523_4_k_cu_836acd73_34294cuda3std3__45__cpo3endE
	.align		8
        /*0028*/ 	.dword	_ZN39_INTERNAL_9dd5d523_4_k_cu_836acd73_34294cuda3std3__45__cpo6cbeginE
	.align		8
        /*0030*/ 	.dword	_ZN39_INTERNAL_9dd5d523_4_k_cu_836acd73_34294cuda3std3__45__cpo4cendE
	.align		8
        /*0038*/ 	.dword	_ZN39_INTERNAL_9dd5d523_4_k_cu_836acd73_34294cuda3std3__441_GLOBAL__N__9dd5d523_4_k_cu_836acd73_34296ignoreE
	.align		8
        /*0040*/ 	.dword	_ZN39_INTERNAL_9dd5d523_4_k_cu_836acd73_34294cuda3std3__419piecewise_constructE
	.align		8
        /*0048*/ 	.dword	_ZN39_INTERNAL_9dd5d523_4_k_cu_836acd73_34294cuda3std3__48in_placeE
	.align		8
        /*0050*/ 	.dword	_ZN39_INTERNAL_9dd5d523_4_k_cu_836acd73_34294cuda3std6ranges3__45__cpo4swapE
	.align		8
        /*0058*/ 	.dword	_ZN39_INTERNAL_9dd5d523_4_k_cu_836acd73_34294cuda3std6ranges3__45__cpo9iter_moveE
	.align		8
        /*0060*/ 	.dword	_ZN39_INTERNAL_9dd5d523_4_k_cu_836acd73_34294cute7productE
	.align		8
        /*0068*/ 	.dword	_ZN39_INTERNAL_9dd5d523_4_k_cu_836acd73_34294cute1_E
	.align		8
        /*0070*/ 	.dword	$str$22
	.align		8
        /*0078*/ 	.dword	$str$23
	.align		8
        /*0080*/ 	.dword	$str$26
	.align		8
        /*0088*/ 	.dword	$str$27


//--------------------- .text._ZN7cutlass13device_kernelINS_4gemm6kernel13GemmUniversalIN4cute5tupleIJiiiiEEENS1_10collective13CollectiveMmaINS1_34MainloopSm90TmaGmmaWarpSpecializedILi4ENS5_IJNS4_1CILi1EEESB_SB_EEENS1_35KernelTmaWarpSpecializedCooperativeEEENS5_IJNSA_ILi128EEENSA_ILi256EEENSA_ILi64EEEEEENS_6half_tENS5_IJlSB_lEEESJ_SK_NS4_8TiledMMAINS4_8MMA_AtomIJNS4_4SM904GMMA26MMA_64x256x16_F32F16F16_SSILNSO_5MajorE0ELSQ_0ELNSO_7ScaleInE1ELSR_1EEEEEENS4_6LayoutINS5_IJNSA_ILi2EEESB_SB_EEENS5_IJSB_NSA_ILi0EEESX_EEEEENS5_IJNS4_10UnderscoreES10_S10_EEEEENS4_13SM90_TMA_LOADENS4_14ComposedLayoutINS4_7SwizzleILi3ELi4ELi3EEENS4_18smem_ptr_flag_bitsILi16EEENSU_INS5_IJNSA_ILi8EEESH_EEENS5_IJSH_SB_EEEEEEEvNS4_8identityES13_S1D_vS1E_EENS_8epilogue10collective18CollectiveEpilogueINS1G_22Sm90TmaWarpSpecializedILi4ELi2ELi16ELb1ELb0EEEJSI_NS5_IJSF_NSA_ILi32EEEEEESJ_SK_SJ_SK_NS1G_6fusion15FusionCallbacksIS1K_NS1N_13LinCombEltActINS1G_6thread7SigmoidESJ_fSJ_fLNS_15FloatRoundStyleE2EEESI_S1M_JEEES13_NS14_INS15_ILi2ELi4ELi3EEES18_NSU_INS5_IJS19_S1L_EEENS5_IJS1L_SB_EEEEEEENS4_17SM75_U32x4_LDSM_NENS4_14SM90_TMA_STOREES1Z_NS4_17SM90_U32x4_STSM_NENS4_9Copy_AtomIJS22_SJ_EEEvEEEvvEEEEvNT_6ParamsE --------------------------
	.section	.text._ZN7cutlass13device_kernelINS_4gemm6kernel13GemmUniversalIN4cute5tupleIJiiiiEEENS1_10collective13CollectiveMmaINS1_34MainloopSm90TmaGmmaWarpSpecializedILi4ENS5_IJNS4_1CILi1EEESB_SB_EEENS1_35KernelTmaWarpSpecializedCooperativeEEENS5_IJNSA_ILi128EEENSA_ILi256EEENSA_ILi64EEEEEENS_6half_tENS5_IJlSB_lEEESJ_SK_NS4_8TiledMMAINS4_8MMA_AtomIJNS4_4SM904GMMA26MMA_64x256x16_F32F16F16_SSILNSO_5MajorE0ELSQ_0ELNSO_7ScaleInE1ELSR_1EEEEEENS4_6LayoutINS5_IJNSA_ILi2EEESB_SB_EEENS5_IJSB_NSA_ILi0EEESX_EEEEENS5_IJNS4_10UnderscoreES10_S10_EEEEENS4_13SM90_TMA_LOADENS4_14ComposedLayoutINS4_7SwizzleILi3ELi4ELi3EEENS4_18smem_ptr_flag_bitsILi16EEENSU_INS5_IJNSA_ILi8EEESH_EEENS5_IJSH_SB_EEEEEEEvNS4_8identityES13_S1D_vS1E_EENS_8epilogue10collective18CollectiveEpilogueINS1G_22Sm90TmaWarpSpecializedILi4ELi2ELi16ELb1ELb0EEEJSI_NS5_IJSF_NSA_ILi32EEEEEESJ_SK_SJ_SK_NS1G_6fusion15FusionCallbacksIS1K_NS1N_13LinCombEltActINS1G_6thread7SigmoidESJ_fSJ_fLNS_15FloatRoundStyleE2EEESI_S1M_JEEES13_NS14_INS15_ILi2ELi4ELi3EEES18_NSU_INS5_IJS19_S1L_EEENS5_IJS1L_SB_EEEEEEENS4_17SM75_U32x4_LDSM_NENS4_14SM90_TMA_STOREES1Z_NS4_17SM90_U32x4_STSM_NENS4_9Copy_AtomIJS22_SJ_EEEvEEEvvEEEEvNT_6ParamsE,"ax",@progbits
	.align	128
.text._ZN7cutlass13device_kernelINS_4gemm6kernel13GemmUniversalIN4cute5tupleIJiiiiEEENS1_10collective13CollectiveMmaINS1_34MainloopSm90TmaGmmaWarpSpecializedILi4ENS5_IJNS4_1CILi1EEESB_SB_EEENS1_35KernelTmaWarpSpecializedCooperativeEEENS5_IJNSA_ILi128EEENSA_ILi256EEENSA_ILi64EEEEEENS_6half_tENS5_IJlSB_lEEESJ_SK_NS4_8TiledMMAINS4_8MMA_AtomIJNS4_4SM904GMMA26MMA_64x256x16_F32F16F16_SSILNSO_5MajorE0ELSQ_0ELNSO_7ScaleInE1ELSR_1EEEEEENS4_6LayoutINS5_IJNSA_ILi2EEESB_SB_EEENS5_IJSB_NSA_ILi0EEESX_EEEEENS5_IJNS4_10UnderscoreES10_S10_EEEEENS4_13SM90_TMA_LOADENS4_14ComposedLayoutINS4_7SwizzleILi3ELi4ELi3EEENS4_18smem_ptr_flag_bitsILi16EEENSU_INS5_IJNSA_ILi8EEESH_EEENS5_IJSH_SB_EEEEEEEvNS4_8identityES13_S1D_vS1E_EENS_8epilogue10collective18CollectiveEpilogueINS1G_22Sm90TmaWarpSpecializedILi4ELi2ELi16ELb1ELb0EEEJSI_NS5_IJSF_NSA_ILi32EEEEEESJ_SK_SJ_SK_NS1G_6fusion15FusionCallbacksIS1K_NS1N_13LinCombEltActINS1G_6thread7SigmoidESJ_fSJ_fLNS_15FloatRoundStyleE2EEESI_S1M_JEEES13_NS14_INS15_ILi2ELi4ELi3EEES18_NSU_INS5_IJS19_S1L_EEENS5_IJS1L_SB_EEEEEEENS4_17SM75_U32x4_LDSM_NENS4_14SM90_TMA_STOREES1Z_NS4_17SM90_U32x4_STSM_NENS4_9Copy_AtomIJS22_SJ_EEEvEEEvvEEEEvNT_6ParamsE:
        .type           _ZN7cutlass13device_kernelINS_4gemm6kernel13GemmUniversalIN4cute5tupleIJiiiiEEENS1_10collective13CollectiveMmaINS1_34MainloopSm90TmaGmmaWarpSpecializedILi4ENS5_IJNS4_1CILi1EEESB_SB_EEENS1_35KernelTmaWarpSpecializedCooperativeEEENS5_IJNSA_ILi128EEENSA_ILi256EEENSA_ILi64EEEEEENS_6half_tENS5_IJlSB_lEEESJ_SK_NS4_8TiledMMAINS4_8MMA_AtomIJNS4_4SM904GMMA26MMA_64x256x16_F32F16F16_SSILNSO_5MajorE0ELSQ_0ELNSO_7ScaleInE1ELSR_1EEEEEENS4_6LayoutINS5_IJNSA_ILi2EEESB_SB_EEENS5_IJSB_NSA_ILi0EEESX_EEEEENS5_IJNS4_10UnderscoreES10_S10_EEEEENS4_13SM90_TMA_LOADENS4_14ComposedLayoutINS4_7SwizzleILi3ELi4ELi3EEENS4_18smem_ptr_flag_bitsILi16EEENSU_INS5_IJNSA_ILi8EEESH_EEENS5_IJSH_SB_EEEEEEEvNS4_8identityES13_S1D_vS1E_EENS_8epilogue10collective18CollectiveEpilogueINS1G_22Sm90TmaWarpSpecializedILi4ELi2ELi16ELb1ELb0EEEJSI_NS5_IJSF_NSA_ILi32EEEEEESJ_SK_SJ_SK_NS1G_6fusion15FusionCallbacksIS1K_NS1N_13LinCombEltActINS1G_6thread7SigmoidESJ_fSJ_fLNS_15FloatRoundStyleE2EEESI_S1M_JEEES13_NS14_INS15_ILi2ELi4ELi3EEES18_NSU_INS5_IJS19_S1L_EEENS5_IJS1L_SB_EEEEEEENS4_17SM75_U32x4_LDSM_NENS4_14SM90_TMA_STOREES1Z_NS4_17SM90_U32x4_STSM_NENS4_9Copy_AtomIJS22_SJ_EEEvEEEvvEEEEvNT_6ParamsE,@function
        .size           _ZN7cutlass13device_kernelINS_4gemm6kernel13GemmUniversalIN4cute5tupleIJiiiiEEENS1_10collective13CollectiveMmaINS1_34MainloopSm90TmaGmmaWarpSpecializedILi4ENS5_IJNS4_1CILi1EEESB_SB_EEENS1_35KernelTmaWarpSpecializedCooperativeEEENS5_IJNSA_ILi128EEENSA_ILi256EEENSA_ILi64EEEEEENS_6half_tENS5_IJlSB_lEEESJ_SK_NS4_8TiledMMAINS4_8MMA_AtomIJNS4_4SM904GMMA26MMA_64x256x16_F32F16F16_SSILNSO_5MajorE0ELSQ_0ELNSO_7ScaleInE1ELSR_1EEEEEENS4_6LayoutINS5_IJNSA_ILi2EEESB_SB_EEENS5_IJSB_NSA_ILi0EEESX_EEEEENS5_IJNS4_10UnderscoreES10_S10_EEEEENS4_13SM90_TMA_LOADENS4_14ComposedLayoutINS4_7SwizzleILi3ELi4ELi3EEENS4_18smem_ptr_flag_bitsILi16EEENSU_INS5_IJNSA_ILi8EEESH_EEENS5_IJSH_SB_EEEEEEEvNS4_8identityES13_S1D_vS1E_EENS_8epilogue10collective18CollectiveEpilogueINS1G_22Sm90TmaWarpSpecializedILi4ELi2ELi16ELb1ELb0EEEJSI_NS5_IJSF_NSA_ILi32EEEEEESJ_SK_SJ_SK_NS1G_6fusion15FusionCallbacksIS1K_NS1N_13LinCombEltActINS1G_6thread7SigmoidESJ_fSJ_fLNS_15FloatRoundStyleE2EEESI_S1M_JEEES13_NS14_INS15_ILi2ELi4ELi3EEES18_NSU_INS5_IJS19_S1L_EEENS5_IJS1L_SB_EEEEEEENS4_17SM75_U32x4_LDSM_NENS4_14SM90_TMA_STOREES1Z_NS4_17SM90_U32x4_STSM_NENS4_9Copy_AtomIJS22_SJ_EEEvEEEvvEEEEvNT_6ParamsE,(.L_x_638 - _ZN7cutlass13device_kernelINS_4gemm6kernel13GemmUniversalIN4cute5tupleIJiiiiEEENS1_10collective13CollectiveMmaINS1_34MainloopSm90TmaGmmaWarpSpecializedILi4ENS5_IJNS4_1CILi1EEESB_SB_EEENS1_35KernelTmaWarpSpecializedCooperativeEEENS5_IJNSA_ILi128EEENSA_ILi256EEENSA_ILi64EEEEEENS_6half_tENS5_IJlSB_lEEESJ_SK_NS4_8TiledMMAINS4_8MMA_AtomIJNS4_4SM904GMMA26MMA_64x256x16_F32F16F16_SSILNSO_5MajorE0ELSQ_0ELNSO_7ScaleInE1ELSR_1EEEEEENS4_6LayoutINS5_IJNSA_ILi2EEESB_SB_EEENS5_IJSB_NSA_ILi0EEESX_EEEEENS5_IJNS4_10UnderscoreES10_S10_EEEEENS4_13SM90_TMA_LOADENS4_14ComposedLayoutINS4_7SwizzleILi3ELi4ELi3EEENS4_18smem_ptr_flag_bitsILi16EEENSU_INS5_IJNSA_ILi8EEESH_EEENS5_IJSH_SB_EEEEEEEvNS4_8identityES13_S1D_vS1E_EENS_8epilogue10collective18CollectiveEpilogueINS1G_22Sm90TmaWarpSpecializedILi4ELi2ELi16ELb1ELb0EEEJSI_NS5_IJSF_NSA_ILi32EEEEEESJ_SK_SJ_SK_NS1G_6fusion15FusionCallbacksIS1K_NS1N_13LinCombEltActINS1G_6thread7SigmoidESJ_fSJ_fLNS_15FloatRoundStyleE2EEESI_S1M_JEEES13_NS14_INS15_ILi2ELi4ELi3EEES18_NSU_INS5_IJS19_S1L_EEENS5_IJS1L_SB_EEEEEEENS4_17SM75_U32x4_LDSM_NENS4_14SM90_TMA_STOREES1Z_NS4_17SM90_U32x4_STSM_NENS4_9Copy_AtomIJS22_SJ_EEEvEEEvvEEEEvNT_6ParamsE)
        .other          _ZN7cutlass13device_kernelINS_4gemm6kernel13GemmUniversalIN4cute5tupleIJiiiiEEENS1_10collective13CollectiveMmaINS1_34MainloopSm90TmaGmmaWarpSpecializedILi4ENS5_IJNS4_1CILi1EEESB_SB_EEENS1_35KernelTmaWarpSpecializedCooperativeEEENS5_IJNSA_ILi128EEENSA_ILi256EEENSA_ILi64EEEEEENS_6half_tENS5_IJlSB_lEEESJ_SK_NS4_8TiledMMAINS4_8MMA_AtomIJNS4_4SM904GMMA26MMA_64x256x16_F32F16F16_SSILNSO_5MajorE0ELSQ_0ELNSO_7ScaleInE1ELSR_1EEEEEENS4_6LayoutINS5_IJNSA_ILi2EEESB_SB_EEENS5_IJSB_NSA_ILi0EEESX_EEEEENS5_IJNS4_10UnderscoreES10_S10_EEEEENS4_13SM90_TMA_LOADENS4_14ComposedLayoutINS4_7SwizzleILi3ELi4ELi3EEENS4_18smem_ptr_flag_bitsILi16EEENSU_INS5_IJNSA_ILi8EEESH_EEENS5_IJSH_SB_EEEEEEEvNS4_8identityES13_S1D_vS1E_EENS_8epilogue10collective18CollectiveEpilogueINS1G_22Sm90TmaWarpSpecializedILi4ELi2ELi16ELb1ELb0EEEJSI_NS5_IJSF_NSA_ILi32EEEEEESJ_SK_SJ_SK_NS1G_6fusion15FusionCallbacksIS1K_NS1N_13LinCombEltActINS1G_6thread7SigmoidESJ_fSJ_fLNS_15FloatRoundStyleE2EEESI_S1M_JEEES13_NS14_INS15_ILi2ELi4ELi3EEES18_NSU_INS5_IJS19_S1L_EEENS5_IJS1L_SB_EEEEEEENS4_17SM75_U32x4_LDSM_NENS4_14SM90_TMA_STOREES1Z_NS4_17SM90_U32x4_STSM_NENS4_9Copy_AtomIJS22_SJ_EEEvEEEvvEEEEvNT_6ParamsE,@"STO_CUDA_ENTRY STV_DEFAULT"
_ZN7cutlass13device_kernelINS_4gemm6kernel13GemmUniversalIN4cute5tupleIJiiiiEEENS1_10collective13CollectiveMmaINS1_34MainloopSm90TmaGmmaWarpSpecializedILi4ENS5_IJNS4_1CILi1EEESB_SB_EEENS1_35KernelTmaWarpSpecializedCooperativeEEENS5_IJNSA_ILi128EEENSA_ILi256EEENSA_ILi64EEEEEENS_6half_tENS5_IJlSB_lEEESJ_SK_NS4_8TiledMMAINS4_8MMA_AtomIJNS4_4SM904GMMA26MMA_64x256x16_F32F16F16_SSILNSO_5MajorE0ELSQ_0ELNSO_7ScaleInE1ELSR_1EEEEEENS4_6LayoutINS5_IJNSA_ILi2EEESB_SB_EEENS5_IJSB_NSA_ILi0EEESX_EEEEENS5_IJNS4_10UnderscoreES10_S10_EEEEENS4_13SM90_TMA_LOADENS4_14ComposedLayoutINS4_7SwizzleILi3ELi4ELi3EEENS4_18smem_ptr_flag_bitsILi16EEENSU_INS5_IJNSA_ILi8EEESH_EEENS5_IJSH_SB_EEEEEEEvNS4_8identityES13_S1D_vS1E_EENS_8epilogue10collective18CollectiveEpilogueINS1G_22Sm90TmaWarpSpecializedILi4ELi2ELi16ELb1ELb0EEEJSI_NS5_IJSF_NSA_ILi32EEEEEESJ_SK_SJ_SK_NS1G_6fusion15FusionCallbacksIS1K_NS1N_13LinCombEltActINS1G_6thread7SigmoidESJ_fSJ_fLNS_15FloatRoundStyleE2EEESI_S1M_JEEES13_NS14_INS15_ILi2ELi4ELi3EEES18_NSU_INS5_IJS19_S1L_EEENS5_IJS1L_SB_EEEEEEENS4_17SM75_U32x4_LDSM_NENS4_14SM90_TMA_STOREES1Z_NS4_17SM90_U32x4_STSM_NENS4_9Copy_AtomIJS22_SJ_EEEvEEEvvEEEEvNT_6ParamsE:
[----:B------:R-:W1:Y:S01]  /*0000*/  LDC R1, c[0x0][0x28] ;  /* 0x00000a00ff017b82 */ /* 0x000e620000000800 */
[----:B------:R-:W2:Y:S07]  /*0010*/  S2R R18, SR_TID.X ;  /* 0x0000000000127919 */ /* 0x000eae0000002100 */
[----:B------:R-:W3:Y:S01]  /*0020*/  LDC.64 R4, c[0x0][0x588] ;  /* 0x00016200ff047b82 */ /* 0x000ee20000000a00 */
[----:B------:R-:W-:Y:S01]  /*0030*/  ELECT P0, URZ, PT ;  /* 0x00000000003f782f */ /* 0x000fe20003800000 */
[----:B------:R-:W-:Y:S01]  /*0040*/  BSSY B0, `(.L_x_0) ;  /* 0x0000016000007945 */ /* 0x000fe20003800000 */
[----:B--2---:R-:W-:-:S02]  /*0050*/  SHF.R.U32.HI R6, RZ, 0x5, R18 ;  /* 0x00000005ff067819 */ /* 0x004fc40000011612 */
[----:B------:R-:W-:-:S03]  /*0060*/  SHF.R.U32.HI R2, RZ, 0x7, R18 ;  /* 0x00000007ff027819 */ /* 0x000fc60000011612 */
[----:B------:R-:W2:Y:S04]  /*0070*/  SHFL.IDX PT, R0, R6, RZ, 0x1f ;  /* 0x00001fff06007589 */ /* 0x000ea800000e0000 */
[----:B------:R4:W1:Y:S01]  /*0080*/  SHFL.IDX PT, R12, R2, RZ, 0x1f ;  /* 0x00001fff020c7589 */ /* 0x00086200000e0000 */
[----:B--2---:R-:W-:Y:S02]  /*0090*/  ISETP.NE.OR P0, PT, R0, RZ, !P0 ;  /* 0x000000ff0000720c */ /* 0x004fe40004705670 */
[----:B------:R-:W-:-:S11]  /*00a0*/  SHF.R.S32.HI R3, RZ, 0x1f, R0 ;  /* 0x0000001fff037819 */ /* 0x000fd60000011400 */
[----:B-1-34-:R-:W-:Y:S05]  /*00b0*/  @P0 BRA `(.L_x_1) ;  /* 0x0000000000380947 */ /* 0x01afea0003800000 */
[----:B------:R-:W-:Y:S02]  /*00c0*/  ULDC.64 UR4, c[0x0][0x198] ;  /* 0x0000660000047ab9 */ /* 0x000fe40000000a00 */
[----:B------:R-:W-:Y:S02]  /*00d0*/  UIADD3 UR6, UP0, UR4, 0xf0, URZ ;  /* 0x000000f004067890 */ /* 0x000fe4000ff1e03f */
[----:B------:R-:W-:Y:S02]  /*00e0*/  UIADD3 UR8, UP1, UR4, 0x1f0, URZ ;  /* 0x000001f004087890 */ /* 0x000fe4000ff3e03f */
[----:B------:R-:W-:Y:S02]  /*00f0*/  UIADD3 UR10, UP2, UR4, 0x3f0, URZ ;  /* 0x000003f0040a7890 */ /* 0x000fe4000ff5e03f */
[----:B------:R-:W-:Y:S02]  /*0100*/  UIADD3 UR4, UP3, UR4, 0x4f0, URZ ;  /* 0x000004f004047890 */ /* 0x000fe4000ff7e03f */
[----:B------:R-:W-:-:S02]  /*0110*/  UIADD3.X UR7, URZ, UR5, URZ, UP0, !UPT ;  /* 0x000000053f077290 */ /* 0x000fc400087fe43f */
[----:B------:R-:W-:Y:S02]  /*0120*/  UIADD3.X UR9, URZ, UR5, URZ, UP1, !UPT ;  /* 0x000000053f097290 */ /* 0x000fe40008ffe43f */
[----:B------:R-:W-:Y:S02]  /*0130*/  UIADD3.X UR11, URZ, UR5, URZ, UP2, !UPT ;  /* 0x000000053f0b7290 */ /* 0x000fe400097fe43f */
[----:B------:R-:W-:-:S03]  /*0140*/  UIADD3.X UR5, URZ, UR5, URZ, UP3, !UPT ;  /* 0x000000053f057290 */ /* 0x000fc60009ffe43f */
[----:B------:R1:W-:Y:S02]  /*0150*/  UTMACCTL.PF [UR6] ;  /* 0x00000000060079b9 */ /* 0x0003e40008040000 */
[----:B------:R1:W-:Y:S02]  /*0160*/  UTMACCTL.PF [UR8] ;  /* 0x00000000080079b9 */ /* 0x0003e40008040000 */
[----:B------:R1:W-:Y:S02]  /*0170*/  UTMACCTL.PF [UR10] ;  /* 0x000000000a0079b9 */ /* 0x0003e40008040000 */
[----:B------:R1:W-:Y:S02]  /*0180*/  UTMACCTL.PF [UR4] ;  /* 0x00000000040079b9 */ /* 0x0003e40008040000 */
[----:B-1----:R-:W-:Y:S01]  /*0190*/  NOP ;  /* 0x0000000000007918 */ /* 0x002fe20000000000 */
.L_x_1:
[----:B------:R-:W-:Y:S05]  /*01a0*/  BSYNC B0 ;  /* 0x0000000000007941 */ /* 0x000fea0003800000 */
.L_x_0:
[----:B------:R-:W-:Y:S01]  /*01b0*/  ULDC.64 UR4, c[0x0][0x590] ;  /* 0x0001640000047ab9 */ /* 0x000fe20000000a00 */
[----:B------:R-:W-:Y:S01]  /*01c0*/  LEA.HI R3, R3, R0, RZ, 0x2 ;  /* 0x0000000003037211 */ /* 0x000fe200078f10ff */
[----:B------:R-:W-:Y:S01]  /*01d0*/  ULDC.64 UR48, c[0x0][0x208] ;  /* 0x0000820000307ab9 */ /* 0x000fe20000000a00 */
[----:B------:R-:W-:Y:S02]  /*01e0*/  ISETP.NE.U32.AND P2, PT, RZ, UR4, PT ;  /* 0x00000004ff007c0c */ /* 0x000fe4000bf45070 */
[----:B------:R-:W-:Y:S02]  /*01f0*/  LOP3.LUT R3, R3, 0xfffffffc, RZ, 0xc0, !PT ;  /* 0xfffffffc03037812 */ /* 0x000fe400078ec0ff */
[----:B------:R-:W-:Y:S02]  /*0200*/  ISETP.NE.AND.EX P3, PT, RZ, UR5, PT, P2 ;  /* 0x00000005ff007c0c */ /* 0x000fe4000bf65320 */
[----:B------:R-:W-:Y:S02]  /*0210*/  IADD3 R0, R0, -R3, RZ ;  /* 0x8000000300007210 */ /* 0x000fe40007ffe0ff */
[----:B------:R-:W-:-:S02]  /*0220*/  PRMT R7, RZ, 0x7610, R7 ;  /* 0x00007610ff077816 */ /* 0x000fc40000000007 */
[----:B------:R-:W-:Y:S02]  /*0230*/  MOV R2, R4 ;  /* 0x0000000400027202 */ /* 0x000fe40000000f00 */
[----:B------:R-:W-:-:S05]  /*0240*/  MOV R3, R5 ;  /* 0x0000000500037202 */ /* 0x000fca0000000f00 */
[----:B------:R-:W-:Y:S05]  /*0250*/  @P3 BRA `(.L_x_2) ;  /* 0x0000000000303947 */ /* 0x000fea0003800000 */
[----:B------:R-:W-:Y:S02]  /*0260*/  ULDC.64 UR6, c[0x0][0x588] ;  /* 0x0001620000067ab9 */ /* 0x000fe40000000a00 */
[----:B------:R-:W-:-:S04]  /*0270*/  ISETP.NE.U32.AND P0, PT, RZ, UR6, PT ;  /* 0x00000006ff007c0c */ /* 0x000fc8000bf05070 */
[----:B------:R-:W-:-:S13]  /*0280*/  ISETP.NE.AND.EX P0, PT, RZ, UR7, PT, P0 ;  /* 0x00000007ff007c0c */ /* 0x000fda000bf05300 */
[----:B------:R-:W-:Y:S05]  /*0290*/  @!P0 BRA `(.L_x_3) ;  /* 0x0000000000108947 */ /* 0x000fea0003800000 */
[----:B------:R-:W2:Y:S02]  /*02a0*/  LDG.E R7, desc[UR48][R2.64] ;  /* 0x0000003002077981 */ /* 0x000ea4000c1e1900 */
[----:B--2---:R-:W-:Y:S02]  /*02b0*/  FSETP.NEU.AND P1, PT, R7, RZ, PT ;  /* 0x000000ff0700720b */ /* 0x004fe40003f2d000 */
[----:B------:R-:W-:Y:S01]  /*02c0*/  MOV R7, 0x1 ;  /* 0x0000000100077802 */ /* 0x000fe20000000f00 */
[----:B------:R-:W-:Y:S10]  /*02d0*/  BRA `(.L_x_2) ;  /* 0x0000000000107947 */ /* 0x000ff40003800000 */
.L_x_3:
[----:B------:R-:W-:Y:S01]  /*02e0*/  ULDC UR6, c[0x0][0x580] ;  /* 0x0001600000067ab9 */ /* 0x000fe20000000800 */
[----:B------:R-:W-:Y:S02]  /*02f0*/  MOV R7, 0x1 ;  /* 0x0000000100077802 */ /* 0x000fe40000000f00 */
[----:B------:R-:W-:Y:S02]  /*0300*/  CS2R R2, SRZ ;  /* 0x0000000000027805 */ /* 0x000fe4000001ff00 */
[----:B------:R-:W-:-:S13]  /*0310*/  FSETP.NEU.AND P1, PT, RZ, UR6, PT ;  /* 0x00000006ff007c0b */ /* 0x000fda000bf2d000 */
.L_x_2:
[----:B------:R-:W-:Y:S02]  /*0320*/  ISETP.NE.U32.AND P4, PT, R2, RZ, PT ;  /* 0x000000ff0200720c */ /* 0x000fe40003f85070 */
[----:B------:R-:W-:Y:S02]  /*0330*/  ISETP.NE.AND.EX P5, PT, RZ, UR5, PT, P2 ;  /* 0x00000005ff007c0c */ /* 0x000fe4000bfa5320 */
[----:B------:R-:W-:Y:S02]  /*0340*/  ISETP.NE.AND.EX P2, PT, R3, RZ, PT, P4 ;  /* 0x000000ff0300720c */ /* 0x000fe40003f45340 */
[----:B------:R-:W-:-:S11]  /*0350*/  PLOP3.LUT P0, PT, PT, PT, PT, 0x8, 0x0 ;  /* 0x000000000000781c */ /* 0x000fd60003f0e170 */
[----:B------:R-:W-:Y:S05]  /*0360*/  @P2 BRA P5, `(.L_x_4) ;  /* 0x0000000000342947 */ /* 0x000fea0002800000 */
[----:B------:R-:W-:-:S04]  /*0370*/  ISETP.NE.U32.AND P0, PT, RZ, UR4, PT ;  /* 0x00000004ff007c0c */ /* 0x000fc8000bf05070 */
[----:B------:R-:W-:-:S13]  /*0380*/  ISETP.NE.AND.EX P0, PT, RZ, UR5, PT, P0 ;  /* 0x00000005ff007c0c */ /* 0x000fda000bf05300 */
[----:B------:R-:W-:Y:S05]  /*0390*/  @!P0 BRA `(.L_x_5) ;  /* 0x0000000000248947 */ /* 0x000fea0003800000 */
[----:B------:R-:W-:Y:S02]  /*03a0*/  PRMT R7, R7, 0x9910, RZ ;  /* 0x0000991007077816 */ /* 0x000fe400000000ff */
[----:B------:R-:W-:Y:S02]  /*03b0*/  ISETP.NE.U32.AND P0, PT, R2, RZ, PT ;  /* 0x000000ff0200720c */ /* 0x000fe40003f05070 */
[----:B------:R-:W-:Y:S02]  /*03c0*/  ISETP.NE.AND P2, PT, R7, RZ, PT ;  /* 0x000000ff0700720c */ /* 0x000fe40003f45270 */
[----:B------:R-:W-:Y:S02]  /*03d0*/  ISETP.NE.AND.EX P0, PT, R3, RZ, PT, P0 ;  /* 0x000000ff0300720c */ /* 0x000fe40003f05300 */
[----:B------:R-:W-:-:S09]  /*03e0*/  SEL R2, RZ, 0xffffffff, P1 ;  /* 0xffffffffff027807 */ /* 0x000fd20000800000 */
[----:B------:R-:W-:-:S04]  /*03f0*/  @!P2 SEL R2, RZ, 0xffffffff, P0 ;  /* 0xffffffffff02a807 */ /* 0x000fc80000000000 */
[----:B------:R-:W-:-:S04]  /*0400*/  LOP3.LUT R2, R2, 0x1, RZ, 0xc0, !PT ;  /* 0x0000000102027812 */ /* 0x000fc800078ec0ff */
[----:B------:R-:W-:Y:S01]  /*0410*/  ISETP.EQ.U32.AND P0, PT, R2, 0x1, PT ;  /* 0x000000010200780c */ /* 0x000fe20003f02070 */
[----:B------:R-:W-:-:S12]  /*0420*/  BRA `(.L_x_4) ;  /* 0x0000000000047947 */ /* 0x000fd80003800000 */
.L_x_5:
[----:B------:R-:W-:-:S13]  /*0430*/  PLOP3.LUT P0, PT, P1, PT, PT, 0x8, 0x0 ;  /* 0x000000000000781c */ /* 0x000fda0000f0e170 */
.L_x_4:
[----:B------:R-:W1:Y:S02]  /*0440*/  SHFL.IDX PT, R2, R6, RZ, 0x1f ;  /* 0x00001fff06027589 */ /* 0x000e6400000e0000 */
[----:B-1----:R-:W-:-:S13]  /*0450*/  ISETP.NE.AND P1, PT, R2, RZ, PT ;  /* 0x000000ff0200720c */ /* 0x002fda0003f25270 */
[----:B------:R-:W-:Y:S05]  /*0460*/  @P1 BRA `(.L_x_6) ;  /* 0x0000000000581947 */ /* 0x000fea0003800000 */
[----:B------:R-:W1:Y:S01]  /*0470*/  S2UR UR8, SR_CgaCtaId ;  /* 0x00000000000879c3 */ /* 0x000e620000008800 */
[----:B------:R-:W-:Y:S01]  /*0480*/  UMOV UR4, 0x400 ;  /* 0x0000040000047882 */ /* 0x000fe20000000000 */
[----:B------:R-:W-:Y:S01]  /*0490*/  UMOV UR5, 0x1 ;  /* 0x0000000100057882 */ /* 0x000fe20000000000 */
[----:B------:R-:W-:Y:S01]  /*04a0*/  UMOV UR6, 0x100 ;  /* 0x0000010000067882 */ /* 0x000fe20000000000 */
[----:B------:R-:W-:Y:S01]  /*04b0*/  ELECT P1, URZ, PT ;  /* 0x00000000003f782f */ /* 0x000fe20003820000 */
[----:B------:R-:W-:-:S04]  /*04c0*/  UIADD3 UR6, -UR6, 0x100000, URZ ;  /* 0x0010000006067890 */ /* 0x000fc8000fffe13f */
[----:B------:R-:W-:Y:S02]  /*04d0*/  USHF.L.U32 UR7, UR6, 0xb, URZ ;  /* 0x0000000b06077899 */ /* 0x000fe4000800063f */
[----:B------:R-:W-:Y:S02]  /*04e0*/  USHF.L.U32 UR6, UR6, 0x1, URZ ;  /* 0x0000000106067899 */ /* 0x000fe4000800063f */
[----:B-1----:R-:W-:Y:S02]  /*04f0*/  ULEA UR8, UR8, UR4, 0x18 ;  /* 0x0000000408087291 */ /* 0x002fe4000f8ec03f */
[----:B------:R-:W-:-:S04]  /*0500*/  UIADD3 UR4, -UR5, 0x100000, URZ ;  /* 0x0010000005047890 */ /* 0x000fc8000fffe13f */
[----:B------:R-:W-:Y:S02]  /*0510*/  USHF.L.U32 UR5, UR4, 0xb, URZ ;  /* 0x0000000b04057899 */ /* 0x000fe4000800063f */
[----:B------:R-:W-:Y:S01]  /*0520*/  USHF.L.U32 UR4, UR4, 0x1, URZ ;  /* 0x0000000104047899 */ /* 0x000fe2000800063f */
[----:B------:R-:W1:Y:S11]  /*0530*/  FENCE.VIEW.ASYNC.S ;  /* 0x00000000000073c6 */ /* 0x000e760000000000 */
[----:B-1----:R1:W2:Y:S01]  /*0540*/  SYNCS.EXCH.64 URZ, [UR8], UR4 ;  /* 0x00000004083f75b2 */ /* 0x0022a20008000100 */
[----:B------:R1:W3:Y:S01]  /*0550*/  SYNCS.EXCH.64 URZ, [UR8+0x20], UR6 ;  /* 0x00002006083f75b2 */ /* 0x0002e20008000100 */
[----:B------:R1:W4:Y:S01]  /*0560*/  SYNCS.EXCH.64 URZ, [UR8+0x8], UR4 ;  /* 0x00000804083f75b2 */ /* 0x0003220008000100 */
[----:B------:R1:W1:Y:S01]  /*0570*/  SYNCS.EXCH.64 URZ, [UR8+0x28], UR6 ;  /* 0x00002806083f75b2 */ /* 0x0002620008000100 */
[----:B------:R1:W1:Y:S01]  /*0580*/  SYNCS.EXCH.64 URZ, [UR8+0x10], UR4 ;  /* 0x00001004083f75b2 */ /* 0x0002620008000100 */
[----:B------:R1:W1:Y:S01]  /*0590*/  SYNCS.EXCH.64 URZ, [UR8+0x30], UR6 ;  /* 0x00003006083f75b2 */ /* 0x0002620008000100 */
[----:B------:R1:W1:Y:S01]  /*05a0*/  SYNCS.EXCH.64 URZ, [UR8+0x18], UR4 ;  /* 0x00001804083f75b2 */ /* 0x0002620008000100 */
[----:B------:R1:W1:Y:S01]  /*05b0*/  SYNCS.EXCH.64 URZ, [UR8+0x38], UR6 ;  /* 0x00003806083f75b2 */ /* 0x0002620008000100 */
[----:B------:R-:W-:Y:S01]  /*05c0*/  NOP ;  /* 0x0000000000007918 */ /* 0x000fe20000000000 */
.L_x_6:
[----:B------:R-:W5:Y:S01]  /*05d0*/  SHFL.IDX PT, R2, R6, RZ, 0x1f ;  /* 0x00001fff06027589 */ /* 0x000f6200000e0000 */
[----:B------:R-:W1:Y:S01]  /*05e0*/  LDC R22, c[0x0][0x904] ;  /* 0x00024100ff167b82 */ /* 0x000e620000000800 */
[----:B------:R-:W-:Y:S01]  /*05f0*/  NOP ;  /* 0x0000000000007918 */ /* 0x000fe20000000000 */
[----:B-----5:R-:W-:-:S13]  /*0600*/  ISETP.NE.AND P1, PT, R2, RZ, PT ;  /* 0x000000ff0200720c */ /* 0x020fda0003f25270 */
[----:B------:R-:W-:Y:S05]  /*0610*/  @P1 BRA `(.L_x_7) ;  /* 0x0000000000581947 */ /* 0x000fea0003800000 */
[----:B-1----:R-:W1:Y:S01]  /*0620*/  S2UR UR5, SR_CgaCtaId ;  /* 0x00000000000579c3 */ /* 0x002e620000008800 */
[----:B------:R-:W-:Y:S01]  /*0630*/  UMOV UR4, 0x400 ;  /* 0x0000040000047882 */ /* 0x000fe20000000000 */
[----:B------:R-:W-:Y:S01]  /*0640*/  UMOV UR6, 0x20 ;  /* 0x0000002000067882 */ /* 0x000fe20000000000 */
[----:B------:R-:W-:Y:S01]  /*0650*/  UMOV UR7, 0x100 ;  /* 0x0000010000077882 */ /* 0x000fe20000000000 */
[----:B------:R-:W-:Y:S01]  /*0660*/  ELECT P1, URZ, PT ;  /* 0x00000000003f782f */ /* 0x000fe20003820000 */
[----:B-1----:R-:W-:Y:S02]  /*0670*/  ULEA UR8, UR5, UR4, 0x18 ;  /* 0x0000000405087291 */ /* 0x002fe4000f8ec03f */
[----:B------:R-:W-:-:S04]  /*0680*/  UIADD3 UR4, -UR6, 0x100000, URZ ;  /* 0x0010000006047890 */ /* 0x000fc8000fffe13f */
[----:B------:R-:W-:Y:S02]  /*0690*/  USHF.L.U32 UR5, UR4, 0xb, URZ ;  /* 0x0000000b04057899 */ /* 0x000fe4000800063f */
[----:B------:R-:W-:Y:S02]  /*06a0*/  USHF.L.U32 UR4, UR4, 0x1, URZ ;  /* 0x0000000104047899 */ /* 0x000fe4000800063f */
[----:B------:R-:W-:-:S04]  /*06b0*/  UIADD3 UR6, -UR7, 0x100000, URZ ;  /* 0x0010000007067890 */ /* 0x000fc8000fffe13f */
[----:B------:R-:W-:Y:S02]  /*06c0*/  USHF.L.U32 UR7, UR6, 0xb, URZ ;  /* 0x0000000b06077899 */ /* 0x000fe4000800063f */
[----:B------:R-:W-:Y:S01]  /*06d0*/  USHF.L.U32 UR6, UR6, 0x1, URZ ;  /* 0x0000000106067899 */ /* 0x000fe2000800063f */
[----:B------:R-:W1:Y:S03]  /*06e0*/  FENCE.VIEW.ASYNC.S ;  /* 0x00000000000073c6 */ /* 0x000e660000000000 */
[----:B-1----:R1:W1:Y:S08]  /*06f0*/  SYNCS.EXCH.64 URZ, [UR8+0x40], UR4 ;  /* 0x00004004083f75b2 */ /* 0x0022700008000100 */
[----:B------:R1:W1:Y:S01]  /*0700*/  SYNCS.EXCH.64 URZ, [UR8+0x60], UR6 ;  /* 0x00006006083f75b2 */ /* 0x0002620008000100 */
[----:B------:R1:W1:Y:S01]  /*0710*/  SYNCS.EXCH.64 URZ, [UR8+0x48], UR4 ;  /* 0x00004804083f75b2 */ /* 0x0002620008000100 */
[----:B------:R1:W1:Y:S01]  /*0720*/  SYNCS.EXCH.64 URZ, [UR8+0x68], UR6 ;  /* 0x00006806083f75b2 */ /* 0x0002620008000100 */
[----:B------:R1:W1:Y:S01]  /*0730*/  SYNCS.EXCH.64 URZ, [UR8+0x50], UR4 ;  /* 0x00005004083f75b2 */ /* 0x0002620008000100 */
[----:B------:R1:W1:Y:S01]  /*0740*/  SYNCS.EXCH.64 URZ, [UR8+0x70], UR6 ;  /* 0x00007006083f75b2 */ /* 0x0002620008000100 */
[----:B------:R1:W1:Y:S01]  /*0750*/  SYNCS.EXCH.64 URZ, [UR8+0x58], UR4 ;  /* 0x00005804083f75b2 */ /* 0x0002620008000100 */
[----:B------:R1:W1:Y:S01]  /*0760*/  SYNCS.EXCH.64 URZ, [UR8+0x78], UR6 ;  /* 0x00007806083f75b2 */ /* 0x0002620008000100 */
[----:B------:R-:W-:Y:S01]  /*0770*/  NOP ;  /* 0x0000000000007918 */ /* 0x000fe20000000000 */
.L_x_7:
[----:B------:R-:W5:Y:S01]  /*0780*/  SHFL.IDX PT, R6, R6, RZ, 0x1f ;  /* 0x00001fff06067589 */ /* 0x000f6200000e0000 */
[----:B-1----:R-:W-:Y:S02]  /*0790*/  ISETP.NE.AND P6, PT, R22, 0x1, PT ;  /* 0x000000011600780c */ /* 0x002fe40003fc5270 */
[----:B------:R-:W-:Y:S01]  /*07a0*/  ELECT P1, URZ, PT ;  /* 0x00000000003f782f */ /* 0x000fe20003820000 */
[----:B------:R-:W1:Y:S01]  /*07b0*/  S2UR UR37, SR_CgaCtaId ;  /* 0x00000000002579c3 */ /* 0x000e620000008800 */
[----:B------:R-:W2:Y:S01]  /*07c0*/  S2R R13, SR_CTAID.Y ;  /* 0x00000000000d7919 */ /* 0x000ea20000002600 */
[----:B------:R-:W-:Y:S01]  /*07d0*/  UMOV UR4, 0x20 ;  /* 0x0000002000047882 */ /* 0x000fe20000000000 */
[----:B------:R-:W-:Y:S01]  /*07e0*/  P2R R2, PR, RZ, 0x40 ;  /* 0x00000040ff027803 */ /* 0x000fe20000000000 */
[----:B------:R-:W-:Y:S01]  /*07f0*/  NOP ;  /* 0x0000000000007918 */ /* 0x000fe20000000000 */
[----:B------:R-:W3:Y:S01]  /*0800*/  S2R R8, SR_CTAID.X ;  /* 0x0000000000087919 */ /* 0x000ee20000002500 */
[----:B------:R-:W-:Y:S01]  /*0810*/  ISETP.NE.AND P4, PT, R0, RZ, PT ;  /* 0x000000ff0000720c */ /* 0x000fe20003f85270 */
[----:B------:R-:W-:Y:S03]  /*0820*/  BSSY B6, `(.L_x_8) ;  /* 0x0001485000067945 */ /* 0x000fe60003800000 */
[----:B------:R-:W3:Y:S01]  /*0830*/  @P6 LDC R3, c[0x0][0x10] ;  /* 0x00000400ff036b82 */ /* 0x000ee20000000800 */
[----:B------:R-:W-:-:S02]  /*0840*/  @P6 MOV R11, RZ ;  /* 0x000000ff000b6202 */ /* 0x000fc40000000f00 */
[----:B------:R-:W-:-:S05]  /*0850*/  @P6 MOV R9, RZ ;  /* 0x000000ff00096202 */ /* 0x000fca0000000f00 */
[----:B------:R-:W4:Y:S01]  /*0860*/  @!P6 LDC R7, c[0x0][0xc] ;  /* 0x00000300ff07eb82 */ /* 0x000f220000000800 */
[----:B-----5:R-:W-:Y:S02]  /*0870*/  ISETP.NE.OR P2, PT, R6, RZ, !P1 ;  /* 0x000000ff0600720c */ /* 0x020fe40004f45670 */
[----:B------:R-:W-:-:S04]  /*0880*/  ISETP.EQ.OR P1, PT, R0, 0x3, !P4 ;  /* 0x000000030000780c */ /* 0x000fc80006722670 */
[----:B------:R-:W-:-:S04]  /*0890*/  ISETP.EQ.AND P1, PT, R12, RZ, P1 ;  /* 0x000000ff0c00720c */ /* 0x000fc80000f22270 */
[----:B------:R-:W-:Y:S02]  /*08a0*/  SEL R17, RZ, 0x1, !P1 ;  /* 0x00000001ff117807 */ /* 0x000fe40004800000 */
[----:B--2---:R-:W-:Y:S01]  /*08b0*/  @P6 MOV R10, R13 ;  /* 0x0000000d000a6202 */ /* 0x004fe20000000f00 */
[----:B------:R-:W-:Y:S01]  /*08c0*/  VOTEU.ALL UP0, P2 ;  /* 0x00000000003f7886 */ /* 0x000fe20001000000 */
[----:B------:R-:W-:-:S03]  /*08d0*/  VOTEU.ALL UP1, P2 ;  /* 0x00000000003f7886 */ /* 0x000fc60001020000 */
[----:B---3--:R-:W-:Y:S01]  /*08e0*/  @P6 IMAD.WIDE.U32 R2, R8, R3, R10 ;  /* 0x0000000308026225 */ /* 0x008fe200078e000a */
[----:B------:R-:W-:Y:S01]  /*08f0*/  @!UP0 UMOV UR6, 0x400 ;  /* 0x0000040000068882 */ /* 0x000fe20000000000 */
[----:B------:R-:W-:-:S04]  /*0900*/  @!UP0 UIADD3 UR4, -UR4, 0x100000, URZ ;  /* 0x0010000004048890 */ /* 0x000fc8000fffe13f */
[----:B------:R-:W-:Y:S02]  /*0910*/  @!UP0 USHF.L.U32 UR5, UR4, 0xb, URZ ;  /* 0x0000000b04058899 */ /* 0x000fe4000800063f */
[----:B------:R-:W-:Y:S01]  /*0920*/  @!UP0 USHF.L.U32 UR4, UR4, 0x1, URZ ;  /* 0x0000000104048899 */ /* 0x000fe2000800063f */
[----:B------:R-:W-:Y:S01]  /*0930*/  @!P6 MOV R10, R13 ;  /* 0x0000000d000ae202 */ /* 0x000fe20000000f00 */
[----:B-1----:R-:W-:Y:S01]  /*0940*/  @!UP0 ULEA UR8, UR37, UR6, 0x18 ;  /* 0x0000000625088291 */ /* 0x002fe2000f8ec03f */
[----:B------:R-:W-:Y:S01]  /*0950*/  @P6 IADD3 R16, R3, R9, RZ ;  /* 0x0000000903106210 */ /* 0x000fe20007ffe0ff */
[----:B------:R-:W-:Y:S01]  /*0960*/  VOTEU.ALL UP0, P2 ;  /* 0x00000000003f7886 */ /* 0x000fe20001000000 */
[----:B------:R-:W-:Y:S01]  /*0970*/  ISETP.NE.AND P2, PT, R12, RZ, PT ;  /* 0x000000ff0c00720c */ /* 0x000fe20003f45270 */
[----:B------:R-:W-:Y:S01]  /*0980*/  ULDC UR6, c[0x0][0xc] ;  /* 0x0000030000067ab9 */ /* 0x000fe20000000800 */
[----:B------:R-:W-:Y:S01]  /*0990*/  ULDC UR7, c[0x0][0x10] ;  /* 0x0000040000077ab9 */ /* 0x000fe20000000800 */
[----:B------:R-:W-:-:S02]  /*09a0*/  MOV R9, RZ ;  /* 0x000000ff00097202 */ /* 0x000fc40000000f00 */
[----:B------:R-:W-:Y:S02]  /*09b0*/  IADD3 R12, R12, -0x1, RZ ;  /* 0xffffffff0c0c7810 */ /* 0x000fe40007ffe0ff */
[----:B------:R-:W-:Y:S01]  /*09c0*/  ISETP.EQ.AND P5, PT, R0, 0x2, !P2 ;  /* 0x000000020000780c */ /* 0x000fe200057a2270 */
[----:B----4-:R-:W-:Y:S01]  /*09d0*/  @!P6 IMAD.WIDE.U32 R6, R7, R10, R8 ;  /* 0x0000000a0706e225 */ /* 0x010fe200078e0008 */
[----:B------:R-:W1:Y:S02]  /*09e0*/  FENCE.VIEW.ASYNC.S ;  /* 0x00000000000073c6 */ /* 0x000e640000000000 */
[----:B-1----:R-:W1:Y:S01]  /*09f0*/  @!UP0 SYNCS.EXCH.64 URZ, [UR8+0x80], UR4 ;  /* 0x00008004083f85b2 */ /* 0x002e620008000100 */
[----:B------:R-:W-:Y:S02]  /*0a00*/  ISETP.GE.U32.AND P1, PT, R12, 0x2, PT ;  /* 0x000000020c00780c */ /* 0x000fe40003f26070 */
[----:B------:R-:W-:Y:S02]  /*0a10*/  SEL R19, RZ, 0x1, !P5 ;  /* 0x00000001ff137807 */ /* 0x000fe40006800000 */
[----:B------:R-:W-:-:S02]  /*0a20*/  @!P6 MOV R2, R6 ;  /* 0x000000060002e202 */ /* 0x000fc40000000f00 */
[----:B------:R-:W-:Y:S02]  /*0a30*/  @!P6 MOV R16, R7 ;  /* 0x000000070010e202 */ /* 0x000fe40000000f00 */
[----:B------:R-:W-:Y:S02]  /*0a40*/  SEL R19, R19, 0x2, P1 ;  /* 0x0000000213137807 */ /* 0x000fe40000800000 */
[----:B------:R-:W-:Y:S01]  /*0a50*/  SEL R17, R17, 0x2, P1 ;  /* 0x0000000211117807 */ /* 0x000fe20000800000 */
[----:B------:R2:W1:Y:S01]  /*0a60*/  @!UP1 SYNCS.EXCH.64 URZ, [UR8+0x88], UR4 ;  /* 0x00008804083f95b2 */ /* 0x0004620008000100 */
[----:B------:R-:W-:Y:S01]  /*0a70*/  NOP ;  /* 0x0000000000007918 */ /* 0x000fe20000000000 */
[----:B--2---:R-:W-:-:S03]  /*0a80*/  UIMAD.WIDE.U32 UR4, UR6, UR7, URZ ;  /* 0x00000007060472a5 */ /* 0x004fc6000f8e003f */
[----:B------:R-:W-:Y:S02]  /*0a90*/  ULDC UR6, c[0x0][0x14] ;  /* 0x0000050000067ab9 */ /* 0x000fe40000000800 */
[----:B------:R-:W-:Y:S02]  /*0aa0*/  UIMAD.WIDE.U32 UR46, UR4, UR6, URZ ;  /* 0x00000006042e72a5 */ /* 0x000fe4000f8e003f */
[----:B------:R-:W-:-:S04]  /*0ab0*/  UIMAD UR38, UR5, UR6, URZ ;  /* 0x00000006052672a4 */ /* 0x000fc8000f8e023f */
[----:B------:R-:W-:Y:S01]  /*0ac0*/  UIADD3 UR38, UR47, UR38, URZ ;  /* 0x000000262f267290 */ /* 0x000fe2000fffe03f */
[----:B-1----:R-:W-:Y:S06]  /*0ad0*/  BAR.SYNC.DEFER_BLOCKING 0x0 ;  /* 0x0000000000007b1d */ /* 0x002fec0000010000 */
[----:B------:R-:W-:Y:S05]  /*0ae0*/  @!P2 BRA `(.L_x_9) ;  /* 0x0000011400c4a947 */ /* 0x000fea0003800000 */
[----:B------:R-:W-:-:S13]  /*0af0*/  ISETP.GT.U32.AND P0, PT, R12, 0x1, PT ;  /* 0x000000010c00780c */ /* 0x000fda0003f04070 */
[----:B------:R-:W-:Y:S05]  /*0b00*/  @P0 BRA `(.L_x_10) ;  /* 0x0000014400580947 */ /* 0x000fea0003800000 */
[----:B------:R-:W-:Y:S01]  /*0b10*/  ULDC.64 UR4, c[0x0][0x8f8] ;  /* 0x00023e0000047ab9 */ /* 0x000fe20000000a00 */
[----:B------:R-:W-:Y:S01]  /*0b20*/  UMOV UR55, 0xffffffff ;  /* 0xffffffff00377882 */ /* 0x000fe20000000000 */
[----:B------:R-:W-:Y:S02]  /*0b30*/  ISETP.GE.U32.AND P0, PT, R2, UR4, PT ;  /* 0x0000000402007c0c */ /* 0x000fe4000bf06070 */
[----:B------:R-:W-:Y:S02]  /*0b40*/  PRMT R152, RZ, 0x7610, R152 ;  /* 0x00007610ff987816 */ /* 0x000fe40000000098 */
[----:B------:R-:W-:Y:S02]  /*0b50*/  ISETP.GE.U32.AND.EX P0, PT, R16, UR5, PT, P0 ;  /* 0x0000000510007c0c */ /* 0x000fe4000bf06100 */
[----:B------:R-:W-:Y:S02]  /*0b60*/  MOV R23, 0xffffffff ;  /* 0xffffffff00177802 */ /* 0x000fe40000000f00 */
[----:B------:R-:W-:-:S02]  /*0b70*/  MOV R158, 0xffffffff ;  /* 0xffffffff009e7802 */ /* 0x000fc40000000f00 */
[----:B------:R-:W-:-:S07]  /*0b80*/  PRMT R0, RZ, 0x7610, R0 ;  /* 0x00007610ff007816 */ /* 0x000fce0000000000 */
[----:B------:R-:W-:Y:S05]  /*0b90*/  @P0 BRA `(.L_x_11) ;  /* 0x0000000400640947 */ /* 0x000fea0003800000 */
[----:B------:R-:W1:Y:S01]  /*0ba0*/  LDC.64 R14, c[0x0][0x8d0] ;  /* 0x00023400ff0e7b82 */ /* 0x000e620000000a00 */
[----:B------:R-:W-:Y:S01]  /*0bb0*/  MOV R4, R2 ;  /* 0x0000000200047202 */ /* 0x000fe20000000f00 */
[----:B------:R-:W-:-:S06]  /*0bc0*/  IMAD.MOV.U32 R5, RZ, RZ, R16 ;  /* 0x000000ffff057224 */ /* 0x000fcc00078e0010 */
[----:B------:R-:W2:Y:S08]  /*0bd0*/  LDC R0, c[0x0][0x8d8] ;  /* 0x00023600ff007b82 */ /* 0x000eb00000000800 */
[----:B------:R-:W3:Y:S01]  /*0be0*/  LDC.64 R20, c[0x0][0x8c8] ;  /* 0x00023200ff147b82 */ /* 0x000ee20000000a00 */
[----:B-1----:R-:W-:-:S04]  /*0bf0*/  ISETP.NE.U32.AND P0, PT, R14, RZ, PT ;  /* 0x000000ff0e00720c */ /* 0x002fc80003f05070 */
[----:B------:R-:W-:-:S13]  /*0c00*/  ISETP.NE.AND.EX P0, PT, R15, RZ, PT, P0 ;  /* 0x000000ff0f00720c */ /* 0x000fda0003f05300 */
[----:B--23--:R-:W-:Y:S05]  /*0c10*/  @!P0 BRA `(.L_x_12) ;  /* 0x0000000000288947 */ /* 0x00cfea0003800000 */
[----:B------:R-:W1:Y:S02]  /*0c20*/  LDC R3, c[0x0][0x8dc] ;  /* 0x00023700ff037b82 */ /* 0x000e640000000800 */
[----:B-1----:R-:W-:-:S04]  /*0c30*/  IADD3 R3, P0, R2, R3, RZ ;  /* 0x0000000302037210 */ /* 0x002fc80007f1e0ff */
[----:B------:R-:W-:-:S05]  /*0c40*/  IADD3.X R11, RZ, R16, RZ, P0, !PT ;  /* 0x00000010ff0b7210 */ /* 0x000fca00007fe4ff */
[----:B------:R-:W-:-:S04]  /*0c50*/  IMAD.WIDE.U32 R4, R11, R14, RZ ;  /* 0x0000000e0b047225 */ /* 0x000fc800078e00ff */
[----:B------:R-:W-:-:S04]  /*0c60*/  IMAD.WIDE.U32 R6, P0, R3, R15, R4 ;  /* 0x0000000f03067225 */ /* 0x000fc80007800004 */
[----:B------:R-:W-:Y:S01]  /*0c70*/  IMAD.WIDE.U32 R4, R3, R14, RZ ;  /* 0x0000000e03047225 */ /* 0x000fe200078e00ff */
[----:B------:R-:W-:Y:S02]  /*0c80*/  IADD3.X R13, RZ, RZ, RZ, P0, !PT ;  /* 0x000000ffff0d7210 */ /* 0x000fe400007fe4ff */
[----:B------:R-:W-:Y:S02]  /*0c90*/  MOV R12, R7 ;  /* 0x00000007000c7202 */ /* 0x000fe40000000f00 */
[----:B------:R-:W-:-:S05]  /*0ca0*/  IADD3 RZ, P0, R5, R6, RZ ;  /* 0x0000000605ff7210 */ /* 0x000fca0007f1e0ff */
[----:B------:R-:W-:-:S08]  /*0cb0*/  IMAD.WIDE.U32.X R4, R11, R15, R12, P0 ;  /* 0x0000000f0b047225 */ /* 0x000fd000000e040c */
.L_x_12:
[-CC-:B------:R-:W-:Y:S01]  /*0cc0*/  SHF.R.U64 R29, R4, R0.reuse, R5.reuse ;  /* 0x00000000041d7219 */ /* 0x180fe20000001205 */
[----:B------:R-:W1:Y:S01]  /*0cd0*/  LDC.64 R24, c[0x0][0x8e8] ;  /* 0x00023a00ff187b82 */ /* 0x000e620000000a00 */
[----:B------:R-:W-:Y:S01]  /*0ce0*/  SHF.R.U32.HI R3, RZ, R0, R5 ;  /* 0x00000000ff037219 */ /* 0x000fe20000011605 */
[----:B------:R-:W-:Y:S01]  /*0cf0*/  ULDC UR4, c[0x0][0x150] ;  /* 0x0000540000047ab9 */ /* 0x000fe20000000800 */
[----:B------:R-:W-:Y:S02]  /*0d00*/  IADD3 R9, P0, RZ, -R29, RZ ;  /* 0x8000001dff097210 */ /* 0x000fe40007f1e0ff */
[----:B------:R-:W-:Y:S02]  /*0d10*/  I2FP.F32.U32 R0, R8 ;  /* 0x0000000800007245 */ /* 0x000fe40000201000 */
[----:B------:R-:W-:Y:S01]  /*0d20*/  IADD3.X R11, RZ, ~R3, RZ, P0, !PT ;  /* 0x80000003ff0b7210 */ /* 0x000fe200007fe4ff */
[----:B------:R-:W2:Y:S01]  /*0d30*/  LDC R12, c[0x0][0x8c0] ;  /* 0x00023000ff0c7b82 */ /* 0x000ea20000000800 */
[----:B------:R-:W-:Y:S01]  /*0d40*/  MOV R3, R16 ;  /* 0x0000001000037202 */ /* 0x000fe20000000f00 */
[----:B------:R-:W-:Y:S01]  /*0d50*/  FMUL R0, R0, UR4 ;  /* 0x0000000400007c20 */ /* 0x000fe20008400000 */
[----:B------:R-:W-:Y:S01]  /*0d60*/  ULDC UR4, c[0x0][0x154] ;  /* 0x0000550000047ab9 */ /* 0x000fe20000000800 */
[----:B------:R-:W-:-:S02]  /*0d70*/  IMAD R6, R11, R20, RZ ;  /* 0x000000140b067224 */ /* 0x000fc400078e02ff */
[C---:B------:R-:W-:Y:S02]  /*0d80*/  IMAD.WIDE.U32 R4, R9.reuse, R20, R2 ;  /* 0x0000001409047225 */ /* 0x040fe400078e0002 */
[----:B------:R-:W3:Y:S01]  /*0d90*/  LDC R7, c[0x0][0x144] ;  /* 0x00005100ff077b82 */ /* 0x000ee20000000800 */
[----:B------:R-:W4:Y:S01]  /*0da0*/  F2I.U32.TRUNC.NTZ R0, R0 ;  /* 0x0000000000007305 */ /* 0x000f22000020f000 */
[----:B------:R-:W-:Y:S01]  /*0db0*/  IMAD R3, R9, R21, R6 ;  /* 0x0000001509037224 */ /* 0x000fe200078e0206 */
[----:B------:R-:W-:-:S04]  /*0dc0*/  MOV R9, 0x1 ;  /* 0x0000000100097802 */ /* 0x000fc80000000f00 */
[----:B------:R-:W-:Y:S01]  /*0dd0*/  IADD3 R5, R5, R3, RZ ;  /* 0x0000000305057210 */ /* 0x000fe20007ffe0ff */
[----:B------:R-:W5:Y:S01]  /*0de0*/  LDC R11, c[0x0][0x8b0] ;  /* 0x00022c00ff0b7b82 */ /* 0x000f620000000800 */
[----:B-1----:R-:W-:Y:S02]  /*0df0*/  ISETP.NE.U32.AND P0, PT, R24, RZ, PT ;  /* 0x000000ff1800720c */ /* 0x002fe40003f05070 */
[----:B------:R-:W-:Y:S02]  /*0e00*/  I2FP.F32.U32 R3, R10 ;  /* 0x0000000a00037245 */ /* 0x000fe40000201000 */
[----:B------:R-:W-:-:S03]  /*0e10*/  ISETP.NE.AND.EX P0, PT, R25, RZ, PT, P0 ;  /* 0x000000ff1900720c */ /* 0x000fc60003f05300 */
[----:B------:R-:W1:Y:S01]  /*0e20*/  LDC R20, c[0x0][0x900] ;  /* 0x00024000ff147b82 */ /* 0x000e620000000800 */
[----:B----4-:R-:W-:Y:S02]  /*0e30*/  IADD3 R6, -R0, RZ, RZ ;  /* 0x000000ff00067210 */ /* 0x010fe40007ffe1ff */
[-CC-:B--2---:R-:W-:Y:S02]  /*0e40*/  SHF.R.U64 R21, R4, R12.reuse, R5.reuse ;  /* 0x0000000c04157219 */ /* 0x184fe40000001205 */
[----:B------:R-:W-:Y:S01]  /*0e50*/  SHF.R.U32.HI R4, RZ, R12, R5 ;  /* 0x0000000cff047219 */ /* 0x000fe20000011605 */
[----:B------:R-:W-:Y:S02]  /*0e60*/  FMUL R5, R3, UR4 ;  /* 0x0000000403057c20 */ /* 0x000fe40008400000 */
[----:B------:R-:W2:Y:S01]  /*0e70*/  LDC R13, c[0x0][0x148] ;  /* 0x00005200ff0d7b82 */ /* 0x000ea20000000800 */
[----:B---3--:R-:W-:Y:S01]  /*0e80*/  IMAD R0, R7, R6, R8 ;  /* 0x0000000607007224 */ /* 0x008fe200078e0208 */
[----:B------:R-:W-:Y:S01]  /*0e90*/  MOV R7, 0xffffffff ;  /* 0xffffffff00077802 */ /* 0x000fe20000000f00 */
[----:B------:R3:W4:Y:S05]  /*0ea0*/  F2I.U32.TRUNC.NTZ R12, R5 ;  /* 0x00000005000c7305 */ /* 0x00072a000020f000 */
[----:B------:R-:W2:Y:S01]  /*0eb0*/  LDC R14, c[0x0][0x8a8] ;  /* 0x00022a00ff0e7b82 */ /* 0x000ea20000000800 */
[----:B-----5:R-:W-:-:S02]  /*0ec0*/  SHF.R.U64 R28, R21, R11, R4 ;  /* 0x0000000b151c7219 */ /* 0x020fc40000001204 */
[----:B------:R-:W-:-:S05]  /*0ed0*/  SHF.R.U32.HI R3, RZ, R11, R4 ;  /* 0x0000000bff037219 */ /* 0x000fca0000011604 */
[----:B------:R-:W2:Y:S01]  /*0ee0*/  LDC R23, c[0x0][0x8f0] ;  /* 0x00023c00ff177b82 */ /* 0x000ea20000000800 */
[-C--:B-1----:R-:W-:Y:S02]  /*0ef0*/  SHF.L.U32 R4, R7, R20.reuse, RZ ;  /* 0x0000001407047219 */ /* 0x082fe400000006ff */
[-CC-:B------:R-:W-:Y:S02]  /*0f00*/  SHF.R.U64 R30, R28, R20.reuse, R3.reuse ;  /* 0x000000141c1e7219 */ /* 0x180fe40000001203 */
[----:B------:R-:W-:Y:S02]  /*0f10*/  SHF.R.U32.HI R15, RZ, R20, R3 ;  /* 0x00000014ff0f7219 */ /* 0x000fe40000011603 */
[----:B------:R-:W-:Y:S01]  /*0f20*/  LOP3.LUT R11, RZ, R4, RZ, 0x33, !PT ;  /* 0x00000004ff0b7212 */ /* 0x000fe200078e33ff */
[----:B------:R-:W1:Y:S01]  /*0f30*/  LDC R26, c[0x0][0x8e0] ;  /* 0x00023800ff1a7b82 */ /* 0x000e620000000800 */
[----:B------:R-:W-:Y:S02]  /*0f40*/  SHF.L.U32 R3, R9, R20, RZ ;  /* 0x0000001409037219 */ /* 0x000fe400000006ff */
[----:B------:R-:W-:-:S02]  /*0f50*/  MOV R4, R30 ;  /* 0x0000001e00047202 */ /* 0x000fc40000000f00 */
[----:B---3--:R-:W-:-:S03]  /*0f60*/  MOV R5, R15 ;  /* 0x0000000f00057202 */ /* 0x008fc60000000f00 */
[----:B------:R-:W3:Y:S01]  /*0f70*/  LDC R27, c[0x0][0x8b8] ;  /* 0x00022e00ff1b7b82 */ /* 0x000ee20000000800 */
[----:B----4-:R-:W-:Y:S05]  /*0f80*/  @!P0 BRA `(.L_x_13) ;  /* 0x0000000000288947 */ /* 0x010fea0003800000 */
[----:B------:R-:W4:Y:S02]  /*0f90*/  LDC R9, c[0x0][0x8f4] ;  /* 0x00023d00ff097b82 */ /* 0x000f240000000800 */
[----:B----4-:R-:W-:-:S04]  /*0fa0*/  IADD3 R9, P0, R30, R9, RZ ;  /* 0x000000091e097210 */ /* 0x010fc80007f1e0ff */
        /* <DEDUP_REMOVED lines=8> */
.L_x_13:
[----:B--2---:R-:W-:Y:S02]  /*1030*/  SHF.R.U64 R5, R4, R23, R5 ;  /* 0x0000001704057219 */ /* 0x004fe40000001205 */
[----:B------:R-:W-:Y:S02]  /*1040*/  LOP3.LUT R4, R28, R11, RZ, 0xc0, !PT ;  /* 0x0000000b1c047212 */ /* 0x000fe400078ec0ff */
[----:B------:R-:W-:Y:S02]  /*1050*/  IADD3 R12, -R12, RZ, RZ ;  /* 0x000000ff0c0c7210 */ /* 0x000fe40007ffe1ff */
[----:B------:R-:W-:Y:S02]  /*1060*/  IADD3 R6, R14, -0x1, RZ ;  /* 0xffffffff0e067810 */ /* 0x000fe40007ffe0ff */
[----:B------:R-:W-:Y:S01]  /*1070*/  IADD3 R7, -R5, RZ, RZ ;  /* 0x000000ff05077210 */ /* 0x000fe20007ffe1ff */
[----:B------:R-:W-:Y:S01]  /*1080*/  IMAD R5, R3, R5, R4 ;  /* 0x0000000503057224 */ /* 0x000fe200078e0204 */
[----:B------:R-:W-:Y:S01]  /*1090*/  LOP3.LUT R6, R21, R6, RZ, 0xc0, !PT ;  /* 0x0000000615067212 */ /* 0x000fe200078ec0ff */
[----:B------:R-:W-:Y:S01]  /*10a0*/  @P6 IMAD R0, R13, R12, R10 ;  /* 0x0000000c0d006224 */ /* 0x000fe200078e020a */
[----:B------:R-:W-:Y:S01]  /*10b0*/  R2UR UR55, R29 ;  /* 0x000000001d3772ca */ /* 0x000fe200000e0000 */
[----:B-1----:R-:W-:-:S02]  /*10c0*/  IMAD R3, R7, R26, R30 ;  /* 0x0000001a07037224 */ /* 0x002fc400078e021e */
[----:B---3--:R-:W-:Y:S02]  /*10d0*/  IMAD R0, R5, R27, R0 ;  /* 0x0000001b05007224 */ /* 0x008fe400078e0200 */
[----:B------:R-:W-:Y:S02]  /*10e0*/  IMAD R3, R3, R14, R6 ;  /* 0x0000000e03037224 */ /* 0x000fe400078e0206 */
[----:B------:R-:W-:-:S03]  /*10f0*/  IMAD.MOV.U32 R4, RZ, RZ, 0x1 ;  /* 0x00000001ff047424 */ /* 0x000fc600078e00ff */
[----:B------:R-:W-:Y:S02]  /*1100*/  SEL R158, R3, R0, !P6 ;  /* 0x00000000039e7207 */ /* 0x000fe40007000000 */
[----:B------:R-:W-:Y:S02]  /*1110*/  SEL R23, R0, R3, !P6 ;  /* 0x0000000300177207 */ /* 0x000fe40007000000 */
[----:B------:R-:W-:-:S07]  /*1120*/  PRMT R0, R4, 0x7610, R0 ;  /* 0x0000761004007816 */ /* 0x000fce0000000000 */
.L_x_11:
[----:B------:R-:W-:-:S08]  /*1130*/  NOP ;  /* 0x0000000000007918 */ /* 0x000fd00000000000 */
[----:B------:R-:W1:Y:S02]  /*1140*/  USETMAXREG.TRY_ALLOC.CTAPOOL UP0, 0xe8 ;  /* 0x000000e8000079c8 */ /* 0x000e640008000600 */
[----:B-1----:R-:W-:-:S13]  /*1150*/  PLOP3.LUT P0, PT, PT, PT, UP0, 0x80, 0x0 ;  /* 0x000000000000781c */ /* 0x002fda0003f0f008 */
[----:B------:R-:W-:Y:S05]  /*1160*/  @!P0 BRA `(.L_x_11) ;  /* 0xfffffffc00f08947 */ /* 0x000fea000383ffff */
[----:B------:R-:W-:Y:S02]  /*1170*/  ULDC.64 UR4, c[0x0][0x590] ;  /* 0x0001640000047ab9 */ /* 0x000fe40000000a00 */
[----:B------:R-:W-:-:S04]  /*1180*/  ISETP.NE.U32.AND P0, PT, RZ, UR4, PT ;  /* 0x00000004ff007c0c */ /* 0x000fc8000bf05070 */
[----:B------:R-:W-:-:S13]  /*1190*/  ISETP.NE.AND.EX P0, PT, RZ, UR5, PT, P0 ;  /* 0x00000005ff007c0c */ /* 0x000fda000bf05300 */
[----:B------:R-:W-:Y:S05]  /*11a0*/  @P0 BRA `(.L_x_14) ;  /* 0x00000000002c0947 */ /* 0x000fea0003800000 */
[----:B------:R-:W-:Y:S02]  /*11b0*/  ULDC.64 UR4, c[0x0][0x588] ;  /* 0x0001620000047ab9 */ /* 0x000fe40000000a00 */
[----:B------:R-:W-:-:S04]  /*11c0*/  ISETP.NE.U32.AND P0, PT, RZ, UR4, PT ;  /* 0x00000004ff007c0c */ /* 0x000fc8000bf05070 */
[----:B------:R-:W-:-:S13]  /*11d0*/  ISETP.NE.AND.EX P0, PT, RZ, UR5, PT, P0 ;  /* 0x00000005ff007c0c */ /* 0x000fda000bf05300 */
[----:B------:R-:W-:Y:S05]  /*11e0*/  @!P0 BRA `(.L_x_15) ;  /* 0x0000000000108947 */ /* 0x000fea0003800000 */
[----:B------:R-:W1:Y:S02]  /*11f0*/  LDC.64 R4, c[0x0][0x588] ;  /* 0x00016200ff047b82 */ /* 0x000e640000000a00 */
[----:B-1----:R1:W5:Y:S01]  /*1200*/  LDG.E R155, desc[UR48][R4.64] ;  /* 0x00000030049b7981 */ /* 0x002362000c1e1900 */
[----:B------:R-:W-:Y:S01]  /*1210*/  MOV R152, 0x1 ;  /* 0x0000000100987802 */ /* 0x000fe20000000f00 */
[----:B------:R-:W-:Y:S06]  /*1220*/  BRA `(.L_x_14) ;  /* 0x00000000000c7947 */ /* 0x000fec0003800000 */
.L_x_15:
[----:B------:R-:W-:Y:S01]  /*1230*/  ULDC UR4, c[0x0][0x580] ;  /* 0x0001600000047ab9 */ /* 0x000fe20000000800 */
[----:B------:R-:W-:Y:S02]  /*1240*/  MOV R152, 0x1 ;  /* 0x0000000100987802 */ /* 0x000fe40000000f00 */
[----:B------:R-:W-:-:S07]  /*1250*/  MOV R155, UR4 ;  /* 0x00000004009b7c02 */ /* 0x000fce0008000f00 */
.L_x_14:
        /* <DEDUP_REMOVED lines=8> */
[----:B-1----:R-:W1:Y:S02]  /*12e0*/  LDC.64 R4, c[0x0][0x5a8] ;  /* 0x00016a00ff047b82 */ /* 0x002e640000000a00 */
[----:B-1----:R2:W5:Y:S01]  /*12f0*/  LDG.E R154, desc[UR48][R4.64] ;  /* 0x00000030049a7981 */ /* 0x002562000c1e1900 */
[----:B------:R-:W-:Y:S05]  /*1300*/  BRA `(.L_x_16) ;  /* 0x0000000000087947 */ /* 0x000fea0003800000 */
.L_x_17:
[----:B------:R-:W-:Y:S02]  /*1310*/  ULDC UR4, c[0x0][0x5a0] ;  /* 0x0001680000047ab9 */ /* 0x000fe40000000800 */
[----:B------:R-:W-:-:S07]  /*1320*/  MOV R154, UR4 ;  /* 0x00000004009a7c02 */ /* 0x000fce0008000f00 */
.L_x_16:
[----:B------:R-:W-:Y:S01]  /*1330*/  LOP3.LUT P1, RZ, R0, 0xff, RZ, 0xc0, !PT ;  /* 0x000000ff00ff7812 */ /* 0x000fe2000782c0ff */
[----:B------:R-:W-:Y:S01]  /*1340*/  UMOV UR36, URZ ;  /* 0x0000003f00247c82 */ /* 0x000fe20008000000 */
[----:B------:R-:W-:-:S11]  /*1350*/  PLOP3.LUT P0, PT, PT, PT, PT, 0x80, 0x0 ;  /* 0x000000000000781c */ /* 0x000fd60003f0f070 */
[----:B------:R-:W-:Y:S05]  /*1360*/  @!P1 BRA `(.L_x_18) ;  /* 0x0000010c00049947 */ /* 0x000fea0003800000 */
[----:B------:R-:W-:Y:S01]  /*1370*/  ULDC UR4, c[0x0][0x28c] ;  /* 0x0000a30000047ab9 */ /* 0x000fe20000000800 */
[----:B------:R-:W-:Y:S01]  /*1380*/  LOP3.LUT P0, RZ, R18, 0x4, RZ, 0xc0, !PT ;  /* 0x0000000412ff7812 */ /* 0x000fe2000780c0ff */
[----:B------:R-:W-:Y:S01]  /*1390*/  UIADD3 UR4, UR4, 0x3f, URZ ;  /* 0x0000003f04047890 */ /* 0x000fe2000fffe03f */
[----:B------:R-:W-:Y:S01]  /*13a0*/  MOV R153, 0x10 ;  /* 0x0000001000997802 */ /* 0x000fe20000000f00 */
[----:B------:R-:W-:Y:S01]  /*13b0*/  ULDC.64 UR40, c[0x0][0x198] ;  /* 0x0000660000287ab9 */ /* 0x000fe20000000a00 */
[----:B------:R-:W-:Y:S01]  /*13c0*/  LOP3.LUT R157, R17, 0x1, RZ, 0xfc, !PT ;  /* 0x00000001119d7812 */ /* 0x000fe200078efcff */
[----:B------:R-:W-:Y:S01]  /*13d0*/  USHF.R.S32.HI UR5, URZ, 0x1f, UR4 ;  /* 0x0000001f3f057899 */ /* 0x000fe20008011404 */
[----:B------:R-:W-:Y:S01]  /*13e0*/  LOP3.LUT R156, R19, 0x1, RZ, 0xfc, !PT ;  /* 0x00000001139c7812 */ /* 0x000fe200078efcff */
[----:B------:R-:W-:Y:S01]  /*13f0*/  UMOV UR39, URZ ;  /* 0x0000003f00277c82 */ /* 0x000fe20008000000 */
[----:B------:R-:W-:Y:S01]  /*1400*/  SEL R153, R153, 0xfffffff0, !P0 ;  /* 0xfffffff099997807 */ /* 0x000fe20004000000 */
[----:B------:R-:W-:Y:S01]  /*1410*/  ULEA.HI UR5, UR5, UR4, URZ, 0x6 ;  /* 0x0000000405057291 */ /* 0x000fe2000f8f303f */
[----:B------:R-:W-:Y:S01]  /*1420*/  UMOV UR42, URZ ;  /* 0x0000003f002a7c82 */ /* 0x000fe20008000000 */
[----:B------:R-:W-:-:S02]  /*1430*/  UMOV UR43, URZ ;  /* 0x0000003f002b7c82 */ /* 0x000fc40008000000 */
[----:B------:R-:W-:Y:S01]  /*1440*/  USHF.R.S32.HI UR44, URZ, 0x6, UR5 ;  /* 0x000000063f2c7899 */ /* 0x000fe20008011405 */
[----:B------:R-:W-:-:S11]  /*1450*/  UMOV UR36, URZ ;  /* 0x0000003f00247c82 */ /* 0x000fd60008000000 */
.L_x_506:
[----:B------:R-:W-:Y:S01]  /*1460*/  LOP3.LUT R0, R18, 0x80, RZ, 0xc0, !PT ;  /* 0x0000008012007812 */ /* 0x000fe200078ec0ff */
[----:B------:R-:W3:Y:S01]  /*1470*/  S2UR UR50, SR_CgaCtaId ;  /* 0x00000000003279c3 */ /* 0x000ee20000008800 */
[----:B------:R-:W-:Y:S02]  /*1480*/  UMOV UR45, 0x400 ;  /* 0x00000400002d7882 */ /* 0x000fe40000000000 */
[----:B------:R-:W-:-:S06]  /*1490*/  SHF.R.U32.HI R0, RZ, 0x7, R0 ;  /* 0x00000007ff007819 */ /* 0x000fcc0000011600 */
[----:B------:R-:W4:Y:S01]  /*14a0*/  SHFL.IDX PT, R0, R0, RZ, 0x1f ;  /* 0x00001fff00007589 */ /* 0x000f2200000e0000 */
[----:B---3--:R-:W-:Y:S01]  /*14b0*/  ULEA UR45, UR50, UR45, 0x18 ;  /* 0x0000002d322d7291 */ /* 0x008fe2000f8ec03f */
[----:B----4-:R-:W-:-:S13]  /*14c0*/  R2UR UR4, R0 ;  /* 0x00000000000472ca */ /* 0x010fda00000e0000 */
[----:B------:R-:W-:-:S04]  /*14d0*/  ULEA.HI UR5, UR4, UR4, URZ, 0x1 ;  /* 0x0000000404057291 */ /* 0x000fc8000f8f083f */
[----:B------:R-:W-:-:S04]  /*14e0*/  ULOP3.LUT UR5, UR5, 0x7fffe, URZ, 0xc0, !UPT ;  /* 0x0007fffe05057892 */ /* 0x000fc8000f8ec03f */
[----:B------:R-:W-:-:S03]  /*14f0*/  UIADD3 UR5, UR4, -UR5, URZ ;  /* 0x8000000504057290 */ /* 0x000fc6000fffe03f */
[----:B------:R-:W-:Y:S01]  /*1500*/  ULDC UR4, c[0x0][0x28c] ;  /* 0x0000a30000047ab9 */ /* 0x000fe20000000800 */
[----:B------:R-:W-:Y:S01]  /*1510*/  ULEA UR5, UR5, UR45, 0xd ;  /* 0x0000002d05057291 */ /* 0x000fe2000f8e683f */
[----:B------:R-:W-:-:S03]  /*1520*/  ISETP.LT.AND P0, PT, RZ, UR4, PT ;  /* 0x00000004ff007c0c */ /* 0x000fc6000bf01270 */
[----:B------:R-:W-:-:S04]  /*1530*/  UIADD3 UR5, UR5, 0x8400, URZ ;  /* 0x0000840005057890 */ /* 0x000fc8000fffe03f */
[----:B------:R-:W-:-:S04]  /*1540*/  USHF.R.U32.HI UR5, URZ, 0x4, UR5 ;  /* 0x000000043f057899 */ /* 0x000fc80008011605 */
[----:B------:R-:W-:Y:S02]  /*1550*/  ULOP3.LUT UR51, UR5, 0x3fff, URZ, 0xc0, !UPT ;  /* 0x00003fff05337892 */ /* 0x000fe4000f8ec03f */
[----:B-1----:R-:W-:Y:S10]  /*1560*/  @P0 BRA `(.L_x_19) ;  /* 0x0000000000400947 */ /* 0x002ff40003800000 */
[----:B------:R-:W-:Y:S01]  /*1570*/  MOV R0, 0x0 ;  /* 0x0000000000007802 */ /* 0x000fe20000000f00 */
[----:B------:R-:W-:Y:S01]  /*1580*/  ULDC.64 UR4, c[0x4][0x70] ;  /* 0x01001c0000047ab9 */ /* 0x000fe20000000a00 */
[----:B------:R-:W-:Y:S01]  /*1590*/  ULDC.64 UR6, c[0x4][0x8] ;  /* 0x0100020000067ab9 */ /* 0x000fe20000000a00 */
[----:B-12---:R-:W-:Y:S01]  /*15a0*/  MOV R4, UR4 ;  /* 0x0000000400047c02 */ /* 0x006fe20008000f00 */
[----:B------:R1:W2:Y:S01]  /*15b0*/  LDC.64 R14, c[0x4][R0] ;  /* 0x01000000000e7b82 */ /* 0x0002a20000000a00 */
[----:B------:R-:W-:Y:S01]  /*15c0*/  MOV R5, UR5 ;  /* 0x0000000500057c02 */ /* 0x000fe20008000f00 */
[----:B------:R-:W-:Y:S01]  /*15d0*/  ULDC.64 UR4, c[0x4][0x78] ;  /* 0x01001e0000047ab9 */ /* 0x000fe20000000a00 */
[----:B------:R-:W-:Y:S02]  /*15e0*/  MOV R10, UR6 ;  /* 0x00000006000a7c02 */ /* 0x000fe40008000f00 */
[----:B------:R-:W-:Y:S02]  /*15f0*/  MOV R6, UR4 ;  /* 0x0000000400067c02 */ /* 0x000fe40008000f00 */
[----:B------:R-:W-:-:S02]  /*1600*/  MOV R7, UR5 ;  /* 0x0000000500077c02 */ /* 0x000fc40008000f00 */
[----:B------:R-:W-:Y:S02]  /*1610*/  MOV R11, UR7 ;  /* 0x00000007000b7c02 */ /* 0x000fe40008000f00 */
[----:B------:R-:W-:Y:S02]  /*1620*/  MOV R8, 0x1e1 ;  /* 0x000001e100087802 */ /* 0x000fe40000000f00 */
[----:B------:R-:W-:Y:S02]  /*1630*/  MOV R12, 0x1 ;  /* 0x00000001000c7802 */ /* 0x000fe40000000f00 */
[----:B-1----:R-:W-:-:S07]  /*1640*/  MOV R13, RZ ;  /* 0x000000ff000d7202 */ /* 0x002fce0000000f00 */
[----:B------:R-:W-:-:S07]  /*1650*/  LEPC R20, `(.L_x_19) ;  /* 0x000000001014794e */ /* 0x000fce0000000000 */
[----:B--2--5:R-:W-:Y:S05]  /*1660*/  CALL.ABS.NOINC R14 ;  /* 0x000000000e007343 */ /* 0x024fea0003c00000 */
.L_x_19:
[----:B------:R-:W-:-:S13]  /*1670*/  ISETP.NE.AND P0, PT, R157, 0x3, PT ;  /* 0x000000039d00780c */ /* 0x000fda0003f05270 */
[----:B------:R-:W-:Y:S05]  /*1680*/  @!P0 BRA `(.L_x_20) ;  /* 0x0000000000048947 */ /* 0x000fea0003800000 */
[----:B------:R-:W-:Y:S01]  /*1690*/  BPT.TRAP 0x1 ;  /* 0x000000040000795c */ /* 0x000fe20000300000 */
.L_x_20:
[----:B------:R-:W-:Y:S02]  /*16a0*/  MOV R3, UR43 ;  /* 0x0000002b00037c02 */ /* 0x000fe40008000f00 */
[----:B------:R-:W-:Y:S02]  /*16b0*/  MOV R0, UR42 ;  /* 0x0000002a00007c02 */ /* 0x000fe40008000f00 */
[----:B------:R-:W-:Y:S02]  /*16c0*/  LEA R3, R3, UR45, 0x3 ;  /* 0x0000002d03037c11 */ /* 0x000fe4000f8e18ff */
[----:B------:R-:W-:-:S04]  /*16d0*/  SHF.L.U32 R0, R0, 0x1f, RZ ;  /* 0x0000001f00007819 */ /* 0x000fc800000006ff */
[----:B------:R3:W4:Y:S01]  /*16e0*/  SYNCS.PHASECHK.TRANS64.TRYWAIT P1, [R3+URZ], R0 ;  /* 0x00000000030075a7 */ /* 0x000722000802017f */
[----:B------:R-:W-:Y:S05]  /*16f0*/  @!P0 BRA `(.L_x_21) ;  /* 0x0000000000048947 */ /* 0x000fea0003800000 */
[----:B------:R-:W-:Y:S01]  /*1700*/  BPT.TRAP 0x1 ;  /* 0x000000040000795c */ /* 0x000fe20000300000 */
.L_x_21:
[----:B----4-:R-:W-:Y:S05]  /*1710*/  @P1 BRA `(.L_x_22) ;  /* 0x0000000000081947 */ /* 0x010fea0003800000 */
[----:B------:R-:W4:Y:S02]  /*1720*/  SYNCS.PHASECHK.TRANS64.TRYWAIT P1, [R3+URZ], R0 ;  /* 0x00000000030075a7 */ /* 0x000f24000802017f */
[----:B----4-:R-:W-:Y:S05]  /*1730*/  @!P1 BRA `(.L_x_23) ;  /* 0x0000013800549947 */ /* 0x010fea0003800000 */
.L_x_22:
[----:B------:R-:W-:-:S04]  /*1740*/  UISETP.LT.AND UP0, UPT, UR44, 0x1, UPT ;  /* 0x000000012c00788c */ /* 0x000fc8000bf01270 */
[----:B------:R-:W-:-:S06]  /*1750*/  USEL UR4, UR44, 0x1, UP0 ;  /* 0x000000012c047887 */ /* 0x000fcc0008000000 */
[----:B---34-:R-:W-:Y:S01]  /*1760*/  MOV R0, UR4 ;  /* 0x0000000400007c02 */ /* 0x018fe20008000f00 */
[----:B------:R-:W-:Y:S05]  /*1770*/  WARPSYNC.ALL ;  /* 0x0000000000007948 */ /* 0x000fea0003800000 */
[----:B------:R-:W-:-:S04]  /*1780*/  IADD3 R0, -R0, UR44, RZ ;  /* 0x0000002c00007c10 */ /* 0x000fc8000fffe1ff */
[----:B------:R-:W-:Y:S01]  /*1790*/  ISETP.GE.AND P1, PT, R0, 0x1, PT ;  /* 0x000000010000780c */ /* 0x000fe20003f26270 */
[----:B------:R-:W-:Y:S01]  /*17a0*/  UIADD3 UR4, UR45, 0x18400, URZ ;  /* 0x000184002d047890 */ /* 0x000fe2000fffe03f */
[----:B------:R-:W-:Y:S01]  /*17b0*/  WARPGROUP.ARRIVE ;  /* 0x00000000000079c5 */ /* 0x000fe20000000000 */
[----:B------:R-:W-:Y:S02]  /*17c0*/  ULOP3.LUT UR8, UR51, 0x10000, URZ, 0xfc, !UPT ;  /* 0x0001000033087892 */ /* 0x000fe4000f8efc3f */
[----:B------:R-:W-:Y:S02]  /*17d0*/  USHF.R.U32.HI UR4, URZ, 0x4, UR4 ;  /* 0x000000043f047899 */ /* 0x000fe40008011604 */
[----:B------:R-:W-:Y:S02]  /*17e0*/  ULEA UR10, UR43, UR8, 0xa ;  /* 0x000000082b0a7291 */ /* 0x000fe4000f8e503f */
[----:B------:R-:W-:Y:S01]  /*17f0*/  ULOP3.LUT UR4, UR4, 0x3fff, URZ, 0xc0, !UPT ;  /* 0x00003fff04047892 */ /* 0x000fe2000f8ec03f */
[----:B------:R-:W-:Y:S01]  /*1800*/  UMOV UR5, 0x40000040 ;  /* 0x4000004000057882 */ /* 0x000fe20000000000 */
[----:B------:R-:W-:-:S02]  /*1810*/  UMOV UR7, 0x40000040 ;  /* 0x4000004000077882 */ /* 0x000fc40000000000 */
[----:B------:R-:W-:-:S03]  /*1820*/  ULOP3.LUT UR9, UR4, 0x10000, URZ, 0xfc, !UPT ;  /* 0x0001000004097892 */ /* 0x000fc6000f8efc3f */
[----:B------:R-:W-:Y:S01]  /*1830*/  UMOV UR4, UR10 ;  /* 0x0000000a00047c82 */ /* 0x000fe20008000000 */
[----:B------:R-:W-:-:S07]  /*1840*/  ULEA UR11, UR43, UR9, 0xb ;  /* 0x000000092b0b7291 */ /* 0x000fce000f8e583f */
[----:B------:R-:W-:Y:S02]  /*1850*/  UMOV UR6, UR11 ;  /* 0x0000000b00067c82 */ /* 0x000fe40008000000 */
[----:B------:R-:W-:Y:S01]  /*1860*/  HGMMA.64x256x16.F32 R24, gdesc[UR4], RZ, !UPT, gsb0 ;  /* 0x03e00000041879f0 */ /* 0x000fe2000c0008ff */
[----:B------:R-:W-:Y:S02]  /*1870*/  UIADD3 UR4, UR10, 0x2, URZ ;  /* 0x000000020a047890 */ /* 0x000fe4000fffe03f */
[----:B------:R-:W-:Y:S01]  /*1880*/  UIADD3 UR6, UR11, 0x2, URZ ;  /* 0x000000020b067890 */ /* 0x000fe2000fffe03f */
[----:B------:R-:W-:Y:S01]  /*1890*/  UMOV UR5, 0x40000040 ;  /* 0x4000004000057882 */ /* 0x000fe20000000000 */
[----:B------:R-:W-:Y:S01]  /*18a0*/  UMOV UR7, 0x40000040 ;  /* 0x4000004000077882 */ /* 0x000fe20000000000 */
[----:B------:R-:W-:Y:S02]  /*18b0*/  WARPGROUP.DEPBAR.LE gsb0, 0x0 ;  /* 0x00008000000079c5 */ /* 0x000fe40000010000 */
[----:B------:R-:W-:-:S15]  /*18c0*/  WARPGROUP.ARRIVE ;  /* 0x00000000000079c5 */ /* 0x000fde0000000000 */
[----:B------:R-:W-:-:S05]  /*18d0*/  NOP ;  /* 0x0000000000007918 */ /* 0x000fca0000000000 */
[----:B------:R-:W-:Y:S01]  /*18e0*/  HGMMA.64x256x16.F32 R24, gdesc[UR4], R24, gsb0 ;  /* 0x03e00000041879f0 */ /* 0x000fe20008000818 */
        /* <DEDUP_REMOVED lines=15> */
[----:B------:R-:W-:Y:S03]  /*19e0*/  HGMMA.64x256x16.F32 R24, gdesc[UR4], R24, gsb0 ;  /* 0x03e00000041879f0 */ /* 0x000fe60008000818 */
[----:B------:R-:W-:Y:S02]  /*19f0*/  WARPGROUP.DEPBAR.LE gsb0, 0x0 ;  /* 0x00008000000079c5 */ /* 0x000fe40000010000 */
[----:B------:R-:W-:Y:S05]  /*1a00*/  @!P1 BRA `(.L_x_24) ;  /* 0x0000000400189947 */ /* 0x000fea0003800000 */
[----:B------:R-:W-:Y:S02]  /*1a10*/  UIADD3 UR4, UR43, 0x1, URZ ;  /* 0x000000012b047890 */ /* 0x000fe4000fffe03f */
[----:B------:R-:W-:Y:S02]  /*1a20*/  UMOV UR11, UR43 ;  /* 0x0000002b000b7c82 */ /* 0x000fe40008000000 */
[----:B------:R-:W-:-:S04]  /*1a30*/  UISETP.NE.AND UP0, UPT, UR4, 0x4, UPT ;  /* 0x000000040400788c */ /* 0x000fc8000bf05270 */
[----:B------:R-:W-:Y:S02]  /*1a40*/  USEL UR5, URZ, 0x1, UP0 ;  /* 0x000000013f057887 */ /* 0x000fe40008000000 */
[----:B------:R-:W-:Y:S02]  /*1a50*/  USEL UR10, UR4, URZ, UP0 ;  /* 0x0000003f040a7287 */ /* 0x000fe40008000000 */
[----:B------:R-:W-:-:S06]  /*1a60*/  ULOP3.LUT UR5, UR42, UR5, URZ, 0x3c, !UPT ;  /* 0x000000052a057292 */ /* 0x000fcc000f8e3c3f */
[----:B-12---:R-:W-:-:S07]  /*1a70*/  IMAD.U32 R5, RZ, RZ, UR5 ;  /* 0x00000005ff057e24 */ /* 0x006fce000f8e00ff */
.L_x_31:
[----:B-12---:R-:W-:Y:S05]  /*1a80*/  @!P0 BRA `(.L_x_25) ;  /* 0x0000000000048947 */ /* 0x006fea0003800000 */
[----:B------:R-:W-:Y:S01]  /*1a90*/  BPT.TRAP 0x1 ;  /* 0x000000040000795c */ /* 0x000fe20000300000 */
.L_x_25:
[----:B------:R-:W-:Y:S01]  /*1aa0*/  ULEA UR4, UR10, UR45, 0x3 ;  /* 0x0000002d0a047291 */ /* 0x000fe2000f8e183f */
[----:B------:R-:W-:-:S08]  /*1ab0*/  SHF.L.U32 R3, R5, 0x1f, RZ ;  /* 0x0000001f05037819 */ /* 0x000fd000000006ff */
[----:B------:R1:W2:Y:S01]  /*1ac0*/  SYNCS.PHASECHK.TRANS64.TRYWAIT P1, [UR4], R3 ;  /* 0x00000003ff0075a7 */ /* 0x0002a20008020144 */
[----:B------:R-:W-:Y:S05]  /*1ad0*/  @!P0 BRA `(.L_x_26) ;  /* 0x0000000000048947 */ /* 0x000fea0003800000 */
[----:B------:R-:W-:Y:S01]  /*1ae0*/  BPT.TRAP 0x1 ;  /* 0x000000040000795c */ /* 0x000fe20000300000 */
.L_x_26:
[----:B--2---:R-:W-:Y:S05]  /*1af0*/  @P1 BRA `(.L_x_27) ;  /* 0x0000000000081947 */ /* 0x004fea0003800000 */
[----:B------:R-:W2:Y:S02]  /*1b00*/  SYNCS.PHASECHK.TRANS64.TRYWAIT P1, [UR4], R3 ;  /* 0x00000003ff0075a7 */ /* 0x000ea40008020144 */
[----:B--2---:R-:W-:Y:S05]  /*1b10*/  @!P1 BRA `(.L_x_28) ;  /* 0x0000013400709947 */ /* 0x004fea0003800000 */
.L_x_27:
[----:B------:R-:W-:Y:S01]  /*1b20*/  ULEA UR12, UR10, UR8, 0xa ;  /* 0x000000080a0c7291 */ /* 0x000fe2000f8e503f */
[----:B------:R-:W-:Y:S01]  /*1b30*/  WARPGROUP.ARRIVE ;  /* 0x00000000000079c5 */ /* 0x000fe20000000000 */
[----:B------:R-:W-:Y:S01]  /*1b40*/  ULEA UR13, UR10, UR9, 0xb ;  /* 0x000000090a0d7291 */ /* 0x000fe2000f8e583f */
[----:B------:R-:W-:Y:S01]  /*1b50*/  UMOV UR5, 0x40000040 ;  /* 0x4000004000057882 */ /* 0x000fe20000000000 */
[----:B------:R-:W-:-:S03]  /*1b60*/  UMOV UR7, 0x40000040 ;  /* 0x4000004000077882 */ /* 0x000fc60000000000 */
[----:B------:R-:W-:Y:S02]  /*1b70*/  UMOV UR4, UR12 ;  /* 0x0000000c00047c82 */ /* 0x000fe40008000000 */
[----:B------:R-:W-:Y:S02]  /*1b80*/  UMOV UR6, UR13 ;  /* 0x0000000d00067c82 */ /* 0x000fe40008000000 */
[----:B------:R-:W-:Y:S01]  /*1b90*/  HGMMA.64x256x16.F32 R24, gdesc[UR4], R24, gsb0 ;  /* 0x03e00000041879f0 */ /* 0x000fe20008000818 */
[----:B------:R-:W-:Y:S02]  /*1ba0*/  UIADD3 UR4, UR12, 0x2, URZ ;  /* 0x000000020c047890 */ /* 0x000fe4000fffe03f */
[----:B------:R-:W-:Y:S01]  /*1bb0*/  UIADD3 UR6, UR13, 0x2, URZ ;  /* 0x000000020d067890 */ /* 0x000fe2000fffe03f */
[----:B------:R-:W-:Y:S01]  /*1bc0*/  UMOV UR5, 0x40000040 ;  /* 0x4000004000057882 */ /* 0x000fe20000000000 */
[----:B------:R-:W-:Y:S01]  /*1bd0*/  UMOV UR7, 0x40000040 ;  /* 0x4000004000077882 */ /* 0x000fe20000000000 */
[----:B------:R-:W-:-:S02]  /*1be0*/  WARPGROUP.DEPBAR.LE gsb0, 0x0 ;  /* 0x00008000000079c5 */ /* 0x000fc40000010000 */
        /* <DEDUP_REMOVED lines=21> */
[----:B------:R-:W-:Y:S01]  /*1d40*/  BPT.TRAP 0x1 ;  /* 0x000000040000795c */ /* 0x000fe20000300000 */
.L_x_29:
[----:B------:R-:W-:Y:S01]  /*1d50*/  ULEA UR4, UR11, UR45, 0x3 ;  /* 0x0000002d0b047291 */ /* 0x000fe2000f8e183f */
[----:B------:R-:W-:-:S03]  /*1d60*/  ISETP.GT.U32.AND P1, PT, R17, 0x1, PT ;  /* 0x000000011100780c */ /* 0x000fc60003f24070 */
[----:B------:R-:W-:-:S04]  /*1d70*/  UIADD3 UR4, UR4, 0x20, URZ ;  /* 0x0000002004047890 */ /* 0x000fc8000fffe03f */
[----:B------:R-:W-:-:S09]  /*1d80*/  UPRMT UR4, URZ, 0x654, UR4 ;  /* 0x000006543f047896 */ /* 0x000fd20008000004 */
[----:B------:R-:W-:Y:S01]  /*1d90*/  SYNCS.ARRIVE.TRANS64.RED.A1T0 RZ, [UR4], RZ ;  /* 0x000000ffffff79a7 */ /* 0x000fe20008100404 */
[----:B------:R-:W-:Y:S05]  /*1da0*/  @P1 BRA `(.L_x_30) ;  /* 0x0000000000041947 */ /* 0x000fea0003800000 */
[----:B------:R-:W-:Y:S01]  /*1db0*/  BPT.TRAP 0x1 ;  /* 0x000000040000795c */ /* 0x000fe20000300000 */
.L_x_30:
[----:B------:R-:W-:Y:S01]  /*1dc0*/  UIADD3 UR10, UR10, 0x1, URZ ;  /* 0x000000010a0a7890 */ /* 0x000fe2000fffe03f */
[C---:B------:R-:W-:Y:S01]  /*1dd0*/  ISETP.GT.AND P1, PT, R0.reuse, 0x1, PT ;  /* 0x000000010000780c */ /* 0x040fe20003f24270 */
[----:B------:R-:W-:Y:S01]  /*1de0*/  UIADD3 UR11, UR11, 0x1, URZ ;  /* 0x000000010b0b7890 */ /* 0x000fe2000fffe03f */
[----:B------:R-:W-:Y:S01]  /*1df0*/  IADD3 R0, R0, -0x1, RZ ;  /* 0xffffffff00007810 */ /* 0x000fe20007ffe0ff */
[----:B------:R-:W-:Y:S02]  /*1e00*/  UISETP.NE.AND UP0, UPT, UR10, 0x4, UPT ;  /* 0x000000040a00788c */ /* 0x000fe4000bf05270 */
[----:B------:R-:W-:Y:S02]  /*1e10*/  UISETP.NE.AND UP1, UPT, UR11, 0x4, UPT ;  /* 0x000000040b00788c */ /* 0x000fe4000bf25270 */
[----:B------:R-:W-:Y:S02]  /*1e20*/  USEL UR4, URZ, 0x1, UP0 ;  /* 0x000000013f047887 */ /* 0x000fe40008000000 */
[----:B------:R-:W-:-:S02]  /*1e30*/  USEL UR10, UR10, URZ, UP0 ;  /* 0x0000003f0a0a7287 */ /* 0x000fc40008000000 */
[----:B------:R-:W-:Y:S02]  /*1e40*/  USEL UR11, UR11, URZ, UP1 ;  /* 0x0000003f0b0b7287 */ /* 0x000fe40008800000 */
[----:B------:R-:W-:Y:S01]  /*1e50*/  LOP3.LUT R5, R5, UR4, RZ, 0x3c, !PT ;  /* 0x0000000405057c12 */ /* 0x000fe2000f8e3cff */
[----:B------:R-:W-:Y:S09]  /*1e60*/  @P1 BRA `(.L_x_31) ;  /* 0xfffffffc00041947 */ /* 0x000ff2000383ffff */
.L_x_24:
[----:B------:R-:W3:Y:S02]  /*1e70*/  LDC R0, c[0x0][0x28c] ;  /* 0x0000a300ff007b82 */ /* 0x000ee40000000800 */
[----:B---3--:R-:W-:-:S13]  /*1e80*/  ISETP.GE.AND P1, PT, R0, 0x1, PT ;  /* 0x000000010000780c */ /* 0x008fda0003f26270 */
[----:B------:R-:W-:Y:S05]  /*1e90*/  @!P1 BRA `(.L_x_32) ;  /* 0x0000000000349947 */ /* 0x000fea0003800000 */
[----:B------:R-:W-:Y:S05]  /*1ea0*/  @!P0 BRA `(.L_x_33) ;  /* 0x0000000000048947 */ /* 0x000fea0003800000 */
[----:B------:R-:W-:Y:S01]  /*1eb0*/  BPT.TRAP 0x1 ;  /* 0x000000040000795c */ /* 0x000fe20000300000 */
.L_x_33:
[----:B------:R-:W-:Y:S01]  /*1ec0*/  UISETP.LT.AND UP0, UPT, UR44, 0x1, UPT ;  /* 0x000000012c00788c */ /* 0x000fe2000bf01270 */
[----:B------:R-:W-:-:S03]  /*1ed0*/  ISETP.GT.U32.AND P0, PT, R17, 0x1, PT ;  /* 0x000000011100780c */ /* 0x000fc60003f04070 */
[----:B------:R-:W-:-:S04]  /*1ee0*/  USEL UR4, UR44, 0x1, UP0 ;  /* 0x000000012c047887 */ /* 0x000fc80008000000 */
[----:B------:R-:W-:-:S04]  /*1ef0*/  UIADD3 UR4, UR43, UR44, -UR4 ;  /* 0x0000002c2b047290 */ /* 0x000fc8000fffe804 */
[----:B------:R-:W-:-:S04]  /*1f00*/  USHF.L.U32 UR4, UR4, 0x3, URZ ;  /* 0x0000000304047899 */ /* 0x000fc8000800063f */
[----:B------:R-:W-:-:S04]  /*1f10*/  ULOP3.LUT UR4, UR4, 0x18, URZ, 0xc0, !UPT ;  /* 0x0000001804047892 */ /* 0x000fc8000f8ec03f */
[----:B------:R-:W-:-:S04]  /*1f20*/  UIADD3 UR4, UR45, 0x20, UR4 ;  /* 0x000000202d047890 */ /* 0x000fc8000fffe004 */
[----:B------:R-:W-:-:S09]  /*1f30*/  UPRMT UR4, URZ, 0x654, UR4 ;  /* 0x000006543f047896 */ /* 0x000fd20008000004 */
[----:B------:R-:W-:Y:S01]  /*1f40*/  SYNCS.ARRIVE.TRANS64.RED.A1T0 RZ, [UR4], RZ ;  /* 0x000000ffffff79a7 */ /* 0x000fe20008100404 */
[----:B------:R-:W-:Y:S05]  /*1f50*/  @P0 BRA `(.L_x_32) ;  /* 0x0000000000040947 */ /* 0x000fea0003800000 */
[----:B------:R-:W-:Y:S01]  /*1f60*/  BPT.TRAP 0x1 ;  /* 0x000000040000795c */ /* 0x000fe20000300000 */
.L_x_32:
[----:B------:R-:W-:Y:S01]  /*1f70*/  UIADD3 UR4, UR45, 0x200, URZ ;  /* 0x000002002d047890 */ /* 0x000fe2000fffe03f */
[----:B------:R-:W-:Y:S02]  /*1f80*/  R2UR UR54, R23 ;  /* 0x00000000173672ca */ /* 0x000fe400000e0000 */
[----:B------:R-:W-:Y:S01]  /*1f90*/  R2UR UR53, R158 ;  /* 0x000000009e3572ca */ /* 0x000fe200000e0000 */
[----:B------:R-:W-:-:S06]  /*1fa0*/  ULOP3.LUT UP0, URZ, UR4, 0x1bf, URZ, 0xc0, !UPT ;  /* 0x000001bf043f7892 */ /* 0x000fcc000f80c03f */
[----:B------:R-:W-:-:S04]  /*1fb0*/  PLOP3.LUT P0, PT, PT, PT, UP0, 0x80, 0x0 ;  /* 0x000000000000781c */ /* 0x000fc80003f0f008 */
[----:B------:R-:W-:Y:S02]  /*1fc0*/  USHF.L.U32 UR54, UR54, 0x7, URZ ;  /* 0x0000000736367899 */ /* 0x000fe4000800063f */
[----:B------:R-:W-:-:S07]  /*1fd0*/  USHF.L.U32 UR53, UR53, 0x8, URZ ;  /* 0x0000000835357899 */ /* 0x000fce000800063f */
[----:B------:R-:W-:Y:S05]  /*1fe0*/  @!P0 BRA `(.L_x_34) ;  /* 0x00000000007c8947 */ /* 0x000fea0003800000 */
        /* <DEDUP_REMOVED lines=16> */
.L_x_35:
[----:B------:R1:W2:Y:S01]  /*20f0*/  LDC.64 R14, c[0x4][R23] ;  /* 0x01000000170e7b82 */ /* 0x0002a20000000a00 */
[----:B------:R-:W-:Y:S01]  /*2100*/  ULDC.64 UR4, c[0x4][0x80] ;  /* 0x0100200000047ab9 */ /* 0x000fe20000000a00 */
[----:B------:R-:W-:Y:S01]  /*2110*/  ULDC.64 UR6, c[0x4][0x10] ;  /* 0x0100040000067ab9 */ /* 0x000fe20000000a00 */
[----:B------:R-:W-:Y:S01]  /*2120*/  MOV R4, UR4 ;  /* 0x0000000400047c02 */ /* 0x000fe20008000f00 */
[----:B------:R-:W-:Y:S01]  /*2130*/  IMAD.MOV.U32 R12, RZ, RZ, 0x1 ;  /* 0x00000001ff0c7424 */ /* 0x000fe200078e00ff */
[----:B------:R-:W-:Y:S01]  /*2140*/  MOV R5, UR5 ;  /* 0x0000000500057c02 */ /* 0x000fe20008000f00 */
[----:B------:R-:W-:Y:S01]  /*2150*/  ULDC.64 UR4, c[0x4][0x88] ;  /* 0x0100220000047ab9 */ /* 0x000fe20000000a00 */
[----:B------:R-:W-:Y:S02]  /*2160*/  MOV R10, UR6 ;  /* 0x00000006000a7c02 */ /* 0x000fe40008000f00 */
[----:B------:R-:W-:Y:S02]  /*2170*/  MOV R6, UR4 ;  /* 0x0000000400067c02 */ /* 0x000fe40008000f00 */
[----:B------:R-:W-:-:S02]  /*2180*/  MOV R7, UR5 ;  /* 0x0000000500077c02 */ /* 0x000fc40008000f00 */
[----:B------:R-:W-:Y:S02]  /*2190*/  MOV R11, UR7 ;  /* 0x00000007000b7c02 */ /* 0x000fe40008000f00 */
[----:B------:R-:W-:Y:S02]  /*21a0*/  MOV R8, 0x70 ;  /* 0x0000007000087802 */ /* 0x000fe40000000f00 */
[----:B-1----:R-:W-:-:S07]  /*21b0*/  MOV R13, RZ ;  /* 0x000000ff000d7202 */ /* 0x002fce0000000f00 */
[----:B------:R-:W-:-:S07]  /*21c0*/  LEPC R20, `(.L_x_34) ;  /* 0x000000001014794e */ /* 0x000fce0000000000 */
[----:B--2---:R-:W-:Y:S05]  /*21d0*/  CALL.ABS.NOINC R14 ;  /* 0x000000000e007343 */ /* 0x004fea0003c00000 */
.L_x_34:
[----:B------:R-:W3:Y:S02]  /*21e0*/  LDC.64 R8, c[0x0][0x590] ;  /* 0x00016400ff087b82 */ /* 0x000ee40000000a00 */
[----:B---3--:R-:W-:-:S04]  /*21f0*/  ISETP.NE.U32.AND P2, PT, R8, RZ, PT ;  /* 0x000000ff0800720c */ /* 0x008fc80003f45070 */
[----:B------:R-:W-:-:S13]  /*2200*/  ISETP.NE.AND.EX P2, PT, R9, RZ, PT, P2 ;  /* 0x000000ff0900720c */ /* 0x000fda0003f45320 */
[----:B------:R-:W-:Y:S05]  /*2210*/  @!P2 BRA `(.L_x_36) ;  /* 0x000000000034a947 */ /* 0x000fea0003800000 */
[----:B------:R-:W-:Y:S02]  /*2220*/  ULDC.64 UR4, c[0x0][0x588] ;  /* 0x0001620000047ab9 */ /* 0x000fe40000000a00 */
[----:B------:R-:W-:-:S04]  /*2230*/  ISETP.NE.U32.AND P0, PT, RZ, UR4, PT ;  /* 0x00000004ff007c0c */ /* 0x000fc8000bf05070 */
[----:B------:R-:W-:-:S13]  /*2240*/  ISETP.NE.AND.EX P0, PT, RZ, UR5, PT, P0 ;  /* 0x00000005ff007c0c */ /* 0x000fda000bf05300 */
[----:B------:R-:W-:Y:S05]  /*2250*/  @!P0 BRA `(.L_x_37) ;  /* 0x0000000000188947 */ /* 0x000fea0003800000 */
[----:B-12---:R-:W1:Y:S01]  /*2260*/  LDC.64 R4, c[0x0][0x588] ;  /* 0x00016200ff047b82 */ /* 0x006e620000000a00 */
[----:B------:R-:W-:-:S04]  /*2270*/  IMAD R3, R8, UR55, RZ ;  /* 0x0000003708037c24 */ /* 0x000fc8000f8e02ff */
[----:B-1----:R-:W-:-:S05]  /*2280*/  IMAD.WIDE R4, R3, 0x4, R4 ;  /* 0x0000000403047825 */ /* 0x002fca00078e0204 */
[----:B-----5:R3:W5:Y:S01]  /*2290*/  LDG.E R155, desc[UR48][R4.64] ;  /* 0x00000030049b7981 */ /* 0x020762000c1e1900 */
[----:B------:R-:W-:Y:S01]  /*22a0*/  MOV R152, 0x1 ;  /* 0x0000000100987802 */ /* 0x000fe20000000f00 */
[----:B------:R-:W-:Y:S06]  /*22b0*/  BRA `(.L_x_36) ;  /* 0x00000000000c7947 */ /* 0x000fec0003800000 */
.L_x_37:
[----:B------:R-:W-:Y:S01]  /*22c0*/  ULDC UR4, c[0x0][0x580] ;  /* 0x0001600000047ab9 */ /* 0x000fe20000000800 */
[----:B------:R-:W-:Y:S02]  /*22d0*/  MOV R152, 0x1 ;  /* 0x0000000100987802 */ /* 0x000fe40000000f00 */
[----:B-----5:R-:W-:-:S07]  /*22e0*/  MOV R155, UR4 ;  /* 0x00000004009b7c02 */ /* 0x020fce0008000f00 */
.L_x_36:
[----:B------:R-:W4:Y:S02]  /*22f0*/  LDC.64 R6, c[0x0][0x5b0] ;  /* 0x00016c00ff067b82 */ /* 0x000f240000000a00 */
[----:B----4-:R-:W-:-:S04]  /*2300*/  ISETP.NE.U32.AND P0, PT, R6, RZ, PT ;  /* 0x000000ff0600720c */ /* 0x010fc80003f05070 */
[----:B------:R-:W-:-:S13]  /*2310*/  ISETP.NE.AND.EX P0, PT, R7, RZ, PT, P0 ;  /* 0x000000ff0700720c */ /* 0x000fda0003f05300 */
[----:B------:R-:W-:Y:S05]  /*2320*/  @!P0 BRA `(.L_x_38) ;  /* 0x00000000002c8947 */ /* 0x000fea0003800000 */
[----:B------:R-:W-:Y:S02]  /*2330*/  ULDC.64 UR4, c[0x0][0x5a8] ;  /* 0x00016a0000047ab9 */ /* 0x000fe40000000a00 */
[----:B------:R-:W-:-:S04]  /*2340*/  ISETP.NE.U32.AND P0, PT, RZ, UR4, PT ;  /* 0x00000004ff007c0c */ /* 0x000fc8000bf05070 */
[----:B------:R-:W-:-:S13]  /*2350*/  ISETP.NE.AND.EX P0, PT, RZ, UR5, PT, P0 ;  /* 0x00000005ff007c0c */ /* 0x000fda000bf05300 */
[----:B------:R-:W-:Y:S05]  /*2360*/  @!P0 BRA `(.L_x_39) ;  /* 0x0000000000148947 */ /* 0x000fea0003800000 */
[----:B-123--:R-:W1:Y:S01]  /*2370*/  LDC.64 R4, c[0x0][0x5a8] ;  /* 0x00016a00ff047b82 */ /* 0x00ee620000000a00 */
[----:B------:R-:W-:-:S04]  /*2380*/  IMAD R3, R6, UR55, RZ ;  /* 0x0000003706037c24 */ /* 0x000fc8000f8e02ff */
[----:B-1----:R-:W-:-:S05]  /*2390*/  IMAD.WIDE R4, R3, 0x4, R4 ;  /* 0x0000000403047825 */ /* 0x002fca00078e0204 */
[----:B-----5:R4:W5:Y:S01]  /*23a0*/  LDG.E R154, desc[UR48][R4.64] ;  /* 0x00000030049a7981 */ /* 0x020962000c1e1900 */
[----:B------:R-:W-:Y:S05]  /*23b0*/  BRA `(.L_x_38) ;  /* 0x0000000000087947 */ /* 0x000fea0003800000 */
.L_x_39:
[----:B------:R-:W-:Y:S02]  /*23c0*/  ULDC UR4, c[0x0][0x5a0] ;  /* 0x0001680000047ab9 */ /* 0x000fe40000000800 */
[----:B-----5:R-:W-:-:S07]  /*23d0*/  MOV R154, UR4 ;  /* 0x00000004009a7c02 */ /* 0x020fce0008000f00 */
.L_x_38:
[----:B------:R-:W-:Y:S01]  /*23e0*/  ULDC.64 UR4, c[0x0][0x588] ;  /* 0x0001620000047ab9 */ /* 0x000fe20000000a00 */
[----:B------:R-:W-:Y:S01]  /*23f0*/  ISETP.NE.U32.AND P3, PT, R8, RZ, PT ;  /* 0x000000ff0800720c */ /* 0x000fe20003f65070 */
[----:B------:R-:W-:Y:S02]  /*2400*/  UISETP.NE.U32.AND UP0, UPT, UR4, URZ, UPT ;  /* 0x0000003f0400728c */ /* 0x000fe4000bf05070 */
[----:B------:R-:W-:Y:S02]  /*2410*/  ISETP.NE.U32.AND P4, PT, RZ, UR4, PT ;  /* 0x00000004ff007c0c */ /* 0x000fe4000bf85070 */
[----:B------:R-:W-:Y:S01]  /*2420*/  ISETP.NE.AND.EX P3, PT, R9, RZ, PT, P3 ;  /* 0x000000ff0900720c */ /* 0x000fe20003f65330 */
[----:B------:R-:W-:Y:S02]  /*2430*/  UISETP.NE.AND.EX UP0, UPT, UR5, URZ, UPT, UP0 ;  /* 0x0000003f0500728c */ /* 0x000fe4000bf05300 */
[----:B------:R-:W-:Y:S02]  /*2440*/  ISETP.NE.AND.EX P4, PT, RZ, UR5, PT, P4 ;  /* 0x00000005ff007c0c */ /* 0x000fe4000bf85340 */
[----:B------:R-:W-:-:S02]  /*2450*/  PLOP3.LUT P0, PT, PT, PT, PT, 0x8, 0x0 ;  /* 0x000000000000781c */ /* 0x000fc40003f0e170 */
[----:B------:R-:W-:-:S04]  /*2460*/  PLOP3.LUT P1, PT, PT, PT, UP0, 0x80, 0x0 ;  /* 0x000000000000781c */ /* 0x000fc80003f2f008 */
[----:B------:R-:W-:-:S05]  /*2470*/  PLOP3.LUT P1, PT, P1, PT, PT, 0x8, 0x0 ;  /* 0x000000000000781c */ /* 0x000fca0000f2e170 */
[----:B------:R-:W-:Y:S08]  /*2480*/  @P4 BRA P3, `(.L_x_40) ;  /* 0x0000000000244947 */ /* 0x000ff00001800000 */
[----:B------:R-:W-:Y:S04]  /*2490*/  BSSY B0, `(.L_x_40) ;  /* 0x0000008000007945 */ /* 0x000fe80003800000 */
[----:B------:R-:W-:Y:S05]  /*24a0*/  @!P2 BRA `(.L_x_41) ;  /* 0x000000000014a947 */ /* 0x000fea0003800000 */
[----:B------:R-:W-:Y:S02]  /*24b0*/  LOP3.LUT P3, RZ, R152, 0xff, RZ, 0xc0, !PT ;  /* 0x000000ff98ff7812 */ /* 0x000fe4000786c0ff */
[----:B------:R-:W-:-:S11]  /*24c0*/  PLOP3.LUT P0, PT, P1, PT, PT, 0x80, 0x0 ;  /* 0x000000000000781c */ /* 0x000fd60000f0f070 */
[----:B------:R-:W-:Y:S05]  /*24d0*/  @!P3 BRA `(.L_x_42) ;  /* 0x00000000000cb947 */ /* 0x000fea0003800000 */
[----:B-----5:R-:W-:Y:S01]  /*24e0*/  FSETP.EQ.AND P0, PT, R155, RZ, PT ;  /* 0x000000ff9b00720b */ /* 0x020fe20003f02000 */
[----:B------:R-:W-:-:S12]  /*24f0*/  BRA `(.L_x_42) ;  /* 0x0000000000047947 */ /* 0x000fd80003800000 */
.L_x_41:
[----:B-----5:R-:W-:-:S13]  /*2500*/  FSETP.EQ.AND P0, PT, R155, RZ, PT ;  /* 0x000000ff9b00720b */ /* 0x020fda0003f02000 */
.L_x_42:
[----:B------:R-:W-:Y:S05]  /*2510*/  BSYNC B0 ;  /* 0x0000000000007941 */ /* 0x000fea0003800000 */
.L_x_40:
[----:B------:R-:W-:Y:S04]  /*2520*/  BSSY B0, `(.L_x_43) ;  /* 0x0000007000007945 */ /* 0x000fe80003800000 */
[----:B------:R-:W-:Y:S05]  /*2530*/  @!P2 BRA `(.L_x_44) ;  /* 0x000000000010a947 */ /* 0x000fea0003800000 */
[----:B------:R-:W-:-:S13]  /*2540*/  LOP3.LUT P2, RZ, R152, 0xff, RZ, 0xc0, !PT ;  /* 0x000000ff98ff7812 */ /* 0x000fda000784c0ff */
[----:B------:R-:W-:Y:S05]  /*2550*/  @!P2 BRA `(.L_x_45) ;  /* 0x00000000000ca947 */ /* 0x000fea0003800000 */
[----:B-----5:R-:W-:Y:S01]  /*2560*/  FSETP.EQ.AND P1, PT, R155, RZ, PT ;  /* 0x000000ff9b00720b */ /* 0x020fe20003f22000 */
[----:B------:R-:W-:-:S12]  /*2570*/  BRA `(.L_x_45) ;  /* 0x0000000000047947 */ /* 0x000fd80003800000 */
.L_x_44:
[----:B-----5:R-:W-:-:S13]  /*2580*/  FSETP.EQ.AND P1, PT, R155, RZ, PT ;  /* 0x000000ff9b00720b */ /* 0x020fda0003f22000 */
.L_x_45:
[----:B------:R-:W-:Y:S05]  /*2590*/  BSYNC B0 ;  /* 0x0000000000007941 */ /* 0x000fea0003800000 */
.L_x_43:
[----:B------:R-:W-:Y:S01]  /*25a0*/  BSSY B0, `(.L_x_46) ;  /* 0x0000024000007945 */ /* 0x000fe20003800000 */
[----:B------:R-:W-:Y:S02]  /*25b0*/  MOV R14, RZ ;  /* 0x000000ff000e7202 */ /* 0x000fe40000000f00 */
[----:B------:R-:W-:Y:S02]  /*25c0*/  CS2R R6, SRZ ;  /* 0x0000000000067805 */ /* 0x000fe4000001ff00 */
[----:B-1234-:R-:W-:Y:S02]  /*25d0*/  CS2R R4, SRZ ;  /* 0x0000000000047805 */ /* 0x01efe4000001ff00 */
[----:B------:R-:W-:Y:S02]  /*25e0*/  CS2R R10, SRZ ;  /* 0x00000000000a7805 */ /* 0x000fe4000001ff00 */
[----:B------:R-:W-:Y:S01]  /*25f0*/  CS2R R8, SRZ ;  /* 0x0000000000087805 */ /* 0x000fe2000001ff00 */
[----:B------:R-:W-:Y:S06]  /*2600*/  @P0 BRA `(.L_x_47) ;  /* 0x0000000000740947 */ /* 0x000fec0003800000 */
[----:B------:R-:W-:-:S13]  /*2610*/  ISETP.NE.AND P2, PT, R156, 0x3, PT ;  /* 0x000000039c00780c */ /* 0x000fda0003f45270 */
[----:B------:R-:W-:Y:S05]  /*2620*/  @!P2 BRA `(.L_x_48) ;  /* 0x000000000004a947 */ /* 0x000fea0003800000 */
[----:B------:R-:W-:Y:S01]  /*2630*/  BPT.TRAP 0x1 ;  /* 0x000000040000795c */ /* 0x000fe20000300000 */
.L_x_48:
[----:B------:R-:W-:Y:S02]  /*2640*/  SHF.L.U32 R0, RZ, 0x1f, RZ ;  /* 0x0000001fff007819 */ /* 0x000fe400000006ff */
[----:B------:R-:W-:Y:S02]  /*2650*/  MOV R14, 0x1 ;  /* 0x00000001000e7802 */ /* 0x000fe40000000f00 */
[----:B------:R-:W1:Y:S01]  /*2660*/  SYNCS.PHASECHK.TRANS64.TRYWAIT P2, [UR45+0x40], R0 ;  /* 0x00004000ff0075a7 */ /* 0x000e62000804016d */
[----:B------:R-:W-:Y:S01]  /*2670*/  MOV R7, RZ ;  /* 0x000000ff00077202 */ /* 0x000fe20000000f00 */
[----:B-1----:R-:W-:Y:S06]  /*2680*/  @!P2 BRA `(.L_x_49) ;  /* 0x0000012800aca947 */ /* 0x002fec0003800000 */
.L_x_604:
[----:B------:R-:W-:Y:S02]  /*2690*/  MOV R6, RZ ;  /* 0x000000ff00067202 */ /* 0x000fe40000000f00 */
[----:B------:R-:W-:Y:S02]  /*26a0*/  CS2R R4, SRZ ;  /* 0x0000000000047805 */ /* 0x000fe4000001ff00 */
[----:B------:R-:W-:Y:S02]  /*26b0*/  CS2R R10, SRZ ;  /* 0x00000000000a7805 */ /* 0x000fe4000001ff00 */
[----:B------:R-:W-:Y:S01]  /*26c0*/  CS2R R8, SRZ ;  /* 0x0000000000087805 */ /* 0x000fe2000001ff00 */
[----:B------:R-:W-:Y:S06]  /*26d0*/  @P1 BRA `(.L_x_47) ;  /* 0x0000000000401947 */ /* 0x000fec0003800000 */
[C---:B-1----:R-:W-:Y:S01]  /*26e0*/  SHF.L.U32 R0, R18.reuse, 0x4, RZ ;  /* 0x0000000412007819 */ /* 0x042fe200000006ff */
[----:B------:R-:W-:Y:S05]  /*26f0*/  WARPSYNC.ALL ;  /* 0x0000000000007948 */ /* 0x000fea0003800000 */
[----:B------:R-:W-:Y:S02]  /*2700*/  SHF.L.U32 R3, R18, 0x5, RZ ;  /* 0x0000000512037819 */ /* 0x000fe400000006ff */
[----:B------:R-:W-:Y:S02]  /*2710*/  SHF.R.U32.HI R5, RZ, 0x1, R18 ;  /* 0x00000001ff057819 */ /* 0x000fe40000011612 */
[----:B------:R-:W-:-:S02]  /*2720*/  LOP3.LUT R0, R0, 0xe00, RZ, 0xc0, !PT ;  /* 0x00000e0000007812 */ /* 0x000fc400078ec0ff */
[----:B------:R-:W-:Y:S02]  /*2730*/  LOP3.LUT R4, R3, 0xc0, RZ, 0xc0, !PT ;  /* 0x000000c003047812 */ /* 0x000fe400078ec0ff */
[----:B------:R-:W-:Y:S02]  /*2740*/  SHF.L.U32 R7, R18, 0x2, RZ ;  /* 0x0000000212077819 */ /* 0x000fe400000006ff */
[----:B------:R-:W-:Y:S02]  /*2750*/  LOP3.LUT R0, R0, 0x20, R3, 0xf8, !PT ;  /* 0x0000002000007812 */ /* 0x000fe400078ef803 */
[----:B------:R-:W-:Y:S02]  /*2760*/  LOP3.LUT R4, R4, 0x8, R5, 0xf8, !PT ;  /* 0x0000000804047812 */ /* 0x000fe400078ef805 */
[----:B------:R-:W-:Y:S02]  /*2770*/  LOP3.LUT R0, R0, 0x100, R3, 0xf8, !PT ;  /* 0x0000010000007812 */ /* 0x000fe400078ef803 */
[----:B------:R-:W-:-:S04]  /*2780*/  LOP3.LUT R7, R4, 0x18, R7, 0x78, !PT ;  /* 0x0000001804077812 */ /* 0x000fc800078e7807 */
[----:B------:R-:W-:-:S04]  /*2790*/  LOP3.LUT R0, R0, R7, RZ, 0xfc, !PT ;  /* 0x0000000700007212 */ /* 0x000fc800078efcff */
[----:B------:R-:W-:-:S04]  /*27a0*/  LEA R0, R0, UR45, 0x1 ;  /* 0x0000002d00007c11 */ /* 0x000fc8000f8e08ff */
[----:B------:R-:W-:Y:S01]  /*27b0*/  LEA R4, R153, R0, 0x1 ;  /* 0x0000000099047211 */ /* 0x000fe200078e08ff */
[----:B------:R2:W3:Y:S05]  /*27c0*/  LDSM.16.M88.4 R8, [R0+0x200] ;  /* 0x000200000008783b */ /* 0x0004ea0000000200 */
[----:B------:R-:W4:Y:S02]  /*27d0*/  LDSM.16.M88.4 R4, [R4+0x200] ;  /* 0x000200000404783b */ /* 0x000f240000000200 */
.L_x_47:
[----:B------:R-:W-:Y:S05]  /*27e0*/  BSYNC B0 ;  /* 0x0000000000007941 */ /* 0x000fea0003800000 */
.L_x_46:
[--C-:B-123--:R-:W-:Y:S02]  /*27f0*/  HADD2.F32 R0, -RZ, R8.reuse.H0_H0 ;  /* 0x20000008ff007230 */ /* 0x10efe40000004100 */
[C---:B-----5:R-:W-:Y:S01]  /*2800*/  FMUL R24, R154.reuse, R24 ;  /* 0x000000189a187220 */ /* 0x060fe20000400000 */
[--C-:B------:R-:W-:Y:S02]  /*2810*/  HADD2.F32 R20, -RZ, R9.reuse.H1_H1 ;  /* 0x30000009ff147230 */ /* 0x100fe40000004100 */
[C---:B------:R-:W-:Y:S01]  /*2820*/  FMUL R13, R154.reuse, R27 ;  /* 0x0000001b9a0d7220 */ /* 0x040fe20000400000 */
[----:B------:R-:W-:Y:S02]  /*2830*/  HADD2.F32 R12, -RZ, R9.H0_H0 ;  /* 0x20000009ff0c7230 */ /* 0x000fe40000004100 */
[----:B------:R-:W-:Y:S01]  /*2840*/  FFMA R15, R155, R0, R24 ;  /* 0x000000009b0f7223 */ /* 0x000fe20000000018 */
[----:B------:R-:W-:Y:S01]  /*2850*/  FMUL R3, R154, R26 ;  /* 0x0000001a9a037220 */ /* 0x000fe20000400000 */
[----:B------:R-:W-:-:S02]  /*2860*/  HADD2.F32 R0, -RZ, R8.H1_H1 ;  /* 0x30000008ff007230 */ /* 0x000fc40000004100 */
[C---:B------:R-:W-:Y:S01]  /*2870*/  FMUL R158, R154.reuse, R25 ;  /* 0x000000199a9e7220 */ /* 0x040fe20000400000 */
[--C-:B------:R-:W-:Y:S02]  /*2880*/  HADD2.F32 R24, -RZ, R10.reuse.H0_H0 ;  /* 0x2000000aff187230 */ /* 0x100fe40000004100 */
[C---:B------:R-:W-:Y:S01]  /*2890*/  FMUL R21, R154.reuse, R28 ;  /* 0x0000001c9a157220 */ /* 0x040fe20000400000 */
[C---:B------:R-:W-:Y:S01]  /*28a0*/  FFMA R159, R155.reuse, R20, R13 ;  /* 0x000000149b9f7223 */ /* 0x040fe2000000000d */
[C---:B------:R-:W-:Y:S01]  /*28b0*/  FFMA R27, R155.reuse, R12, R3 ;  /* 0x0000000c9b1b7223 */ /* 0x040fe20000000003 */
[----:B------:R-:W-:Y:S02]  /*28c0*/  HADD2.F32 R20, -RZ, R11.H0_H0 ;  /* 0x2000000bff147230 */ /* 0x000fe40000004100 */
[----:B------:R-:W-:Y:S01]  /*28d0*/  FFMA R23, R155, R0, R158 ;  /* 0x000000009b177223 */ /* 0x000fe2000000009e */
[----:B------:R-:W-:Y:S01]  /*28e0*/  FMUL R3, R154, R30 ;  /* 0x0000001e9a037220 */ /* 0x000fe20000400000 */
[----:B------:R-:W-:-:S02]  /*28f0*/  HADD2.F32 R12, -RZ, R10.H1_H1 ;  /* 0x3000000aff0c7230 */ /* 0x000fc40000004100 */
[C---:B------:R-:W-:Y:S01]  /*2900*/  FMUL R26, R154.reuse, R29 ;  /* 0x0000001d9a1a7220 */ /* 0x040fe20000400000 */
[----:B------:R-:W-:Y:S01]  /*2910*/  MOV R0, 0x3bbb989d ;  /* 0x3bbb989d00007802 */ /* 0x000fe20000000f00 */
[C---:B------:R-:W-:Y:S01]  /*2920*/  FFMA R161, R155.reuse, R24, R21 ;  /* 0x000000189ba17223 */ /* 0x040fe20000000015 */
[----:B------:R-:W-:Y:S02]  /*2930*/  HADD2.F32 R24, -RZ, R11.H1_H1 ;  /* 0x3000000bff187230 */ /* 0x000fe40000004100 */
[----:B------:R-:W-:Y:S01]  /*2940*/  FMUL R31, R154, R31 ;  /* 0x0000001f9a1f7220 */ /* 0x000fe20000400000 */
[C---:B------:R-:W-:Y:S01]  /*2950*/  FFMA R165, R155.reuse, R20, R3 ;  /* 0x000000149ba57223 */ /* 0x040fe20000000003 */
[----:B------:R-:W-:Y:S01]  /*2960*/  FFMA R163, R155, R12, R26 ;  /* 0x0000000c9ba37223 */ /* 0x000fe2000000001a */
[----:B------:R-:W-:Y:S01]  /*2970*/  MOV R3, 0x437c0000 ;  /* 0x437c000000037802 */ /* 0x000fe20000000f00 */
[-C--:B------:R-:W-:Y:S01]  /*2980*/  FFMA.SAT R12, -R15, R0.reuse, 0.5 ;  /* 0x3f0000000f0c7423 */ /* 0x080fe20000002100 */
[----:B------:R-:W-:Y:S01]  /*2990*/  FFMA.SAT R28, -R23, R0, 0.5 ;  /* 0x3f000000171c7423 */ /* 0x000fe20000002100 */
[----:B------:R-:W-:Y:S01]  /*29a0*/  FFMA R167, R155, R24, R31 ;  /* 0x000000189ba77223 */ /* 0x000fe2000000001f */
[----:B----4-:R-:W-:-:S02]  /*29b0*/  HADD2.F32 R24, -RZ, R4.H1_H1 ;  /* 0x30000004ff187230 */ /* 0x010fc40000004100 */
[----:B------:R-:W-:Y:S01]  /*29c0*/  FFMA.RM R12, R12, R3, 12582913 ;  /* 0x4b4000010c0c7423 */ /* 0x000fe20000004003 */
[----:B------:R-:W-:Y:S01]  /*29d0*/  FMUL R21, R154, R33 ;  /* 0x000000219a157220 */ /* 0x000fe20000400000 */
[----:B------:R-:W-:Y:S01]  /*29e0*/  FFMA.RM R13, R28, R3, 12582913 ;  /* 0x4b4000011c0d7423 */ /* 0x000fe20000004003 */
[----:B------:R-:W-:Y:S02]  /*29f0*/  HADD2.F32 R20, -RZ, R4.H0_H0 ;  /* 0x20000004ff147230 */ /* 0x000fe40000004100 */
[----:B------:R-:W-:Y:S01]  /*2a00*/  FMUL R32, R154, R32 ;  /* 0x000000209a207220 */ /* 0x000fe20000400000 */
[----:B------:R-:W-:Y:S01]  /*2a10*/  FADD R26, R12, -12583039 ;  /* 0xcb40007f0c1a7421 */ /* 0x000fe20000000000 */
[----:B------:R-:W-:Y:S01]  /*2a20*/  FFMA R21, R155, R24, R21 ;  /* 0x000000189b157223 */ /* 0x000fe20000000015 */
[----:B------:R-:W-:Y:S01]  /*2a30*/  FADD R24, R13, -12583039 ;  /* 0xcb40007f0d187421 */ /* 0x000fe20000000000 */
[----:B------:R-:W-:Y:S01]  /*2a40*/  FFMA R169, R155, R20, R32 ;  /* 0x000000149ba97223 */ /* 0x000fe20000000020 */
[----:B------:R-:W-:Y:S01]  /*2a50*/  FFMA R26, -R15, 1.4426950216293334961, -R26 ;  /* 0x3fb8aa3b0f1a7823 */ /* 0x000fe2000000091a */
[----:B------:R-:W-:-:S02]  /*2a60*/  HADD2.F32 R20, -RZ, R5.H0_H0 ;  /* 0x20000005ff147230 */ /* 0x000fc40000004100 */
[----:B------:R-:W-:Y:S01]  /*2a70*/  FFMA.SAT R28, -R27, R0, 0.5 ;  /* 0x3f0000001b1c7423 */ /* 0x000fe20000002100 */
[----:B------:R-:W-:Y:S01]  /*2a80*/  FFMA R24, -R23, 1.4426950216293334961, -R24 ;  /* 0x3fb8aa3b17187823 */ /* 0x000fe20000000918 */
[----:B------:R-:W-:Y:S01]  /*2a90*/  FMUL R34, R154, R34 ;  /* 0x000000229a227220 */ /* 0x000fe20000400000 */
[----:B------:R-:W-:Y:S01]  /*2aa0*/  FFMA.SAT R32, -R159, R0, 0.5 ;  /* 0x3f0000009f207423 */ /* 0x000fe20000002100 */
[----:B------:R-:W-:Y:S01]  /*2ab0*/  FFMA R29, -R15, 1.925963033500011079e-08, R26 ;  /* 0x32a570600f1d7823 */ /* 0x000fe2000000011a */
[----:B------:R-:W-:Y:S01]  /*2ac0*/  FFMA.RM R15, R28, R3, 12582913 ;  /* 0x4b4000011c0f7423 */ /* 0x000fe20000004003 */
[----:B------:R-:W-:Y:S01]  /*2ad0*/  FFMA R24, -R23, 1.925963033500011079e-08, R24 ;  /* 0x32a5706017187823 */ /* 0x000fe20000000118 */
[----:B------:R-:W-:Y:S02]  /*2ae0*/  HADD2.F32 R26, -RZ, R5.H1_H1 ;  /* 0x30000005ff1a7230 */ /* 0x000fe40000004100 */
[----:B------:R-:W-:Y:S01]  /*2af0*/  FFMA R25, R155, R20, R34 ;  /* 0x000000149b197223 */ /* 0x000fe20000000022 */
[----:B------:R-:W-:Y:S01]  /*2b00*/  FMUL R28, R154, R35 ;  /* 0x000000239a1c7220 */ /* 0x000fe20000400000 */
[-C--:B------:R-:W-:Y:S01]  /*2b10*/  FFMA.RM R23, R32, R3.reuse, 12582913 ;  /* 0x4b40000120177423 */ /* 0x080fe20000004003 */
[----:B------:R-:W-:Y:S01]  /*2b20*/  FFMA.SAT R34, -R161, R0, 0.5 ;  /* 0x3f000000a1227423 */ /* 0x000fe20000002100 */
[----:B------:R1:W-:Y:S01]  /*2b30*/  MUFU.EX2 R20, R29 ;  /* 0x0000001d00147308 */ /* 0x0003e20000000800 */
[----:B------:R-:W-:Y:S01]  /*2b40*/  FFMA R35, R155, R26, R28 ;  /* 0x0000001a9b237223 */ /* 0x000fe2000000001c */
[----:B------:R-:W-:Y:S01]  /*2b50*/  FADD R32, R23, -12583039 ;  /* 0xcb40007f17207421 */ /* 0x000fe20000000000 */
[----:B------:R-:W-:Y:S01]  /*2b60*/  FFMA.RM R26, R34, R3, 12582913 ;  /* 0x4b400001221a7423 */ /* 0x000fe20000004003 */
[----:B------:R-:W-:Y:S01]  /*2b70*/  FFMA.SAT R34, -R163, R0, 0.5 ;  /* 0x3f000000a3227423 */ /* 0x000fe20000002100 */
[----:B------:R-:W-:-:S02]  /*2b80*/  HADD2.F32 R28, -RZ, R6.H0_H0 ;  /* 0x20000006ff1c7230 */ /* 0x000fc40000004100 */
[----:B------:R-:W-:Y:S01]  /*2b90*/  FFMA R32, -R159, 1.4426950216293334961, -R32 ;  /* 0x3fb8aa3b9f207823 */ /* 0x000fe20000000920 */
[----:B------:R-:W-:Y:S01]  /*2ba0*/  FMUL R36, R154, R36 ;  /* 0x000000249a247220 */ /* 0x000fe20000400000 */
[----:B------:R-:W-:Y:S01]  /*2bb0*/  FADD R30, R15, -12583039 ;  /* 0xcb40007f0f1e7421 */ /* 0x000fe20000000000 */
[----:B-1----:R-:W-:Y:S01]  /*2bc0*/  FFMA.RM R29, R34, R3, 12582913 ;  /* 0x4b400001221d7423 */ /* 0x002fe20000004003 */
[----:B------:R-:W-:Y:S01]  /*2bd0*/  FFMA R33, -R159, 1.925963033500011079e-08, R32 ;  /* 0x32a570609f217823 */ /* 0x000fe20000000120 */
[----:B------:R-:W-:Y:S01]  /*2be0*/  FFMA R159, R155, R28, R36 ;  /* 0x0000001c9b9f7223 */ /* 0x000fe20000000024 */
[----:B------:R-:W-:Y:S02]  /*2bf0*/  HADD2.F32 R32, -RZ, R6.H1_H1 ;  /* 0x30000006ff207230 */ /* 0x000fe40000004100 */
[----:B------:R-:W-:Y:S01]  /*2c00*/  FADD R36, R29, -12583039 ;  /* 0xcb40007f1d247421 */ /* 0x000fe20000000000 */
[----:B------:R-:W-:Y:S01]  /*2c10*/  FMUL R34, R154, R37 ;  /* 0x000000259a227220 */ /* 0x000fe20000400000 */
[----:B------:R-:W-:Y:S01]  /*2c20*/  FFMA.SAT R160, -R167, R0, 0.5 ;  /* 0x3f000000a7a07423 */ /* 0x000fe20000002100 */
[----:B------:R-:W-:Y:S01]  /*2c30*/  FFMA R30, -R27, 1.4426950216293334961, -R30 ;  /* 0x3fb8aa3b1b1e7823 */ /* 0x000fe2000000091e */
[----:B------:R-:W-:Y:S01]  /*2c40*/  FFMA R36, -R163, 1.4426950216293334961, -R36 ;  /* 0x3fb8aa3ba3247823 */ /* 0x000fe20000000924 */
[----:B------:R-:W-:Y:S01]  /*2c50*/  FFMA R37, R155, R32, R34 ;  /* 0x000000209b257223 */ /* 0x000fe20000000022 */
[----:B------:R-:W-:Y:S01]  /*2c60*/  FFMA.RM R32, R160, R3, 12582913 ;  /* 0x4b400001a0207423 */ /* 0x000fe20000004003 */
[----:B------:R-:W-:Y:S01]  /*2c70*/  FFMA R27, -R27, 1.925963033500011079e-08, R30 ;  /* 0x32a570601b1b7823 */ /* 0x000fe2000000011e */
[----:B------:R-:W-:Y:S01]  /*2c80*/  FADD R30, R26, -12583039 ;  /* 0xcb40007f1a1e7421 */ /* 0x000fe20000000000 */
[----:B------:R1:W-:Y:S01]  /*2c90*/  MUFU.EX2 R28, R33 ;  /* 0x00000021001c7308 */ /* 0x0003e20000000800 */
[----:B------:R-:W-:-:S02]  /*2ca0*/  HADD2.F32 R34, -RZ, R7.H0_H0 ;  /* 0x20000007ff227230 */ /* 0x000fc40000004100 */
[----:B------:R-:W-:Y:S01]  /*2cb0*/  FMUL R38, R154, R38 ;  /* 0x000000269a267220 */ /* 0x000fe20000400000 */
[----:B------:R-:W-:Y:S01]  /*2cc0*/  FFMA R30, -R161, 1.4426950216293334961, -R30 ;  /* 0x3fb8aa3ba11e7823 */ /* 0x000fe2000000091e */
[-C--:B------:R-:W-:Y:S01]  /*2cd0*/  FFMA.SAT R162, -R21, R0.reuse, 0.5 ;  /* 0x3f00000015a27423 */ /* 0x080fe20000002100 */
[-C--:B------:R-:W-:Y:S01]  /*2ce0*/  FFMA.SAT R160, -R169, R0.reuse, 0.5 ;  /* 0x3f000000a9a07423 */ /* 0x080fe20000002100 */
[----:B------:R-:W-:Y:S01]  /*2cf0*/  FFMA.SAT R158, -R165, R0, 0.5 ;  /* 0x3f000000a59e7423 */ /* 0x000fe20000002100 */
[----:B------:R-:W-:Y:S01]  /*2d00*/  FFMA R30, -R161, 1.925963033500011079e-08, R30 ;  /* 0x32a57060a11e7823 */ /* 0x000fe2000000011e */
[----:B------:R-:W-:Y:S01]  /*2d10*/  FFMA R161, R155, R34, R38 ;  /* 0x000000229ba17223 */ /* 0x000fe20000000026 */
[----:B-1----:R-:W-:Y:S01]  /*2d20*/  FFMA R33, -R163, 1.925963033500011079e-08, R36 ;  /* 0x32a57060a3217823 */ /* 0x002fe20000000124 */
[----:B------:R-:W-:Y:S01]  /*2d30*/  FADD R36, R32, -12583039 ;  /* 0xcb40007f20247421 */ /* 0x000fe20000000000 */
[----:B------:R-:W-:Y:S02]  /*2d40*/  HADD2.F32 R34, -RZ, R7.H1_H1 ;  /* 0x30000007ff227230 */ /* 0x000fe40000004100 */
[-C--:B------:R-:W-:Y:S01]  /*2d50*/  FFMA.RM R162, R162, R3.reuse, 12582913 ;  /* 0x4b400001a2a27423 */ /* 0x080fe20000004003 */
[-C--:B------:R-:W-:Y:S01]  /*2d60*/  FFMA.RM R160, R160, R3.reuse, 12582913 ;  /* 0x4b400001a0a07423 */ /* 0x080fe20000004003 */
[----:B------:R-:W-:Y:S01]  /*2d70*/  FFMA R36, -R167, 1.4426950216293334961, -R36 ;  /* 0x3fb8aa3ba7247823 */ /* 0x000fe20000000924 */
[----:B------:R-:W-:Y:S01]  /*2d80*/  FFMA.RM R31, R158, R3, 12582913 ;  /* 0x4b4000019e1f7423 */ /* 0x000fe20000004003 */
[-C--:B------:R-:W-:Y:S01]  /*2d90*/  FFMA.SAT R168, -R37, R0.reuse, 0.5 ;  /* 0x3f00000025a87423 */ /* 0x080fe20000002100 */
[----:B------:R-:W-:Y:S01]  /*2da0*/  FADD R38, R160, -12583039 ;  /* 0xcb40007fa0267421 */ /* 0x000fe20000000000 */
[----:B------:R-:W-:Y:S01]  /*2db0*/  FFMA R167, -R167, 1.925963033500011079e-08, R36 ;  /* 0x32a57060a7a77823 */ /* 0x000fe20000000124 */
[----:B------:R-:W-:Y:S01]  /*2dc0*/  FMUL R36, R154, R39 ;  /* 0x000000279a247220 */ /* 0x000fe20000400000 */
[----:B------:R-:W-:Y:S01]  /*2dd0*/  FADD R158, R31, -12583039 ;  /* 0xcb40007f1f9e7421 */ /* 0x000fe20000000000 */
[----:B------:R-:W-:Y:S01]  /*2de0*/  FFMA R38, -R169, 1.4426950216293334961, -R38 ;  /* 0x3fb8aa3ba9267823 */ /* 0x000fe20000000926 */
[----:B------:R-:W-:Y:S01]  /*2df0*/  FFMA.SAT R164, -R35, R0, 0.5 ;  /* 0x3f00000023a47423 */ /* 0x000fe20000002100 */
[----:B------:R-:W-:Y:S01]  /*2e00*/  FFMA R39, R155, R34, R36 ;  /* 0x000000229b277223 */ /* 0x000fe20000000024 */
[-C--:B------:R-:W-:Y:S01]  /*2e10*/  FFMA.SAT R36, -R25, R0.reuse, 0.5 ;  /* 0x3f00000019247423 */ /* 0x080fe20000002100 */
[----:B------:R-:W-:Y:S01]  /*2e20*/  FADD R34, R162, -12583039 ;  /* 0xcb40007fa2227421 */ /* 0x000fe20000000000 */
[----:B------:R-:W-:Y:S01]  /*2e30*/  FFMA R158, -R165, 1.4426950216293334961, -R158 ;  /* 0x3fb8aa3ba59e7823 */ /* 0x000fe2000000099e */
[----:B------:R-:W-:Y:S01]  /*2e40*/  FFMA R38, -R169, 1.925963033500011079e-08, R38 ;  /* 0x32a57060a9267823 */ /* 0x000fe20000000126 */
[-C--:B------:R-:W-:Y:S01]  /*2e50*/  FFMA.RM R163, R36, R3.reuse, 12582913 ;  /* 0x4b40000124a37423 */ /* 0x080fe20000004003 */
[----:B------:R-:W-:Y:S01]  /*2e60*/  FFMA R36, -R21, 1.4426950216293334961, -R34 ;  /* 0x3fb8aa3b15247823 */ /* 0x000fe20000000922 */
[----:B------:R-:W-:Y:S01]  /*2e70*/  LOP3.LUT R34, R18, 0xff, RZ, 0xc0, !PT ;  /* 0x000000ff12227812 */ /* 0x000fe200078ec0ff */
[-C--:B------:R-:W-:Y:S01]  /*2e80*/  FFMA.RM R169, R168, R3.reuse, 12582913 ;  /* 0x4b400001a8a97423 */ /* 0x080fe20000004003 */
[----:B------:R-:W1:Y:S01]  /*2e90*/  MUFU.EX2 R27, R27 ;  /* 0x0000001b001b7308 */ /* 0x000e620000000800 */
[----:B------:R-:W-:Y:S01]  /*2ea0*/  FFMA R158, -R165, 1.925963033500011079e-08, R158 ;  /* 0x32a57060a59e7823 */ /* 0x000fe2000000019e */
[----:B------:R-:W-:Y:S01]  /*2eb0*/  IADD3 R34, R34, 0x1f, RZ ;  /* 0x0000001f22227810 */ /* 0x000fe20007ffe0ff */
[-C--:B------:R-:W-:Y:S01]  /*2ec0*/  FFMA.RM R165, R164, R3.reuse, 12582913 ;  /* 0x4b400001a4a57423 */ /* 0x080fe20000004003 */
[-C--:B------:R-:W-:Y:S01]  /*2ed0*/  FFMA.SAT R170, -R161, R0.reuse, 0.5 ;  /* 0x3f000000a1aa7423 */ /* 0x080fe20000002100 */
[-C--:B------:R-:W-:Y:S01]  /*2ee0*/  FFMA.SAT R172, -R39, R0.reuse, 0.5 ;  /* 0x3f00000027ac7423 */ /* 0x080fe20000002100 */
[----:B------:R-:W-:Y:S01]  /*2ef0*/  ISETP.GT.U32.AND P5, PT, R34, 0x3e, PT ;  /* 0x0000003e2200780c */ /* 0x000fe20003fa4070 */
[----:B------:R-:W-:Y:S01]  /*2f00*/  FFMA.SAT R34, -R159, R0, 0.5 ;  /* 0x3f0000009f227423 */ /* 0x000fe20000002100 */
[----:B------:R-:W-:Y:S01]  /*2f10*/  FADD R0, R169, -12583039 ;  /* 0xcb40007fa9007421 */ /* 0x000fe20000000000 */
[----:B------:R-:W2:Y:S01]  /*2f20*/  MUFU.EX2 R33, R33 ;  /* 0x0000002100217308 */ /* 0x000ea20000000800 */
[----:B------:R-:W-:Y:S01]  /*2f30*/  FADD R166, R165, -12583039 ;  /* 0xcb40007fa5a67421 */ /* 0x000fe20000000000 */
[-C--:B------:R-:W-:Y:S01]  /*2f40*/  FFMA.RM R34, R34, R3.reuse, 12582913 ;  /* 0x4b40000122227423 */ /* 0x080fe20000004003 */
[----:B------:R-:W-:Y:S01]  /*2f50*/  FFMA R0, -R37, 1.4426950216293334961, -R0 ;  /* 0x3fb8aa3b25007823 */ /* 0x000fe20000000900 */
[-C--:B------:R-:W-:Y:S01]  /*2f60*/  FFMA.RM R170, R170, R3.reuse, 12582913 ;  /* 0x4b400001aaaa7423 */ /* 0x080fe20000004003 */
[----:B------:R-:W-:Y:S01]  /*2f70*/  FFMA R166, -R35, 1.4426950216293334961, -R166 ;  /* 0x3fb8aa3b23a67823 */ /* 0x000fe200000009a6 */
[----:B------:R-:W-:Y:S01]  /*2f80*/  FFMA.RM R171, R172, R3, 12582913 ;  /* 0x4b400001acab7423 */ /* 0x000fe20000004003 */
[----:B------:R-:W-:Y:S01]  /*2f90*/  FFMA R37, -R37, 1.925963033500011079e-08, R0 ;  /* 0x32a5706025257823 */ /* 0x000fe20000000100 */
[----:B------:R-:W3:Y:S01]  /*2fa0*/  MUFU.EX2 R24, R24 ;  /* 0x0000001800187308 */ /* 0x000ee20000000800 */
[----:B------:R-:W-:Y:S01]  /*2fb0*/  SHF.L.U32 R0, R15, 0x17, RZ ;  /* 0x000000170f007819 */ /* 0x000fe200000006ff */
[----:B------:R-:W-:Y:S01]  /*2fc0*/  FFMA R166, -R35, 1.925963033500011079e-08, R166 ;  /* 0x32a5706023a67823 */ /* 0x000fe200000001a6 */
[----:B------:R-:W-:Y:S01]  /*2fd0*/  SHF.L.U32 R3, R12, 0x17, RZ ;  /* 0x000000170c037819 */ /* 0x000fe200000006ff */
[----:B------:R-:W-:Y:S01]  /*2fe0*/  FADD R164, R163, -12583039 ;  /* 0xcb40007fa3a47421 */ /* 0x000fe20000000000 */
[----:B------:R-:W-:Y:S01]  /*2ff0*/  FADD R168, R34, -12583039 ;  /* 0xcb40007f22a87421 */ /* 0x000fe20000000000 */
[----:B-1----:R-:W-:Y:S01]  /*3000*/  FFMA R27, R0, R27, 1 ;  /* 0x3f800000001b7423 */ /* 0x002fe2000000001b */
[----:B------:R-:W-:Y:S01]  /*3010*/  FADD R172, R170, -12583039 ;  /* 0xcb40007faaac7421 */ /* 0x000fe20000000000 */
[----:B------:R-:W1:Y:S01]  /*3020*/  MUFU.EX2 R30, R30 ;  /* 0x0000001e001e7308 */ /* 0x000e620000000800 */
[----:B------:R-:W-:Y:S01]  /*3030*/  FADD R174, R171, -12583039 ;  /* 0xcb40007fabae7421 */ /* 0x000fe20000000000 */
[----:B------:R-:W-:Y:S01]  /*3040*/  SHF.L.U32 R0, R29, 0x17, RZ ;  /* 0x000000171d007819 */ /* 0x000fe200000006ff */
[----:B------:R-:W-:Y:S01]  /*3050*/  FFMA R164, -R25, 1.4426950216293334961, -R164 ;  /* 0x3fb8aa3b19a47823 */ /* 0x000fe200000009a4 */
[----:B------:R-:W-:Y:S01]  /*3060*/  FFMA R168, -R159, 1.4426950216293334961, -R168 ;  /* 0x3fb8aa3b9fa87823 */ /* 0x000fe200000009a8 */
[----:B------:R-:W-:Y:S01]  /*3070*/  FFMA R172, -R161, 1.4426950216293334961, -R172 ;  /* 0x3fb8aa3ba1ac7823 */ /* 0x000fe200000009ac */
[----:B------:R-:W-:Y:S01]  /*3080*/  FFMA R174, -R39, 1.4426950216293334961, -R174 ;  /* 0x3fb8aa3b27ae7823 */ /* 0x000fe200000009ae */
[----:B--2---:R-:W-:Y:S01]  /*3090*/  FFMA R33, R0, R33, 1 ;  /* 0x3f80000000217423 */ /* 0x004fe20000000021 */
[----:B------:R2:W-:Y:S01]  /*30a0*/  MUFU.EX2 R35, R166 ;  /* 0x000000a600237308 */ /* 0x0005e20000000800 */
[----:B------:R-:W-:Y:S01]  /*30b0*/  FFMA R36, -R21, 1.925963033500011079e-08, R36 ;  /* 0x32a5706015247823 */ /* 0x000fe20000000124 */
[----:B------:R-:W-:Y:S01]  /*30c0*/  FFMA R164, -R25, 1.925963033500011079e-08, R164 ;  /* 0x32a5706019a47823 */ /* 0x000fe200000001a4 */
[----:B------:R-:W-:Y:S01]  /*30d0*/  FFMA R168, -R159, 1.925963033500011079e-08, R168 ;  /* 0x32a570609fa87823 */ /* 0x000fe200000001a8 */
[----:B------:R-:W-:-:S02]  /*30e0*/  IMAD.SHL.U32 R13, R13, 0x800000, RZ ;  /* 0x008000000d0d7824 */ /* 0x000fc400078e00ff */
[----:B------:R-:W-:Y:S01]  /*30f0*/  FFMA R172, -R161, 1.925963033500011079e-08, R172 ;  /* 0x32a57060a1ac7823 */ /* 0x000fe200000001ac */
[----:B------:R-:W-:Y:S01]  /*3100*/  FFMA R174, -R39, 1.925963033500011079e-08, R174 ;  /* 0x32a5706027ae7823 */ /* 0x000fe200000001ae */
[----:B------:R-:W-:Y:S01]  /*3110*/  SHF.L.U32 R23, R23, 0x17, RZ ;  /* 0x0000001717177819 */ /* 0x000fe200000006ff */
[----:B---3--:R-:W-:Y:S01]  /*3120*/  FFMA R24, R13, R24, 1 ;  /* 0x3f8000000d187423 */ /* 0x008fe20000000018 */
[----:B--2---:R-:W-:Y:S01]  /*3130*/  FFMA R166, R3, R20, 1 ;  /* 0x3f80000003a67423 */ /* 0x004fe20000000014 */
[----:B------:R-:W-:Y:S01]  /*3140*/  SHF.L.U32 R3, R26, 0x17, RZ ;  /* 0x000000171a037819 */ /* 0x000fe200000006ff */
[----:B------:R-:W2:Y:S01]  /*3150*/  MUFU.EX2 R158, R158 ;  /* 0x0000009e009e7308 */ /* 0x000ea20000000800 */
[----:B------:R-:W-:Y:S01]  /*3160*/  SHF.L.U32 R15, R31, 0x17, RZ ;  /* 0x000000171f0f7819 */ /* 0x000fe200000006ff */
[----:B------:R-:W-:Y:S01]  /*3170*/  FFMA R28, R23, R28, 1 ;  /* 0x3f800000171c7423 */ /* 0x000fe2000000001c */
[----:B------:R-:W-:Y:S01]  /*3180*/  IADD3 R0, R166, 0x1800000, RZ ;  /* 0x01800000a6007810 */ /* 0x000fe20007ffe0ff */
[----:B-1----:R-:W-:Y:S01]  /*3190*/  FFMA R30, R3, R30, 1 ;  /* 0x3f800000031e7423 */ /* 0x002fe2000000001e */
[----:B------:R-:W-:Y:S01]  /*31a0*/  SHF.L.U32 R20, R32, 0x17, RZ ;  /* 0x0000001720147819 */ /* 0x000fe200000006ff */
[----:B------:R-:W-:Y:S01]  /*31b0*/  BSSY B1, `(.L_x_50) ;  /* 0x0000027000017945 */ /* 0x000fe20003800000 */
[----:B------:R-:W-:Y:S01]  /*31c0*/  LOP3.LUT R0, R0, 0x7f800000, RZ, 0xc0, !PT ;  /* 0x7f80000000007812 */ /* 0x000fe200078ec0ff */
[----:B------:R-:W1:Y:S01]  /*31d0*/  MUFU.EX2 R167, R167 ;  /* 0x000000a700a77308 */ /* 0x000e620000000800 */
[----:B------:R-:W-:-:S02]  /*31e0*/  SHF.L.U32 R29, R34, 0x17, RZ ;  /* 0x00000017221d7819 */ /* 0x000fc400000006ff */
[----:B------:R-:W-:Y:S02]  /*31f0*/  ISETP.GT.U32.AND P2, PT, R0, 0x1ffffff, PT ;  /* 0x01ffffff0000780c */ /* 0x000fe40003f44070 */
[----:B------:R-:W-:Y:S02]  /*3200*/  SHF.L.U32 R21, R160, 0x17, RZ ;  /* 0x00000017a0157819 */ /* 0x000fe400000006ff */
[----:B------:R-:W-:Y:S01]  /*3210*/  SHF.L.U32 R23, R162, 0x17, RZ ;  /* 0x00000017a2177819 */ /* 0x000fe200000006ff */
[----:B------:R-:W3:Y:S01]  /*3220*/  MUFU.EX2 R38, R38 ;  /* 0x0000002600267308 */ /* 0x000ee20000000800 */
[----:B------:R-:W-:Y:S01]  /*3230*/  SHF.L.U32 R25, R163, 0x17, RZ ;  /* 0x00000017a3197819 */ /* 0x000fe200000006ff */
[----:B--2---:R-:W-:Y:S01]  /*3240*/  FFMA R15, R15, R158, 1 ;  /* 0x3f8000000f0f7423 */ /* 0x004fe2000000009e */
[----:B------:R-:W-:Y:S02]  /*3250*/  SHF.L.U32 R26, R165, 0x17, RZ ;  /* 0x00000017a51a7819 */ /* 0x000fe400000006ff */
[----:B------:R-:W-:-:S02]  /*3260*/  SHF.L.U32 R31, R169, 0x17, RZ ;  /* 0x00000017a91f7819 */ /* 0x000fc400000006ff */
[----:B------:R-:W-:Y:S01]  /*3270*/  SHF.L.U32 R32, R170, 0x17, RZ ;  /* 0x00000017aa207819 */ /* 0x000fe200000006ff */
[----:B------:R-:W2:Y:S01]  /*3280*/  MUFU.EX2 R36, R36 ;  /* 0x0000002400247308 */ /* 0x000ea20000000800 */
[----:B------:R-:W-:Y:S01]  /*3290*/  SHF.L.U32 R34, R171, 0x17, RZ ;  /* 0x00000017ab227819 */ /* 0x000fe200000006ff */
[----:B-1----:R-:W-:Y:S01]  /*32a0*/  FFMA R20, R20, R167, 1 ;  /* 0x3f80000014147423 */ /* 0x002fe200000000a7 */
[----:B------:R-:W-:-:S05]  /*32b0*/  FFMA R26, R26, R35, 1 ;  /* 0x3f8000001a1a7423 */ /* 0x000fca0000000023 */
[----:B------:R-:W1:Y:S01]  /*32c0*/  MUFU.EX2 R164, R164 ;  /* 0x000000a400a47308 */ /* 0x000e620000000800 */
[----:B---3--:R-:W-:-:S07]  /*32d0*/  FFMA R21, R21, R38, 1 ;  /* 0x3f80000015157423 */ /* 0x008fce0000000026 */
[----:B------:R-:W3:Y:S01]  /*32e0*/  MUFU.EX2 R168, R168 ;  /* 0x000000a800a87308 */ /* 0x000ee20000000800 */
[----:B--2---:R-:W-:-:S07]  /*32f0*/  FFMA R23, R23, R36, 1 ;  /* 0x3f80000017177423 */ /* 0x004fce0000000024 */
[----:B------:R-:W2:Y:S01]  /*3300*/  MUFU.EX2 R12, R37 ;  /* 0x00000025000c7308 */ /* 0x000ea20000000800 */
[----:B-1----:R-:W-:-:S07]  /*3310*/  FFMA R25, R25, R164, 1 ;  /* 0x3f80000019197423 */ /* 0x002fce00000000a4 */
[----:B------:R-:W1:Y:S01]  /*3320*/  MUFU.EX2 R13, R172 ;  /* 0x000000ac000d7308 */ /* 0x000e620000000800 */
[----:B---3--:R-:W-:-:S07]  /*3330*/  FFMA R29, R29, R168, 1 ;  /* 0x3f8000001d1d7423 */ /* 0x008fce00000000a8 */
[----:B------:R-:W3:Y:S01]  /*3340*/  MUFU.EX2 R3, R174 ;  /* 0x000000ae00037308 */ /* 0x000ee20000000800 */
[----:B--2---:R-:W-:Y:S01]  /*3350*/  FFMA R31, R31, R12, 1 ;  /* 0x3f8000001f1f7423 */ /* 0x004fe2000000000c */
[----:B-1----:R-:W-:Y:S01]  /*3360*/  FFMA R32, R32, R13, 1 ;  /* 0x3f80000020207423 */ /* 0x002fe2000000000d */
[----:B---3--:R-:W-:Y:S01]  /*3370*/  FFMA R34, R34, R3, 1 ;  /* 0x3f80000022227423 */ /* 0x008fe20000000003 */
[----:B------:R-:W-:Y:S06]  /*3380*/  @P2 BRA `(.L_x_51) ;  /* 0x0000000000142947 */ /* 0x000fec0003800000 */
[----:B------:R-:W-:Y:S02]  /*3390*/  MOV R0, R166 ;  /* 0x000000a600007202 */ /* 0x000fe40000000f00 */
[----:B------:R-:W-:-:S07]  /*33a0*/  MOV R12, 0x33c0 ;  /* 0x000033c0000c7802 */ /* 0x000fce0000000f00 */
[----:B------:R-:W-:Y:S05]  /*33b0*/  CALL.REL.NOINC `($__internal_0_$__cuda_sm20_rcp_rn_f32_slowpath) ;  /* 0x0000012400a87944 */ /* 0x000fea0003c00000 */
[----:B------:R-:W-:Y:S01]  /*33c0*/  MOV R35, R0 ;  /* 0x0000000000237202 */ /* 0x000fe20000000f00 */
[----:B------:R-:W-:Y:S06]  /*33d0*/  BRA `(.L_x_52) ;  /* 0x0000000000107947 */ /* 0x000fec0003800000 */
.L_x_51:
[----:B------:R-:W1:Y:S02]  /*33e0*/  MUFU.RCP R35, R166 ;  /* 0x000000a600237308 */ /* 0x000e640000001000 */
[----:B-1----:R-:W-:-:S04]  /*33f0*/  FFMA R0, R166, R35, -1 ;  /* 0xbf800000a6007423 */ /* 0x002fc80000000023 */
[----:B------:R-:W-:-:S04]  /*3400*/  FADD.FTZ R0, -R0, -RZ ;  /* 0x800000ff00007221 */ /* 0x000fc80000010100 */
[----:B------:R-:W-:-:S07]  /*3410*/  FFMA R35, R35, R0, R35 ;  /* 0x0000000023237223 */ /* 0x000fce0000000023 */
.L_x_52:
[----:B------:R-:W-:Y:S05]  /*3420*/  BSYNC B1 ;  /* 0x0000000000017941 */ /* 0x000fea0003800000 */
.L_x_50:
[----:B------:R-:W-:Y:S01]  /*3430*/  VIADD R0, R24, 0x1800000 ;  /* 0x0180000018007836 */ /* 0x000fe20000000000 */
[----:B------:R-:W-:Y:S04]  /*3440*/  BSSY B1, `(.L_x_53) ;  /* 0x000000d000017945 */ /* 0x000fe80003800000 */
[----:B------:R-:W-:-:S04]  /*3450*/  LOP3.LUT R0, R0, 0x7f800000, RZ, 0xc0, !PT ;  /* 0x7f80000000007812 */ /* 0x000fc800078ec0ff */
[----:B------:R-:W-:-:S13]  /*3460*/  ISETP.GT.U32.AND P2, PT, R0, 0x1ffffff, PT ;  /* 0x01ffffff0000780c */ /* 0x000fda0003f44070 */
[----:B------:R-:W-:Y:S05]  /*3470*/  @P2 BRA `(.L_x_54) ;  /* 0x0000000000142947 */ /* 0x000fea0003800000 */
[----:B------:R-:W-:Y:S02]  /*3480*/  MOV R0, R24 ;  /* 0x0000001800007202 */ /* 0x000fe40000000f00 */
[----:B------:R-:W-:-:S07]  /*3490*/  MOV R12, 0x34b0 ;  /* 0x000034b0000c7802 */ /* 0x000fce0000000f00 */
[----:B------:R-:W-:Y:S05]  /*34a0*/  CALL.REL.NOINC `($__internal_0_$__cuda_sm20_rcp_rn_f32_slowpath) ;  /* 0x00000124006c7944 */ /* 0x000fea0003c00000 */
[----:B------:R-:W-:Y:S01]  /*34b0*/  MOV R36, R0 ;  /* 0x0000000000247202 */ /* 0x000fe20000000f00 */
[----:B------:R-:W-:Y:S06]  /*34c0*/  BRA `(.L_x_55) ;  /* 0x0000000000107947 */ /* 0x000fec0003800000 */
.L_x_54:
[----:B------:R-:W1:Y:S02]  /*34d0*/  MUFU.RCP R3, R24 ;  /* 0x0000001800037308 */ /* 0x000e640000001000 */
[----:B-1----:R-:W-:-:S04]  /*34e0*/  FFMA R0, R24, R3, -1 ;  /* 0xbf80000018007423 */ /* 0x002fc80000000003 */
[----:B------:R-:W-:-:S04]  /*34f0*/  FADD.FTZ R0, -R0, -RZ ;  /* 0x800000ff00007221 */ /* 0x000fc80000010100 */
[----:B------:R-:W-:-:S07]  /*3500*/  FFMA R36, R3, R0, R3 ;  /* 0x0000000003247223 */ /* 0x000fce0000000003 */
.L_x_55:
[----:B------:R-:W-:Y:S05]  /*3510*/  BSYNC B1 ;  /* 0x0000000000017941 */ /* 0x000fea0003800000 */
.L_x_53:
[----:B------:R-:W-:Y:S01]  /*3520*/  IADD3 R0, R27, 0x1800000, RZ ;  /* 0x018000001b007810 */ /* 0x000fe20007ffe0ff */
[----:B------:R-:W-:Y:S03]  /*3530*/  BSSY B1, `(.L_x_56) ;  /* 0x000000d000017945 */ /* 0x000fe60003800000 */
        /* <DEDUP_REMOVED lines=8> */
.L_x_57:
[----:B------:R-:W1:Y:S02]  /*35c0*/  MUFU.RCP R24, R27 ;  /* 0x0000001b00187308 */ /* 0x000e640000001000 */
[----:B-1----:R-:W-:-:S04]  /*35d0*/  FFMA R0, R27, R24, -1 ;  /* 0xbf8000001b007423 */ /* 0x002fc80000000018 */
[----:B------:R-:W-:-:S04]  /*35e0*/  FADD.FTZ R3, -R0, -RZ ;  /* 0x800000ff00037221 */ /* 0x000fc80000010100 */
[----:B------:R-:W-:-:S07]  /*35f0*/  FFMA R24, R24, R3, R24 ;  /* 0x0000000318187223 */ /* 0x000fce0000000018 */
.L_x_58:
[----:B------:R-:W-:Y:S05]  /*3600*/  BSYNC B1 ;  /* 0x0000000000017941 */ /* 0x000fea0003800000 */
.L_x_56:
        /* <DEDUP_REMOVED lines=10> */
.L_x_60:
[----:B------:R-:W1:Y:S02]  /*36b0*/  MUFU.RCP R27, R28 ;  /* 0x0000001c001b7308 */ /* 0x000e640000001000 */
[----:B-1----:R-:W-:-:S04]  /*36c0*/  FFMA R0, R28, R27, -1 ;  /* 0xbf8000001c007423 */ /* 0x002fc8000000001b */
[----:B------:R-:W-:-:S04]  /*36d0*/  FADD.FTZ R0, -R0, -RZ ;  /* 0x800000ff00007221 */ /* 0x000fc80000010100 */
[----:B------:R-:W-:-:S07]  /*36e0*/  FFMA R27, R27, R0, R27 ;  /* 0x000000001b1b7223 */ /* 0x000fce000000001b */
.L_x_61:
[----:B------:R-:W-:Y:S05]  /*36f0*/  BSYNC B1 ;  /* 0x0000000000017941 */ /* 0x000fea0003800000 */
.L_x_59:
        /* <DEDUP_REMOVED lines=10> */
.L_x_63:
[----:B------:R-:W1:Y:S02]  /*37a0*/  MUFU.RCP R3, R30 ;  /* 0x0000001e00037308 */ /* 0x000e640000001000 */
[----:B-1----:R-:W-:-:S04]  /*37b0*/  FFMA R0, R30, R3, -1 ;  /* 0xbf8000001e007423 */ /* 0x002fc80000000003 */
[----:B------:R-:W-:-:S04]  /*37c0*/  FADD.FTZ R0, -R0, -RZ ;  /* 0x800000ff00007221 */ /* 0x000fc80000010100 */
[----:B------:R-:W-:-:S07]  /*37d0*/  FFMA R28, R3, R0, R3 ;  /* 0x00000000031c7223 */ /* 0x000fce0000000003 */
.L_x_64:
[----:B------:R-:W-:Y:S05]  /*37e0*/  BSYNC B1 ;  /* 0x0000000000017941 */ /* 0x000fea0003800000 */
.L_x_62:
        /* <DEDUP_REMOVED lines=10> */
.L_x_66:
[----:B------:R-:W1:Y:S02]  /*3890*/  MUFU.RCP R0, R33 ;  /* 0x0000002100007308 */ /* 0x000e640000001000 */
[----:B-1----:R-:W-:-:S04]  /*38a0*/  FFMA R3, R33, R0, -1 ;  /* 0xbf80000021037423 */ /* 0x002fc80000000000 */
[----:B------:R-:W-:-:S04]  /*38b0*/  FADD.FTZ R3, -R3, -RZ ;  /* 0x800000ff03037221 */ /* 0x000fc80000010100 */
[----:B------:R-:W-:-:S07]  /*38c0*/  FFMA R37, R0, R3, R0 ;  /* 0x0000000300257223 */ /* 0x000fce0000000000 */
.L_x_67:
[----:B------:R-:W-:Y:S05]  /*38d0*/  BSYNC B1 ;  /* 0x0000000000017941 */ /* 0x000fea0003800000 */
.L_x_65:
        /* <DEDUP_REMOVED lines=10> */
.L_x_69:
[----:B------:R-:W1:Y:S02]  /*3980*/  MUFU.RCP R30, R15 ;  /* 0x0000000f001e7308 */ /* 0x000e640000001000 */
[----:B-1----:R-:W-:-:S04]  /*3990*/  FFMA R0, R15, R30, -1 ;  /* 0xbf8000000f007423 */ /* 0x002fc8000000001e */
[----:B------:R-:W-:-:S04]  /*39a0*/  FADD.FTZ R3, -R0, -RZ ;  /* 0x800000ff00037221 */ /* 0x000fc80000010100 */
[----:B------:R-:W-:-:S07]  /*39b0*/  FFMA R30, R30, R3, R30 ;  /* 0x000000031e1e7223 */ /* 0x000fce000000001e */
.L_x_70:
[----:B------:R-:W-:Y:S05]  /*39c0*/  BSYNC B1 ;  /* 0x0000000000017941 */ /* 0x000fea0003800000 */
.L_x_68:
        /* <DEDUP_REMOVED lines=10> */
.L_x_72:
[----:B------:R-:W1:Y:S02]  /*3a70*/  MUFU.RCP R15, R20 ;  /* 0x00000014000f7308 */ /* 0x000e640000001000 */
[----:B-1----:R-:W-:-:S04]  /*3a80*/  FFMA R0, R20, R15, -1 ;  /* 0xbf80000014007423 */ /* 0x002fc8000000000f */
[----:B------:R-:W-:-:S04]  /*3a90*/  FADD.FTZ R0, -R0, -RZ ;  /* 0x800000ff00007221 */ /* 0x000fc80000010100 */
[----:B------:R-:W-:-:S07]  /*3aa0*/  FFMA R15, R15, R0, R15 ;  /* 0x000000000f0f7223 */ /* 0x000fce000000000f */
.L_x_73:
[----:B------:R-:W-:Y:S05]  /*3ab0*/  BSYNC B1 ;  /* 0x0000000000017941 */ /* 0x000fea0003800000 */
.L_x_71:
        /* <DEDUP_REMOVED lines=10> */
.L_x_75:
[----:B------:R-:W1:Y:S02]  /*3b60*/  MUFU.RCP R20, R21 ;  /* 0x0000001500147308 */ /* 0x000e640000001000 */
[----:B-1----:R-:W-:-:S04]  /*3b70*/  FFMA R0, R21, R20, -1 ;  /* 0xbf80000015007423 */ /* 0x002fc80000000014 */
[----:B------:R-:W-:-:S04]  /*3b80*/  FADD.FTZ R3, -R0, -RZ ;  /* 0x800000ff00037221 */ /* 0x000fc80000010100 */
[----:B------:R-:W-:-:S07]  /*3b90*/  FFMA R20, R20, R3, R20 ;  /* 0x0000000314147223 */ /* 0x000fce0000000014 */
.L_x_76:
[----:B------:R-:W-:Y:S05]  /*3ba0*/  BSYNC B1 ;  /* 0x0000000000017941 */ /* 0x000fea0003800000 */
.L_x_74:
        /* <DEDUP_REMOVED lines=10> */
.L_x_78:
[----:B------:R-:W1:Y:S02]  /*3c50*/  MUFU.RCP R0, R23 ;  /* 0x0000001700007308 */ /* 0x000e640000001000 */
[----:B-1----:R-:W-:-:S04]  /*3c60*/  FFMA R3, R23, R0, -1 ;  /* 0xbf80000017037423 */ /* 0x002fc80000000000 */
[----:B------:R-:W-:-:S04]  /*3c70*/  FADD.FTZ R3, -R3, -RZ ;  /* 0x800000ff03037221 */ /* 0x000fc80000010100 */
[----:B------:R-:W-:-:S07]  /*3c80*/  FFMA R21, R0, R3, R0 ;  /* 0x0000000300157223 */ /* 0x000fce0000000000 */
.L_x_79:
[----:B------:R-:W-:Y:S05]  /*3c90*/  BSYNC B1 ;  /* 0x0000000000017941 */ /* 0x000fea0003800000 */
.L_x_77:
        /* <DEDUP_REMOVED lines=10> */
.L_x_81:
[----:B------:R-:W1:Y:S02]  /*3d40*/  MUFU.RCP R0, R25 ;  /* 0x0000001900007308 */ /* 0x000e640000001000 */
[----:B-1----:R-:W-:-:S04]  /*3d50*/  FFMA R3, R25, R0, -1 ;  /* 0xbf80000019037423 */ /* 0x002fc80000000000 */
[----:B------:R-:W-:-:S04]  /*3d60*/  FADD.FTZ R3, -R3, -RZ ;  /* 0x800000ff03037221 */ /* 0x000fc80000010100 */
[----:B------:R-:W-:-:S07]  /*3d70*/  FFMA R23, R0, R3, R0 ;  /* 0x0000000300177223 */ /* 0x000fce0000000000 */
.L_x_82:
[----:B------:R-:W-:Y:S05]  /*3d80*/  BSYNC B1 ;  /* 0x0000000000017941 */ /* 0x000fea0003800000 */
.L_x_80:
        /* <DEDUP_REMOVED lines=10> */
.L_x_84:
[----:B------:R-:W1:Y:S02]  /*3e30*/  MUFU.RCP R3, R26 ;  /* 0x0000001a00037308 */ /* 0x000e640000001000 */
[----:B-1----:R-:W-:-:S04]  /*3e40*/  FFMA R0, R26, R3, -1 ;  /* 0xbf8000001a007423 */ /* 0x002fc80000000003 */
[----:B------:R-:W-:-:S04]  /*3e50*/  FADD.FTZ R0, -R0, -RZ ;  /* 0x800000ff00007221 */ /* 0x000fc80000010100 */
[----:B------:R-:W-:-:S07]  /*3e60*/  FFMA R38, R3, R0, R3 ;  /* 0x0000000003267223 */ /* 0x000fce0000000003 */
.L_x_85:
[----:B------:R-:W-:Y:S05]  /*3e70*/  BSYNC B1 ;  /* 0x0000000000017941 */ /* 0x000fea0003800000 */
.L_x_83:
        /* <DEDUP_REMOVED lines=10> */
.L_x_87:
[----:B------:R-:W1:Y:S02]  /*3f20*/  MUFU.RCP R0, R29 ;  /* 0x0000001d00007308 */ /* 0x000e640000001000 */
[----:B-1----:R-:W-:-:S04]  /*3f30*/  FFMA R3, R29, R0, -1 ;  /* 0xbf8000001d037423 */ /* 0x002fc80000000000 */
[----:B------:R-:W-:-:S04]  /*3f40*/  FADD.FTZ R3, -R3, -RZ ;  /* 0x800000ff03037221 */ /* 0x000fc80000010100 */
[----:B------:R-:W-:-:S07]  /*3f50*/  FFMA R25, R0, R3, R0 ;  /* 0x0000000300197223 */ /* 0x000fce0000000000 */
.L_x_88:
[----:B------:R-:W-:Y:S05]  /*3f60*/  BSYNC B1 ;  /* 0x0000000000017941 */ /* 0x000fea0003800000 */
.L_x_86:
        /* <DEDUP_REMOVED lines=10> */
.L_x_90:
[----:B------:R-:W1:Y:S02]  /*4010*/  MUFU.RCP R26, R31 ;  /* 0x0000001f001a7308 */ /* 0x000e640000001000 */
[----:B-1----:R-:W-:-:S04]  /*4020*/  FFMA R0, R31, R26, -1 ;  /* 0xbf8000001f007423 */ /* 0x002fc8000000001a */
[----:B------:R-:W-:-:S04]  /*4030*/  FADD.FTZ R3, -R0, -RZ ;  /* 0x800000ff00037221 */ /* 0x000fc80000010100 */
[----:B------:R-:W-:-:S07]  /*4040*/  FFMA R26, R26, R3, R26 ;  /* 0x000000031a1a7223 */ /* 0x000fce000000001a */
.L_x_91:
[----:B------:R-:W-:Y:S05]  /*4050*/  BSYNC B1 ;  /* 0x0000000000017941 */ /* 0x000fea0003800000 */
.L_x_89:
        /* <DEDUP_REMOVED lines=10> */
.L_x_93:
[----:B------:R-:W1:Y:S02]  /*4100*/  MUFU.RCP R29, R32 ;  /* 0x00000020001d7308 */ /* 0x000e640000001000 */
[----:B-1----:R-:W-:-:S04]  /*4110*/  FFMA R0, R32, R29, -1 ;  /* 0xbf80000020007423 */ /* 0x002fc8000000001d */
[----:B------:R-:W-:-:S04]  /*4120*/  FADD.FTZ R0, -R0, -RZ ;  /* 0x800000ff00007221 */ /* 0x000fc80000010100 */
[----:B------:R-:W-:-:S07]  /*4130*/  FFMA R29, R29, R0, R29 ;  /* 0x000000001d1d7223 */ /* 0x000fce000000001d */
.L_x_94:
[----:B------:R-:W-:Y:S05]  /*4140*/  BSYNC B1 ;  /* 0x0000000000017941 */ /* 0x000fea0003800000 */
.L_x_92:
        /* <DEDUP_REMOVED lines=8> */
[----:B------:R-:W-:Y:S05]  /*41d0*/  BRA `(.L_x_97) ;  /* 0x0000000000107947 */ /* 0x000fea0003800000 */
.L_x_96:
[----:B------:R-:W1:Y:S02]  /*41e0*/  MUFU.RCP R3, R34 ;  /* 0x0000002200037308 */ /* 0x000e640000001000 */
[----:B-1----:R-:W-:-:S04]  /*41f0*/  FFMA R0, R34, R3, -1 ;  /* 0xbf80000022007423 */ /* 0x002fc80000000003 */
[----:B------:R-:W-:-:S04]  /*4200*/  FADD.FTZ R0, -R0, -RZ ;  /* 0x800000ff00007221 */ /* 0x000fc80000010100 */
[----:B------:R-:W-:-:S07]  /*4210*/  FFMA R0, R3, R0, R3 ;  /* 0x0000000003007223 */ /* 0x000fce0000000003 */
.L_x_97:
[----:B------:R-:W-:Y:S05]  /*4220*/  BSYNC B1 ;  /* 0x0000000000017941 */ /* 0x000fea0003800000 */
.L_x_95:
[C---:B------:R-:W-:Y:S01]  /*4230*/  SHF.L.U32 R3, R18.reuse, 0x4, RZ ;  /* 0x0000000412037819 */ /* 0x040fe200000006ff */
[----:B------:R-:W-:Y:S05]  /*4240*/  WARPSYNC.ALL ;  /* 0x0000000000007948 */ /* 0x000fea0003800000 */
[----:B------:R-:W-:Y:S01]  /*4250*/  SHF.L.U32 R12, R18, 0x5, RZ ;  /* 0x00000005120c7819 */ /* 0x000fe200000006ff */
[----:B------:R-:W-:Y:S01]  /*4260*/  BSSY B0, `(.L_x_98) ;  /* 0x0000024000007945 */ /* 0x000fe20003800000 */
[----:B------:R-:W-:Y:S02]  /*4270*/  SHF.R.U32.HI R32, RZ, 0x1, R18 ;  /* 0x00000001ff207819 */ /* 0x000fe40000011612 */
[----:B------:R-:W-:-:S02]  /*4280*/  LOP3.LUT R3, R3, 0xe00, RZ, 0xc0, !PT ;  /* 0x00000e0003037812 */ /* 0x000fc400078ec0ff */
[----:B------:R-:W-:Y:S02]  /*4290*/  LOP3.LUT R13, R12, 0xc0, RZ, 0xc0, !PT ;  /* 0x000000c00c0d7812 */ /* 0x000fe400078ec0ff */
[----:B------:R-:W-:Y:S02]  /*42a0*/  SHF.L.U32 R34, R18, 0x2, RZ ;  /* 0x0000000212227819 */ /* 0x000fe400000006ff */
[----:B------:R-:W-:Y:S02]  /*42b0*/  LOP3.LUT R3, R3, 0x20, R12, 0xf8, !PT ;  /* 0x0000002003037812 */ /* 0x000fe400078ef80c */
[----:B------:R-:W-:Y:S02]  /*42c0*/  LOP3.LUT R13, R13, 0x8, R32, 0xf8, !PT ;  /* 0x000000080d0d7812 */ /* 0x000fe400078ef820 */
[----:B------:R-:W-:Y:S02]  /*42d0*/  LOP3.LUT R3, R3, 0x100, R12, 0xf8, !PT ;  /* 0x0000010003037812 */ /* 0x000fe400078ef80c */
[----:B------:R-:W-:-:S02]  /*42e0*/  LOP3.LUT R34, R13, 0x18, R34, 0x78, !PT ;  /* 0x000000180d227812 */ /* 0x000fc400078e7822 */
[----:B------:R-:W-:Y:S02]  /*42f0*/  F2FP.F16.F32.PACK_AB R32, R36, R35 ;  /* 0x000000232420723e */ /* 0x000fe400000000ff */
[----:B------:R-:W-:Y:S02]  /*4300*/  LOP3.LUT R3, R3, R34, RZ, 0xfc, !PT ;  /* 0x0000002203037212 */ /* 0x000fe400078efcff */
[----:B------:R-:W-:Y:S02]  /*4310*/  F2FP.F16.F32.PACK_AB R36, R21, R20 ;  /* 0x000000141524723e */ /* 0x000fe400000000ff */
[----:B------:R-:W-:Y:S02]  /*4320*/  LEA R20, R3, UR45, 0x1 ;  /* 0x0000002d03147c11 */ /* 0x000fe4000f8e08ff */
[----:B------:R-:W-:Y:S02]  /*4330*/  F2FP.F16.F32.PACK_AB R34, R37, R28 ;  /* 0x0000001c2522723e */ /* 0x000fe400000000ff */
[----:B------:R-:W-:-:S02]  /*4340*/  F2FP.F16.F32.PACK_AB R33, R27, R24 ;  /* 0x000000181b21723e */ /* 0x000fc400000000ff */
[----:B------:R-:W-:Y:S02]  /*4350*/  F2FP.F16.F32.PACK_AB R35, R15, R30 ;  /* 0x0000001e0f23723e */ /* 0x000fe400000000ff */
[----:B------:R-:W-:Y:S02]  /*4360*/  F2FP.F16.F32.PACK_AB R37, R38, R23 ;  /* 0x000000172625723e */ /* 0x000fe400000000ff */
[----:B------:R-:W-:Y:S01]  /*4370*/  F2FP.F16.F32.PACK_AB R39, R0, R29 ;  /* 0x0000001d0027723e */ /* 0x000fe200000000ff */
[----:B------:R1:W-:Y:S01]  /*4380*/  STSM.16.M88.4 [R20+0x200], R32 ;  /* 0x0002002014007844 */ /* 0x0003e20000000200 */
[----:B------:R-:W-:Y:S02]  /*4390*/  F2FP.F16.F32.PACK_AB R38, R26, R25 ;  /* 0x000000191a26723e */ /* 0x000fe400000000ff */
[----:B------:R-:W-:-:S05]  /*43a0*/  LEA R0, R153, R20, 0x1 ;  /* 0x0000001499007211 */ /* 0x000fca00078e08ff */
[----:B------:R1:W-:Y:S01]  /*43b0*/  STSM.16.M88.4 [R0+0x200], R36 ;  /* 0x0002002400007844 */ /* 0x0003e20000000200 */
[----:B------:R-:W-:Y:S01]  /*43c0*/  @!PT LDS RZ, [RZ] ;  /* 0x00000000fffff984 */ /* 0x000fe20000000800 */
[----:B------:R-:W-:Y:S01]  /*43d0*/  @!PT LDS RZ, [RZ] ;  /* 0x00000000fffff984 */ /* 0x000fe20000000800 */
[----:B------:R-:W-:Y:S01]  /*43e0*/  @!PT LDS RZ, [RZ] ;  /* 0x00000000fffff984 */ /* 0x000fe20000000800 */
[----:B------:R-:W-:Y:S01]  /*43f0*/  @!PT LDS RZ, [RZ] ;  /* 0x00000000fffff984 */ /* 0x000fe20000000800 */
[----:B------:R2:W-:Y:S06]  /*4400*/  MEMBAR.ALL.CTA ;  /* 0x0000000000007992 */ /* 0x0005ec0000008000 */
[----:B--2---:R-:W2:Y:S02]  /*4410*/  FENCE.VIEW.ASYNC.S ;  /* 0x00000000000073c6 */ /* 0x004ea40000000000 */
[----:B--2---:R-:W-:Y:S06]  /*4420*/  BAR.SYNC.DEFER_BLOCKING 0x1, 0x100 ;  /* 0x0044000000007b1d */ /* 0x004fec0000010000 */
[----:B------:R-:W-:Y:S05]  /*4430*/  @P5 BRA `(.L_x_99) ;  /* 0x0000000000185947 */ /* 0x000fea0003800000 */
[----:B------:R-:W-:Y:S02]  /*4440*/  UIADD3 UR4, UP0, UR40, 0x4f0, URZ ;  /* 0x000004f028047890 */ /* 0x000fe4000ff1e03f */
[----:B------:R-:W-:Y:S02]  /*4450*/  UIADD3 UR52, UR45, 0x200, URZ ;  /* 0x000002002d347890 */ /* 0x000fe4000fffe03f */
[----:B------:R-:W-:-:S09]  /*4460*/  UIADD3.X UR5, URZ, UR41, URZ, UP0, !UPT ;  /* 0x000000293f057290 */ /* 0x000fd200087fe43f */
[----:B------:R2:W-:Y:S01]  /*4470*/  UTMASTG.3D [UR52], [UR4] ;  /* 0x00000034040073b5 */ /* 0x0005e20008010000 */
[----:B------:R0:W-:Y:S01]  /*4480*/  UTMACMDFLUSH ;  /* 0x00000000000079b7 */ /* 0x0001e20000000000 */
[----:B--2---:R-:W-:-:S04]  /*4490*/  DEPBAR.LE SB0, 0x1 ;  /* 0x000080400000791a */ /* 0x004fc80000000000 */
.L_x_99:
[----:B------:R-:W-:Y:S05]  /*44a0*/  BSYNC B0 ;  /* 0x0000000000007941 */ /* 0x000fea0003800000 */
.L_x_98:
[----:B------:R-:W-:Y:S01]  /*44b0*/  BAR.SYNC.DEFER_BLOCKING 0x1, 0x100 ;  /* 0x0044000000007b1d */ /* 0x000fe20000010000 */
[----:B------:R-:W-:Y:S02]  /*44c0*/  ISETP.NE.AND P2, PT, RZ, UR39, PT ;  /* 0x00000027ff007c0c */ /* 0x000fe4000bf45270 */
[----:B------:R-:W-:-:S04]  /*44d0*/  IADD3 R15, R20, 0x200, RZ ;  /* 0x00000200140f7810 */ /* 0x000fc80007ffe0ff */
[----:B------:R-:W-:-:S07]  /*44e0*/  LEA R21, R153, R15, 0x1 ;  /* 0x0000000f99157211 */ /* 0x000fce00078e08ff */
[----:B------:R-:W-:Y:S05]  /*44f0*/  @!P2 BRA `(.L_x_100) ;  /* 0x000000000034a947 */ /* 0x000fea0003800000 */
[----:B------:R-:W-:Y:S04]  /*4500*/  BSSY B0, `(.L_x_101) ;  /* 0x0000009000007945 */ /* 0x000fe80003800000 */
[----:B------:R-:W-:Y:S05]  /*4510*/  @P0 BRA `(.L_x_102) ;  /* 0x00000000001c0947 */ /* 0x000fea0003800000 */
[----:B------:R-:W-:-:S13]  /*4520*/  ISETP.NE.AND P2, PT, R156, 0x3, PT ;  /* 0x000000039c00780c */ /* 0x000fda0003f45270 */
[----:B------:R-:W-:Y:S05]  /*4530*/  @!P2 BRA `(.L_x_103) ;  /* 0x000000000004a947 */ /* 0x000fea0003800000 */
[----:B------:R-:W-:Y:S01]  /*4540*/  BPT.TRAP 0x1 ;  /* 0x000000040000795c */ /* 0x000fe20000300000 */
.L_x_103:
[----:B------:R-:W-:-:S04]  /*4550*/  ULEA UR4, UR36, UR45, 0x3 ;  /* 0x0000002d24047291 */ /* 0x000fc8000f8e183f */
[----:B------:R-:W-:-:S04]  /*4560*/  UIADD3 UR4, UR4, 0x60, URZ ;  /* 0x0000006004047890 */ /* 0x000fc8000fffe03f */
[----:B------:R-:W-:-:S09]  /*4570*/  UPRMT UR4, UR50, 0x654, UR4 ;  /* 0x0000065432047896 */ /* 0x000fd20008000004 */
[----:B------:R-:W-:Y:S03]  /*4580*/  SYNCS.ARRIVE.TRANS64.RED.A1T0 RZ, [UR4], RZ ;  /* 0x000000ffffff79a7 */ /* 0x000fe60008100404 */
.L_x_102:
[----:B------:R-:W-:Y:S05]  /*4590*/  BSYNC B0 ;  /* 0x0000000000007941 */ /* 0x000fea0003800000 */
.L_x_101:
[----:B------:R-:W-:-:S04]  /*45a0*/  UIADD3 UR36, UR36, 0x1, URZ ;  /* 0x0000000124247890 */ /* 0x000fc8000fffe03f */
[----:B------:R-:W-:-:S04]  /*45b0*/  UISETP.NE.AND UP0, UPT, UR36, 0x4, UPT ;  /* 0x000000042400788c */ /* 0x000fc8000bf05270 */
[----:B------:R-:W-:-:S12]  /*45c0*/  USEL UR36, UR36, URZ, UP0 ;  /* 0x0000003f24247287 */ /* 0x000fd80008000000 */
.L_x_100:
[----:B------:R-:W-:Y:S04]  /*45d0*/  BSSY B0, `(.L_x_104) ;  /* 0x0000011000007945 */ /* 0x000fe80003800000 */
[----:B------:R-:W-:Y:S05]  /*45e0*/  @P0 BRA `(.L_x_105) ;  /* 0x00000000003c0947 */ /* 0x000fea0003800000 */
[----:B------:R-:W-:-:S13]  /*45f0*/  ISETP.NE.AND P2, PT, R156, 0x3, PT ;  /* 0x000000039c00780c */ /* 0x000fda0003f45270 */
[----:B------:R-:W-:Y:S05]  /*4600*/  @!P2 BRA `(.L_x_106) ;  /* 0x000000000004a947 */ /* 0x000fea0003800000 */
[----:B------:R-:W-:Y:S01]  /*4610*/  BPT.TRAP 0x1 ;  /* 0x000000040000795c */ /* 0x000fe20000300000 */
.L_x_106:
[C---:B------:R-:W-:Y:S01]  /*4620*/  LEA R12, R14.reuse, UR45, 0x3 ;  /* 0x0000002d0e0c7c11 */ /* 0x040fe2000f8e18ff */
[----:B------:R-:W-:Y:S01]  /*4630*/  BSSY B1, `(.L_x_107) ;  /* 0x0000006000017945 */ /* 0x000fe20003800000 */
[----:B------:R-:W-:Y:S02]  /*4640*/  SHF.L.U32 R13, RZ, 0x1f, RZ ;  /* 0x0000001fff0d7819 */ /* 0x000fe400000006ff */
[----:B-1----:R-:W-:Y:S02]  /*4650*/  @!P1 LEA R0, R14, R15, 0xd ;  /* 0x0000000f0e009211 */ /* 0x002fe400078e68ff */
[----:B------:R-:W1:Y:S02]  /*4660*/  SYNCS.PHASECHK.TRANS64.TRYWAIT P2, [R12+URZ+0x40], R13 ;  /* 0x0000400d0c0075a7 */ /* 0x000e64000804017f */
[----:B------:R-:W-:Y:S01]  /*4670*/  @!P1 LEA R3, R153, R0, 0x1 ;  /* 0x0000000099039211 */ /* 0x000fe200078e08ff */
[----:B-1----:R-:W-:Y:S06]  /*4680*/  @!P2 BRA `(.L_x_108) ;  /* 0x0000010800c4a947 */ /* 0x002fec0003800000 */
.L_x_605:
[----:B------:R-:W-:Y:S05]  /*4690*/  BSYNC B1 ;  /* 0x0000000000017941 */ /* 0x000fea0003800000 */
.L_x_107:
[----:B------:R-:W-:Y:S05]  /*46a0*/  @!P1 WARPSYNC.ALL ;  /* 0x0000000000009948 */ /* 0x000fea0003800000 */
[----:B------:R2:W3:Y:S01]  /*46b0*/  @!P1 LDSM.16.M88.4 R8, [R0] ;  /* 0x000000000008983b */ /* 0x0004e20000000200 */
[----:B------:R-:W-:-:S03]  /*46c0*/  IADD3 R14, R14, 0x1, RZ ;  /* 0x000000010e0e7810 */ /* 0x000fc60007ffe0ff */
[----:B------:R2:W4:Y:S04]  /*46d0*/  @!P1 LDSM.16.M88.4 R4, [R3] ;  /* 0x000000000304983b */ /* 0x0005280000000200 */
.L_x_105:
[----:B------:R-:W-:Y:S05]  /*46e0*/  BSYNC B0 ;  /* 0x0000000000007941 */ /* 0x000fea0003800000 */
.L_x_104:
[--C-:B---3--:R-:W-:Y:S02]  /*46f0*/  HADD2.F32 R25, -RZ, R8.reuse.H1_H1 ;  /* 0x30000008ff197230 */ /* 0x108fe40000004100 */
[C---:B-12---:R-:W-:Y:S01]  /*4700*/  FMUL R0, R154.reuse, R41 ;  /* 0x000000299a007220 */ /* 0x046fe20000400000 */
[----:B------:R-:W-:Y:S02]  /*4710*/  HADD2.F32 R29, -RZ, R9.H1_H1 ;  /* 0x30000009ff1d7230 */ /* 0x000fe40000004100 */
[C---:B------:R-:W-:Y:S01]  /*4720*/  FMUL R12, R154.reuse, R43 ;  /* 0x0000002b9a0c7220 */ /* 0x040fe20000400000 */
[----:B------:R-:W-:Y:S02]  /*4730*/  HADD2.F32 R23, -RZ, R8.H0_H0 ;  /* 0x20000008ff177230 */ /* 0x000fe40000004100 */
[----:B------:R-:W-:Y:S01]  /*4740*/  FMUL R40, R154, R40 ;  /* 0x000000289a287220 */ /* 0x000fe20000400000 */
[C---:B------:R-:W-:Y:S01]  /*4750*/  FFMA R25, R155.reuse, R25, R0 ;  /* 0x000000199b197223 */ /* 0x040fe20000000000 */
[----:B------:R-:W-:Y:S01]  /*4760*/  FFMA R29, R155, R29, R12 ;  /* 0x0000001d9b1d7223 */ /* 0x000fe2000000000c */
[----:B------:R-:W-:-:S02]  /*4770*/  HADD2.F32 R33, -RZ, R10.H1_H1 ;  /* 0x3000000aff217230 */ /* 0x000fc40000004100 */
[C---:B------:R-:W-:Y:S01]  /*4780*/  FMUL R12, R154.reuse, R45 ;  /* 0x0000002d9a0c7220 */ /* 0x040fe20000400000 */
[----:B------:R-:W-:Y:S01]  /*4790*/  MOV R0, 0x3bbb989d ;  /* 0x3bbb989d00007802 */ /* 0x000fe20000000f00 */
[C---:B------:R-:W-:Y:S01]  /*47a0*/  FFMA R23, R155.reuse, R23, R40 ;  /* 0x000000179b177223 */ /* 0x040fe20000000028 */
[----:B------:R-:W-:Y:S02]  /*47b0*/  IMAD.MOV.U32 R3, RZ, RZ, 0x437c0000 ;  /* 0x437c0000ff037424 */ /* 0x000fe400078e00ff */
[----:B------:R-:W-:Y:S01]  /*47c0*/  FFMA R33, R155, R33, R12 ;  /* 0x000000219b217223 */ /* 0x000fe2000000000c */
[----:B------:R-:W-:Y:S02]  /*47d0*/  HADD2.F32 R37, -RZ, R11.H1_H1 ;  /* 0x3000000bff257230 */ /* 0x000fe40000004100 */
[----:B------:R-:W-:Y:S01]  /*47e0*/  FFMA.SAT R12, -R23, R0, 0.5 ;  /* 0x3f000000170c7423 */ /* 0x000fe20000002100 */
[----:B------:R-:W-:Y:S01]  /*47f0*/  FMUL R24, R154, R47 ;  /* 0x0000002f9a187220 */ /* 0x000fe20000400000 */
[----:B------:R-:W-:-:S02]  /*4800*/  HADD2.F32 R27, -RZ, R9.H0_H0 ;  /* 0x20000009ff1b7230 */ /* 0x000fc40000004100 */
[----:B------:R-:W-:Y:S01]  /*4810*/  FFMA.SAT R26, -R25, R0, 0.5 ;  /* 0x3f000000191a7423 */ /* 0x000fe20000002100 */
[----:B------:R-:W-:Y:S01]  /*4820*/  FFMA.RM R12, R12, R3, 12582913 ;  /* 0x4b4000010c0c7423 */ /* 0x000fe20000004003 */
[----:B------:R-:W-:Y:S01]  /*4830*/  FMUL R42, R154, R42 ;  /* 0x0000002a9a2a7220 */ /* 0x000fe20000400000 */
[C---:B------:R-:W-:Y:S01]  /*4840*/  FFMA R37, R155.reuse, R37, R24 ;  /* 0x000000259b257223 */ /* 0x040fe20000000018 */
[----:B------:R-:W-:Y:S01]  /*4850*/  FFMA.RM R13, R26, R3, 12582913 ;  /* 0x4b4000011a0d7423 */ /* 0x000fe20000004003 */
[----:B------:R-:W-:Y:S01]  /*4860*/  FADD R24, R12, -12583039 ;  /* 0xcb40007f0c187421 */ /* 0x000fe20000000000 */
[----:B------:R-:W-:Y:S01]  /*4870*/  FFMA R27, R155, R27, R42 ;  /* 0x0000001b9b1b7223 */ /* 0x000fe2000000002a */
[----:B----4-:R-:W-:Y:S02]  /*4880*/  HADD2.F32 R41, -RZ, R4.H1_H1 ;  /* 0x30000004ff297230 */ /* 0x010fe40000004100 */
[----:B------:R-:W-:Y:S01]  /*4890*/  FADD R30, R13, -12583039 ;  /* 0xcb40007f0d1e7421 */ /* 0x000fe20000000000 */
[----:B------:R-:W-:Y:S01]  /*48a0*/  FFMA R26, -R23, 1.4426950216293334961, -R24 ;  /* 0x3fb8aa3b171a7823 */ /* 0x000fe20000000918 */
[-C--:B------:R-:W-:Y:S01]  /*48b0*/  FFMA.SAT R32, -R27, R0.reuse, 0.5 ;  /* 0x3f0000001b207423 */ /* 0x080fe20000002100 */
[----:B------:R-:W-:Y:S01]  /*48c0*/  FMUL R24, R154, R49 ;  /* 0x000000319a187220 */ /* 0x000fe20000400000 */
[----:B------:R-:W-:Y:S01]  /*48d0*/  FFMA R30, -R25, 1.4426950216293334961, -R30 ;  /* 0x3fb8aa3b191e7823 */ /* 0x000fe2000000091e */
[----:B------:R-:W-:Y:S01]  /*48e0*/  FFMA R28, -R23, 1.925963033500011079e-08, R26 ;  /* 0x32a57060171c7823 */ /* 0x000fe2000000011a */
[----:B------:R-:W-:Y:S01]  /*48f0*/  FFMA.RM R23, R32, R3, 12582913 ;  /* 0x4b40000120177423 */ /* 0x000fe20000004003 */
[----:B------:R-:W-:Y:S01]  /*4900*/  FFMA.SAT R32, -R29, R0, 0.5 ;  /* 0x3f0000001d207423 */ /* 0x000fe20000002100 */
[----:B------:R-:W-:Y:S01]  /*4910*/  FFMA R26, -R25, 1.925963033500011079e-08, R30 ;  /* 0x32a57060191a7823 */ /* 0x000fe2000000011e */
[----:B------:R-:W-:-:S02]  /*4920*/  HADD2.F32 R35, -RZ, R11.H0_H0 ;  /* 0x2000000bff237230 */ /* 0x000fc40000004100 */
[----:B------:R-:W-:Y:S01]  /*4930*/  FADD R30, R23, -12583039 ;  /* 0xcb40007f171e7421 */ /* 0x000fe20000000000 */
[----:B------:R-:W-:Y:S01]  /*4940*/  FFMA R41, R155, R41, R24 ;  /* 0x000000299b297223 */ /* 0x000fe20000000018 */
[----:B------:R-:W-:Y:S01]  /*4950*/  FFMA.RM R25, R32, R3, 12582913 ;  /* 0x4b40000120197423 */ /* 0x000fe20000004003 */
[----:B------:R-:W-:Y:S01]  /*4960*/  FMUL R46, R154, R46 ;  /* 0x0000002e9a2e7220 */ /* 0x000fe20000400000 */
[----:B------:R-:W-:Y:S01]  /*4970*/  FFMA R30, -R27, 1.4426950216293334961, -R30 ;  /* 0x3fb8aa3b1b1e7823 */ /* 0x000fe2000000091e */
[----:B------:R1:W2:Y:S01]  /*4980*/  MUFU.EX2 R24, R28 ;  /* 0x0000001c00187308 */ /* 0x0002a20000000800 */
[----:B------:R-:W-:Y:S02]  /*4990*/  HADD2.F32 R45, -RZ, R5.H1_H1 ;  /* 0x30000005ff2d7230 */ /* 0x000fe40000004100 */
[----:B------:R-:W-:Y:S01]  /*49a0*/  FADD R32, R25, -12583039 ;  /* 0xcb40007f19207421 */ /* 0x000fe20000000000 */
[----:B------:R-:W-:Y:S01]  /*49b0*/  FFMA.SAT R36, -R33, R0, 0.5 ;  /* 0x3f00000021247423 */ /* 0x000fe20000002100 */
[----:B------:R-:W-:Y:S01]  /*49c0*/  FFMA R35, R155, R35, R46 ;  /* 0x000000239b237223 */ /* 0x000fe2000000002e */
[----:B------:R-:W-:-:S02]  /*49d0*/  HADD2.F32 R31, -RZ, R10.H0_H0 ;  /* 0x2000000aff1f7230 */ /* 0x000fc40000004100 */
[C---:B------:R-:W-:Y:S01]  /*49e0*/  FMUL R44, R154.reuse, R44 ;  /* 0x0000002c9a2c7220 */ /* 0x040fe20000400000 */
[----:B------:R-:W-:Y:S01]  /*49f0*/  FFMA R32, -R29, 1.4426950216293334961, -R32 ;  /* 0x3fb8aa3b1d207823 */ /* 0x000fe20000000920 */
[----:B------:R-:W-:Y:S02]  /*4a00*/  HADD2.F32 R39, -RZ, R4.H0_H0 ;  /* 0x20000004ff277230 */ /* 0x000fe40000004100 */
[----:B-1----:R-:W-:Y:S01]  /*4a10*/  FFMA R28, -R27, 1.925963033500011079e-08, R30 ;  /* 0x32a570601b1c7823 */ /* 0x002fe2000000011e */
[C---:B------:R-:W-:Y:S01]  /*4a20*/  FMUL R30, R154.reuse, R51 ;  /* 0x000000339a1e7220 */ /* 0x040fe20000400000 */
[----:B------:R-:W-:Y:S01]  /*4a30*/  FFMA R31, R155, R31, R44 ;  /* 0x0000001f9b1f7223 */ /* 0x000fe2000000002c */
[----:B------:R-:W-:Y:S01]  /*4a40*/  FMUL R48, R154, R48 ;  /* 0x000000309a307220 */ /* 0x000fe20000400000 */
[----:B------:R-:W-:Y:S01]  /*4a50*/  FFMA R29, -R29, 1.925963033500011079e-08, R32 ;  /* 0x32a570601d1d7823 */ /* 0x000fe20000000120 */
[----:B------:R-:W-:Y:S01]  /*4a60*/  FFMA R45, R155, R45, R30 ;  /* 0x0000002d9b2d7223 */ /* 0x000fe2000000001e */
[----:B------:R-:W-:Y:S01]  /*4a70*/  FFMA.RM R30, R36, R3, 12582913 ;  /* 0x4b400001241e7423 */ /* 0x000fe20000004003 */
[-C--:B------:R-:W-:Y:S01]  /*4a80*/  FFMA.SAT R36, -R35, R0.reuse, 0.5 ;  /* 0x3f00000023247423 */ /* 0x080fe20000002100 */
[-C--:B------:R-:W-:Y:S01]  /*4a90*/  FFMA.SAT R34, -R31, R0.reuse, 0.5 ;  /* 0x3f0000001f227423 */ /* 0x080fe20000002100 */
[----:B------:R-:W-:Y:S01]  /*4aa0*/  FFMA R39, R155, R39, R48 ;  /* 0x000000279b277223 */ /* 0x000fe20000000030 */
[----:B------:R-:W-:Y:S01]  /*4ab0*/  FADD R32, R30, -12583039 ;  /* 0xcb40007f1e207421 */ /* 0x000fe20000000000 */
[-C--:B------:R-:W-:Y:S01]  /*4ac0*/  FFMA.RM R38, R36, R3.reuse, 12582913 ;  /* 0x4b40000124267423 */ /* 0x080fe20000004003 */
[----:B------:R-:W-:Y:S01]  /*4ad0*/  FFMA.RM R27, R34, R3, 12582913 ;  /* 0x4b400001221b7423 */ /* 0x000fe20000004003 */
[----:B------:R-:W-:Y:S01]  /*4ae0*/  FFMA.SAT R46, -R39, R0, 0.5 ;  /* 0x3f000000272e7423 */ /* 0x000fe20000002100 */
[----:B------:R-:W-:Y:S01]  /*4af0*/  FFMA R32, -R33, 1.4426950216293334961, -R32 ;  /* 0x3fb8aa3b21207823 */ /* 0x000fe20000000920 */
[----:B------:R-:W-:Y:S01]  /*4b00*/  FADD R40, R38, -12583039 ;  /* 0xcb40007f26287421 */ /* 0x000fe20000000000 */
[----:B------:R-:W-:-:S02]  /*4b10*/  HADD2.F32 R43, -RZ, R5.H0_H0 ;  /* 0x20000005ff2b7230 */ /* 0x000fc40000004100 */
[C---:B------:R-:W-:Y:S01]  /*4b20*/  FMUL R50, R154.reuse, R50 ;  /* 0x000000329a327220 */ /* 0x040fe20000400000 */
[----:B------:R-:W-:Y:S01]  /*4b30*/  FFMA R36, -R33, 1.925963033500011079e-08, R32 ;  /* 0x32a5706021247823 */ /* 0x000fe20000000120 */
[----:B------:R-:W-:Y:S01]  /*4b40*/  FFMA R40, -R35, 1.4426950216293334961, -R40 ;  /* 0x3fb8aa3b23287823 */ /* 0x000fe20000000928 */
[--C-:B------:R-:W-:Y:S02]  /*4b50*/  HADD2.F32 R33, -RZ, R6.reuse.H1_H1 ;  /* 0x30000006ff217230 */ /* 0x100fe40000004100 */
[----:B------:R-:W-:Y:S01]  /*4b60*/  FADD R34, R27, -12583039 ;  /* 0xcb40007f1b227421 */ /* 0x000fe20000000000 */
[----:B------:R-:W-:Y:S01]  /*4b70*/  FMUL R32, R154, R53 ;  /* 0x000000359a207220 */ /* 0x000fe20000400000 */
[----:B------:R-:W-:Y:S01]  /*4b80*/  FFMA.SAT R42, -R37, R0, 0.5 ;  /* 0x3f000000252a7423 */ /* 0x000fe20000002100 */
[----:B------:R-:W-:Y:S01]  /*4b90*/  FFMA.RM R46, R46, R3, 12582913 ;  /* 0x4b4000012e2e7423 */ /* 0x000fe20000004003 */
[----:B------:R-:W-:Y:S01]  /*4ba0*/  FFMA R40, -R35, 1.925963033500011079e-08, R40 ;  /* 0x32a5706023287823 */ /* 0x000fe20000000128 */
[----:B------:R-:W-:Y:S01]  /*4bb0*/  FFMA R43, R155, R43, R50 ;  /* 0x0000002b9b2b7223 */ /* 0x000fe20000000032 */
[----:B------:R-:W-:Y:S01]  /*4bc0*/  FFMA R34, -R31, 1.4426950216293334961, -R34 ;  /* 0x3fb8aa3b1f227823 */ /* 0x000fe20000000922 */
[----:B------:R-:W-:Y:S01]  /*4bd0*/  FFMA R33, R155, R33, R32 ;  /* 0x000000219b217223 */ /* 0x000fe20000000020 */
[----:B------:R-:W-:Y:S01]  /*4be0*/  FFMA.RM R42, R42, R3, 12582913 ;  /* 0x4b4000012a2a7423 */ /* 0x000fe20000004003 */
[----:B------:R-:W-:Y:S01]  /*4bf0*/  FADD R32, R46, -12583039 ;  /* 0xcb40007f2e207421 */ /* 0x000fe20000000000 */
[----:B------:R1:W-:Y:S01]  /*4c00*/  MUFU.EX2 R47, R40 ;  /* 0x00000028002f7308 */ /* 0x0003e20000000800 */
[----:B------:R-:W-:Y:S01]  /*4c10*/  FFMA R34, -R31, 1.925963033500011079e-08, R34 ;  /* 0x32a570601f227823 */ /* 0x000fe20000000122 */
[----:B------:R-:W-:-:S02]  /*4c20*/  HADD2.F32 R31, -RZ, R6.H0_H0 ;  /* 0x20000006ff1f7230 */ /* 0x000fc40000004100 */
[----:B------:R-:W-:Y:S01]  /*4c30*/  FADD R44, R42, -12583039 ;  /* 0xcb40007f2a2c7421 */ /* 0x000fe20000000000 */
[----:B------:R-:W-:Y:S01]  /*4c40*/  FFMA R32, -R39, 1.4426950216293334961, -R32 ;  /* 0x3fb8aa3b27207823 */ /* 0x000fe20000000920 */
[C---:B------:R-:W-:Y:S01]  /*4c50*/  FMUL R52, R154.reuse, R52 ;  /* 0x000000349a347220 */ /* 0x040fe20000400000 */
[-C--:B------:R-:W-:Y:S01]  /*4c60*/  FFMA.SAT R48, -R41, R0.reuse, 0.5 ;  /* 0x3f00000029307423 */ /* 0x080fe20000002100 */
[--C-:B------:R-:W-:Y:S02]  /*4c70*/  HADD2.F32 R35, -RZ, R7.reuse.H0_H0 ;  /* 0x20000007ff237230 */ /* 0x100fe40000004100 */
[----:B------:R-:W-:Y:S01]  /*4c80*/  FFMA R44, -R37, 1.4426950216293334961, -R44 ;  /* 0x3fb8aa3b252c7823 */ /* 0x000fe2000000092c */
[----:B-1----:R-:W-:Y:S01]  /*4c90*/  FFMA.SAT R40, -R43, R0, 0.5 ;  /* 0x3f0000002b287423 */ /* 0x002fe20000002100 */
[----:B------:R-:W-:Y:S01]  /*4ca0*/  FMUL R54, R154, R54 ;  /* 0x000000369a367220 */ /* 0x000fe20000400000 */
[----:B------:R-:W-:Y:S01]  /*4cb0*/  FFMA R39, -R39, 1.925963033500011079e-08, R32 ;  /* 0x32a5706027277823 */ /* 0x000fe20000000120 */
[----:B------:R-:W-:Y:S01]  /*4cc0*/  FFMA R31, R155, R31, R52 ;  /* 0x0000001f9b1f7223 */ /* 0x000fe20000000034 */
[-C--:B------:R-:W-:Y:S01]  /*4cd0*/  FFMA.RM R40, R40, R3.reuse, 12582913 ;  /* 0x4b40000128287423 */ /* 0x080fe20000004003 */
[----:B------:R-:W-:Y:S01]  /*4ce0*/  FFMA.SAT R32, -R45, R0, 0.5 ;  /* 0x3f0000002d207423 */ /* 0x000fe20000002100 */
[----:B------:R-:W-:Y:S01]  /*4cf0*/  FFMA.RM R48, R48, R3, 12582913 ;  /* 0x4b40000130307423 */ /* 0x000fe20000004003 */
[----:B------:R-:W-:Y:S01]  /*4d00*/  FFMA R44, -R37, 1.925963033500011079e-08, R44 ;  /* 0x32a57060252c7823 */ /* 0x000fe2000000012c */
[----:B------:R-:W-:Y:S01]  /*4d10*/  FADD R52, R40, -12583039 ;  /* 0xcb40007f28347421 */ /* 0x000fe20000000000 */
[----:B------:R-:W-:Y:S01]  /*4d20*/  FFMA R35, R155, R35, R54 ;  /* 0x000000239b237223 */ /* 0x000fe20000000036 */
[----:B------:R-:W-:Y:S01]  /*4d30*/  FFMA.RM R51, R32, R3, 12582913 ;  /* 0x4b40000120337423 */ /* 0x000fe20000004003 */
[----:B------:R-:W-:-:S02]  /*4d40*/  HADD2.F32 R37, -RZ, R7.H1_H1 ;  /* 0x30000007ff257230 */ /* 0x000fc40000004100 */
[----:B------:R-:W-:Y:S01]  /*4d50*/  FADD R50, R48, -12583039 ;  /* 0xcb40007f30327421 */ /* 0x000fe20000000000 */
[----:B------:R-:W-:Y:S01]  /*4d60*/  FMUL R32, R154, R55 ;  /* 0x000000379a207220 */ /* 0x000fe20000400000 */
[----:B------:R-:W-:Y:S01]  /*4d70*/  FFMA R52, -R43, 1.4426950216293334961, -R52 ;  /* 0x3fb8aa3b2b347823 */ /* 0x000fe20000000934 */
[-C--:B------:R-:W-:Y:S01]  /*4d80*/  FFMA.SAT R158, -R33, R0.reuse, 0.5 ;  /* 0x3f000000219e7423 */ /* 0x080fe20000002100 */
[-C--:B------:R-:W-:Y:S01]  /*4d90*/  FFMA.SAT R160, -R35, R0.reuse, 0.5 ;  /* 0x3f00000023a07423 */ /* 0x080fe20000002100 */
[----:B------:R-:W-:Y:S01]  /*4da0*/  FFMA R50, -R41, 1.4426950216293334961, -R50 ;  /* 0x3fb8aa3b29327823 */ /* 0x000fe20000000932 */
[----:B------:R-:W-:Y:S01]  /*4db0*/  FFMA R37, R155, R37, R32 ;  /* 0x000000259b257223 */ /* 0x000fe20000000020 */
[----:B------:R-:W-:Y:S01]  /*4dc0*/  FFMA R52, -R43, 1.925963033500011079e-08, R52 ;  /* 0x32a570602b347823 */ /* 0x000fe20000000134 */
[-C--:B------:R-:W-:Y:S01]  /*4dd0*/  FFMA.RM R43, R158, R3.reuse, 12582913 ;  /* 0x4b4000019e2b7423 */ /* 0x080fe20000004003 */
[----:B------:R-:W1:Y:S01]  /*4de0*/  MUFU.EX2 R29, R29 ;  /* 0x0000001d001d7308 */ /* 0x000e620000000800 */
[-C--:B------:R-:W-:Y:S01]  /*4df0*/  FFMA.RM R160, R160, R3.reuse, 12582913 ;  /* 0x4b400001a0a07423 */ /* 0x080fe20000004003 */
[----:B------:R-:W-:Y:S01]  /*4e00*/  FFMA R50, -R41, 1.925963033500011079e-08, R50 ;  /* 0x32a5706029327823 */ /* 0x000fe20000000132 */
[-C--:B------:R-:W-:Y:S01]  /*4e10*/  FFMA.SAT R32, -R31, R0.reuse, 0.5 ;  /* 0x3f0000001f207423 */ /* 0x080fe20000002100 */
[----:B------:R-:W-:Y:S01]  /*4e20*/  FFMA.SAT R162, -R37, R0, 0.5 ;  /* 0x3f00000025a27423 */ /* 0x000fe20000002100 */
[----:B------:R-:W-:Y:S01]  /*4e30*/  FADD R0, R43, -12583039 ;  /* 0xcb40007f2b007421 */ /* 0x000fe20000000000 */
[----:B------:R-:W-:Y:S01]  /*4e40*/  FADD R54, R51, -12583039 ;  /* 0xcb40007f33367421 */ /* 0x000fe20000000000 */
[-C--:B------:R-:W-:Y:S01]  /*4e50*/  FFMA.RM R32, R32, R3.reuse, 12582913 ;  /* 0x4b40000120207423 */ /* 0x080fe20000004003 */
[----:B------:R3:W-:Y:S01]  /*4e60*/  MUFU.EX2 R41, R52 ;  /* 0x0000003400297308 */ /* 0x0007e20000000800 */
[----:B------:R-:W-:Y:S01]  /*4e70*/  FFMA.RM R162, R162, R3, 12582913 ;  /* 0x4b400001a2a27423 */ /* 0x000fe20000004003 */
[C---:B------:R-:W-:Y:S01]  /*4e80*/  FFMA R0, -R33.reuse, 1.4426950216293334961, -R0 ;  /* 0x3fb8aa3b21007823 */ /* 0x040fe20000000900 */
[----:B------:R-:W-:Y:S01]  /*4e90*/  SHF.L.U32 R3, R12, 0x17, RZ ;  /* 0x000000170c037819 */ /* 0x000fe200000006ff */
[----:B------:R-:W-:Y:S01]  /*4ea0*/  FADD R158, R32, -12583039 ;  /* 0xcb40007f209e7421 */ /* 0x000fe20000000000 */
[----:B------:R-:W-:Y:S01]  /*4eb0*/  FADD R164, R162, -12583039 ;  /* 0xcb40007fa2a47421 */ /* 0x000fe20000000000 */
[----:B------:R-:W-:Y:S01]  /*4ec0*/  FFMA R33, -R33, 1.925963033500011079e-08, R0 ;  /* 0x32a5706021217823 */ /* 0x000fe20000000100 */
[----:B------:R-:W-:Y:S01]  /*4ed0*/  SHF.L.U32 R0, R25, 0x17, RZ ;  /* 0x0000001719007819 */ /* 0x000fe200000006ff */
[----:B------:R-:W-:Y:S01]  /*4ee0*/  FFMA R54, -R45, 1.4426950216293334961, -R54 ;  /* 0x3fb8aa3b2d367823 */ /* 0x000fe20000000936 */
[----:B---3--:R-:W-:Y:S01]  /*4ef0*/  FADD R52, R160, -12583039 ;  /* 0xcb40007fa0347421 */ /* 0x008fe20000000000 */
[----:B------:R-:W-:Y:S01]  /*4f00*/  FFMA R164, -R37, 1.4426950216293334961, -R164 ;  /* 0x3fb8aa3b25a47823 */ /* 0x000fe200000009a4 */
[----:B------:R-:W-:Y:S01]  /*4f10*/  FFMA R158, -R31, 1.4426950216293334961, -R158 ;  /* 0x3fb8aa3b1f9e7823 */ /* 0x000fe2000000099e */
[----:B------:R-:W3:Y:S01]  /*4f20*/  MUFU.EX2 R28, R28 ;  /* 0x0000001c001c7308 */ /* 0x000ee20000000800 */
[----:B------:R-:W-:Y:S01]  /*4f30*/  FFMA R52, -R35, 1.4426950216293334961, -R52 ;  /* 0x3fb8aa3b23347823 */ /* 0x000fe20000000934 */
[----:B------:R-:W-:Y:S01]  /*4f40*/  FFMA R54, -R45, 1.925963033500011079e-08, R54 ;  /* 0x32a570602d367823 */ /* 0x000fe20000000136 */
[----:B------:R-:W-:Y:S01]  /*4f50*/  FFMA R164, -R37, 1.925963033500011079e-08, R164 ;  /* 0x32a5706025a47823 */ /* 0x000fe200000001a4 */
[----:B------:R-:W-:Y:S01]  /*4f60*/  FFMA R158, -R31, 1.925963033500011079e-08, R158 ;  /* 0x32a570601f9e7823 */ /* 0x000fe2000000019e */
[----:B------:R-:W-:Y:S01]  /*4f70*/  FFMA R52, -R35, 1.925963033500011079e-08, R52 ;  /* 0x32a5706023347823 */ /* 0x000fe20000000134 */
[----:B--2---:R-:W-:Y:S01]  /*4f80*/  FFMA R35, R3, R24, 1 ;  /* 0x3f80000003237423 */ /* 0x004fe20000000018 */
[----:B------:R-:W-:Y:S01]  /*4f90*/  SHF.L.U32 R24, R38, 0x17, RZ ;  /* 0x0000001726187819 */ /* 0x000fe200000006ff */
[----:B-1----:R-:W-:Y:S01]  /*4fa0*/  FFMA R38, R0, R29, 1 ;  /* 0x3f80000000267423 */ /* 0x002fe2000000001d */
[----:B------:R-:W1:Y:S01]  /*4fb0*/  MUFU.EX2 R26, R26 ;  /* 0x0000001a001a7308 */ /* 0x000e620000000800 */
[----:B------:R-:W-:Y:S01]  /*4fc0*/  SHF.L.U32 R23, R23, 0x17, RZ ;  /* 0x0000001717177819 */ /* 0x000fe200000006ff */
[----:B------:R-:W-:Y:S01]  /*4fd0*/  BSSY B1, `(.L_x_109) ;  /* 0x0000032000017945 */ /* 0x000fe20003800000 */
[----:B------:R-:W-:Y:S01]  /*4fe0*/  IADD3 R0, R35, 0x1800000, RZ ;  /* 0x0180000023007810 */ /* 0x000fe20007ffe0ff */
[----:B------:R-:W-:Y:S01]  /*4ff0*/  FFMA R24, R24, R47, 1 ;  /* 0x3f80000018187423 */ /* 0x000fe2000000002f */
[----:B------:R-:W-:-:S02]  /*5000*/  SHF.L.U32 R13, R13, 0x17, RZ ;  /* 0x000000170d0d7819 */ /* 0x000fc400000006ff */
[----:B------:R-:W-:Y:S01]  /*5010*/  LOP3.LUT R0, R0, 0x7f800000, RZ, 0xc0, !PT ;  /* 0x7f80000000007812 */ /* 0x000fe200078ec0ff */
[----:B------:R-:W2:Y:S01]  /*5020*/  MUFU.EX2 R31, R158 ;  /* 0x0000009e001f7308 */ /* 0x000ea20000000800 */
[----:B---3--:R-:W-:Y:S01]  /*5030*/  FFMA R37, R23, R28, 1 ;  /* 0x3f80000017257423 */ /* 0x008fe2000000001c */
[----:B------:R-:W-:Y:S02]  /*5040*/  SHF.L.U32 R23, R30, 0x17, RZ ;  /* 0x000000171e177819 */ /* 0x000fe400000006ff */
[----:B------:R-:W-:Y:S02]  /*5050*/  ISETP.GT.U32.AND P2, PT, R0, 0x1ffffff, PT ;  /* 0x01ffffff0000780c */ /* 0x000fe40003f44070 */
[----:B------:R-:W-:Y:S02]  /*5060*/  SHF.L.U32 R30, R32, 0x17, RZ ;  /* 0x00000017201e7819 */ /* 0x000fe400000006ff */
[----:B------:R-:W-:Y:S01]  /*5070*/  MUFU.EX2 R34, R34 ;  /* 0x0000002200227308 */ /* 0x000fe20000000800 */
[----:B-1----:R-:W-:Y:S01]  /*5080*/  FFMA R166, R13, R26, 1 ;  /* 0x3f8000000da67423 */ /* 0x002fe2000000001a */
[----:B------:R-:W-:-:S02]  /*5090*/  SHF.L.U32 R25, R42, 0x17, RZ ;  /* 0x000000172a197819 */ /* 0x000fc400000006ff */
[----:B------:R-:W-:Y:S02]  /*50a0*/  SHF.L.U32 R26, R46, 0x17, RZ ;  /* 0x000000172e1a7819 */ /* 0x000fe400000006ff */
[----:B------:R-:W-:Y:S02]  /*50b0*/  SHF.L.U32 R28, R40, 0x17, RZ ;  /* 0x00000017281c7819 */ /* 0x000fe400000006ff */
[----:B------:R-:W1:Y:S01]  /*50c0*/  MUFU.EX2 R36, R36 ;  /* 0x0000002400247308 */ /* 0x000e620000000800 */
[----:B------:R-:W-:Y:S01]  /*50d0*/  SHF.L.U32 R29, R51, 0x17, RZ ;  /* 0x00000017331d7819 */ /* 0x000fe200000006ff */
[----:B--2---:R-:W-:Y:S01]  /*50e0*/  FFMA R30, R30, R31, 1 ;  /* 0x3f8000001e1e7423 */ /* 0x004fe2000000001f */
[----:B------:R-:W-:Y:S01]  /*50f0*/  SHF.L.U32 R43, R43, 0x17, RZ ;  /* 0x000000172b2b7819 */ /* 0x000fe200000006ff */
[----:B------:R-:W-:Y:S01]  /*5100*/  FFMA R28, R28, R41, 1 ;  /* 0x3f8000001c1c7423 */ /* 0x000fe20000000029 */
[----:B------:R-:W-:-:S03]  /*5110*/  SHF.L.U32 R32, R160, 0x17, RZ ;  /* 0x00000017a0207819 */ /* 0x000fc600000006ff */
[----:B------:R-:W2:Y:S08]  /*5120*/  MUFU.EX2 R44, R44 ;  /* 0x0000002c002c7308 */ /* 0x000eb00000000800 */
[----:B------:R3:W4:Y:S01]  /*5130*/  MUFU.EX2 R49, R39 ;  /* 0x0000002700317308 */ /* 0x0007220000000800 */
[----:B-1----:R-:W-:-:S07]  /*5140*/  FFMA R23, R23, R36, 1 ;  /* 0x3f80000017177423 */ /* 0x002fce0000000024 */
[----:B------:R-:W1:Y:S01]  /*5150*/  MUFU.EX2 R50, R50 ;  /* 0x0000003200327308 */ /* 0x000e620000000800 */
[----:B---3--:R-:W-:Y:S01]  /*5160*/  SHF.L.U32 R39, R27, 0x17, RZ ;  /* 0x000000171b277819 */ /* 0x008fe200000006ff */
[----:B--2---:R-:W-:Y:S01]  /*5170*/  FFMA R25, R25, R44, 1 ;  /* 0x3f80000019197423 */ /* 0x004fe2000000002c */
[----:B------:R-:W-:-:S03]  /*5180*/  SHF.L.U32 R27, R48, 0x17, RZ ;  /* 0x00000017301b7819 */ /* 0x000fc600000006ff */
[----:B------:R-:W-:Y:S02]  /*5190*/  FFMA R39, R39, R34, 1 ;  /* 0x3f80000027277423 */ /* 0x000fe40000000022 */
[----:B------:R-:W2:Y:S01]  /*51a0*/  MUFU.EX2 R54, R54 ;  /* 0x0000003600367308 */ /* 0x000ea20000000800 */
[----:B----4-:R-:W-:-:S07]  /*51b0*/  FFMA R26, R26, R49, 1 ;  /* 0x3f8000001a1a7423 */ /* 0x010fce0000000031 */
[----:B------:R3:W4:Y:S01]  /*51c0*/  MUFU.EX2 R12, R33 ;  /* 0x00000021000c7308 */ /* 0x0007220000000800 */
[----:B-1----:R-:W-:-:S07]  /*51d0*/  FFMA R27, R27, R50, 1 ;  /* 0x3f8000001b1b7423 */ /* 0x002fce0000000032 */
[----:B------:R-:W1:Y:S01]  /*51e0*/  MUFU.EX2 R3, R52 ;  /* 0x0000003400037308 */ /* 0x000e620000000800 */
[----:B---3--:R-:W-:Y:S01]  /*51f0*/  SHF.L.U32 R33, R162, 0x17, RZ ;  /* 0x00000017a2217819 */ /* 0x008fe200000006ff */
[----:B--2---:R-:W-:-:S06]  /*5200*/  FFMA R29, R29, R54, 1 ;  /* 0x3f8000001d1d7423 */ /* 0x004fcc0000000036 */
[----:B------:R-:W2:Y:S01]  /*5210*/  MUFU.EX2 R164, R164 ;  /* 0x000000a400a47308 */ /* 0x000ea20000000800 */
[----:B----4-:R-:W-:Y:S01]  /*5220*/  FFMA R31, R43, R12, 1 ;  /* 0x3f8000002b1f7423 */ /* 0x010fe2000000000c */
[----:B-1----:R-:W-:Y:S01]  /*5230*/  FFMA R32, R32, R3, 1 ;  /* 0x3f80000020207423 */ /* 0x002fe20000000003 */
[----:B--2---:R-:W-:Y:S01]  /*5240*/  FFMA R33, R33, R164, 1 ;  /* 0x3f80000021217423 */ /* 0x004fe200000000a4 */
[----:B------:R-:W-:Y:S06]  /*5250*/  @P2 BRA `(.L_x_110) ;  /* 0x0000000000142947 */ /* 0x000fec0003800000 */
[----:B------:R-:W-:Y:S01]  /*5260*/  IMAD.MOV.U32 R0, RZ, RZ, R35 ;  /* 0x000000ffff007224 */ /* 0x000fe200078e0023 */
[----:B------:R-:W-:-:S07]  /*5270*/  MOV R12, 0x5290 ;  /* 0x00005290000c7802 */ /* 0x000fce0000000f00 */
[----:B------:R-:W-:Y:S05]  /*5280*/  CALL.REL.NOINC `($__internal_0_$__cuda_sm20_rcp_rn_f32_slowpath) ;  /* 0x0000010400f47944 */ /* 0x000fea0003c00000 */
[----:B------:R-:W-:Y:S01]  /*5290*/  MOV R34, R0 ;  /* 0x0000000000227202 */ /* 0x000fe20000000f00 */
[----:B------:R-:W-:Y:S06]  /*52a0*/  BRA `(.L_x_111) ;  /* 0x0000000000107947 */ /* 0x000fec0003800000 */
.L_x_110:
[----:B------:R-:W1:Y:S02]  /*52b0*/  MUFU.RCP R34, R35 ;  /* 0x0000002300227308 */ /* 0x000e640000001000 */
[----:B-1----:R-:W-:-:S04]  /*52c0*/  FFMA R0, R35, R34, -1 ;  /* 0xbf80000023007423 */ /* 0x002fc80000000022 */
[----:B------:R-:W-:-:S04]  /*52d0*/  FADD.FTZ R3, -R0, -RZ ;  /* 0x800000ff00037221 */ /* 0x000fc80000010100 */
[----:B------:R-:W-:-:S07]  /*52e0*/  FFMA R34, R34, R3, R34 ;  /* 0x0000000322227223 */ /* 0x000fce0000000022 */
.L_x_111:
[----:B------:R-:W-:Y:S05]  /*52f0*/  BSYNC B1 ;  /* 0x0000000000017941 */ /* 0x000fea0003800000 */
.L_x_109:
        /* <DEDUP_REMOVED lines=10> */
.L_x_113:
[----:B------:R-:W1:Y:S02]  /*53a0*/  MUFU.RCP R35, R166 ;  /* 0x000000a600237308 */ /* 0x000e640000001000 */
[----:B-1----:R-:W-:-:S04]  /*53b0*/  FFMA R0, R166, R35, -1 ;  /* 0xbf800000a6007423 */ /* 0x002fc80000000023 */
[----:B------:R-:W-:-:S04]  /*53c0*/  FADD.FTZ R0, -R0, -RZ ;  /* 0x800000ff00007221 */ /* 0x000fc80000010100 */
[----:B------:R-:W-:-:S07]  /*53d0*/  FFMA R35, R35, R0, R35 ;  /* 0x0000000023237223 */ /* 0x000fce0000000023 */
.L_x_114:
[----:B------:R-:W-:Y:S05]  /*53e0*/  BSYNC B1 ;  /* 0x0000000000017941 */ /* 0x000fea0003800000 */
.L_x_112:
        /* <DEDUP_REMOVED lines=10> */
.L_x_116:
[----:B------:R-:W1:Y:S02]  /*5490*/  MUFU.RCP R36, R37 ;  /* 0x0000002500247308 */ /* 0x000e640000001000 */
[----:B-1----:R-:W-:-:S04]  /*54a0*/  FFMA R0, R37, R36, -1 ;  /* 0xbf80000025007423 */ /* 0x002fc80000000024 */
[----:B------:R-:W-:-:S04]  /*54b0*/  FADD.FTZ R3, -R0, -RZ ;  /* 0x800000ff00037221 */ /* 0x000fc80000010100 */
[----:B------:R-:W-:-:S07]  /*54c0*/  FFMA R36, R36, R3, R36 ;  /* 0x0000000324247223 */ /* 0x000fce0000000024 */
.L_x_117:
[----:B------:R-:W-:Y:S05]  /*54d0*/  BSYNC B1 ;  /* 0x0000000000017941 */ /* 0x000fea0003800000 */
.L_x_115:
        /* <DEDUP_REMOVED lines=10> */
.L_x_119:
[----:B------:R-:W1:Y:S02]  /*5580*/  MUFU.RCP R37, R38 ;  /* 0x0000002600257308 */ /* 0x000e640000001000 */
[----:B-1----:R-:W-:-:S04]  /*5590*/  FFMA R0, R38, R37, -1 ;  /* 0xbf80000026007423 */ /* 0x002fc80000000025 */
[----:B------:R-:W-:-:S04]  /*55a0*/  FADD.FTZ R0, -R0, -RZ ;  /* 0x800000ff00007221 */ /* 0x000fc80000010100 */
[----:B------:R-:W-:-:S07]  /*55b0*/  FFMA R37, R37, R0, R37 ;  /* 0x0000000025257223 */ /* 0x000fce0000000025 */
.L_x_120:
[----:B------:R-:W-:Y:S05]  /*55c0*/  BSYNC B1 ;  /* 0x0000000000017941 */ /* 0x000fea0003800000 */
.L_x_118:
        /* <DEDUP_REMOVED lines=10> */
.L_x_122:
[----:B------:R-:W1:Y:S02]  /*5670*/  MUFU.RCP R38, R39 ;  /* 0x0000002700267308 */ /* 0x000e640000001000 */
[----:B-1----:R-:W-:-:S04]  /*5680*/  FFMA R0, R39, R38, -1 ;  /* 0xbf80000027007423 */ /* 0x002fc80000000026 */
[----:B------:R-:W-:-:S04]  /*5690*/  FADD.FTZ R3, -R0, -RZ ;  /* 0x800000ff00037221 */ /* 0x000fc80000010100 */
[----:B------:R-:W-:-:S07]  /*56a0*/  FFMA R38, R38, R3, R38 ;  /* 0x0000000326267223 */ /* 0x000fce0000000026 */
.L_x_123:
[----:B------:R-:W-:Y:S05]  /*56b0*/  BSYNC B1 ;  /* 0x0000000000017941 */ /* 0x000fea0003800000 */
.L_x_121:
        /* <DEDUP_REMOVED lines=10> */
.L_x_125:
[----:B------:R-:W1:Y:S02]  /*5760*/  MUFU.RCP R0, R23 ;  /* 0x0000001700007308 */ /* 0x000e640000001000 */
[----:B-1----:R-:W-:-:S04]  /*5770*/  FFMA R3, R23, R0, -1 ;  /* 0xbf80000017037423 */ /* 0x002fc80000000000 */
[----:B------:R-:W-:-:S04]  /*5780*/  FADD.FTZ R3, -R3, -RZ ;  /* 0x800000ff03037221 */ /* 0x000fc80000010100 */
[----:B------:R-:W-:-:S07]  /*5790*/  FFMA R39, R0, R3, R0 ;  /* 0x0000000300277223 */ /* 0x000fce0000000000 */
.L_x_126:
[----:B------:R-:W-:Y:S05]  /*57a0*/  BSYNC B1 ;  /* 0x0000000000017941 */ /* 0x000fea0003800000 */
.L_x_124:
[----:B------:R-:W-:Y:S01]  /*57b0*/  IADD3 R0, R24, 0x1800000, RZ ;  /* 0x0180000018007810 */ /* 0x000fe20007ffe0ff */
[----:B------:R-:W-:Y:S03]  /*57c0*/  BSSY B1, `(.L_x_127) ;  /* 0x000000d000017945 */ /* 0x000fe60003800000 */
[----:B------:R-:W-:-:S04]  /*57d0*/  LOP3.LUT R0, R0, 0x7f800000, RZ, 0xc0, !PT ;  /* 0x7f80000000007812 */ /* 0x000fc800078ec0ff */
[----:B------:R-:W-:-:S13]  /*57e0*/  ISETP.GT.U32.AND P2, PT, R0, 0x1ffffff, PT ;  /* 0x01ffffff0000780c */ /* 0x000fda0003f44070 */
[----:B------:R-:W-:Y:S05]  /*57f0*/  @P2 BRA `(.L_x_128) ;  /* 0x0000000000142947 */ /* 0x000fea0003800000 */
[----:B------:R-:W-:Y:S01]  /*5800*/  IMAD.MOV.U32 R0, RZ, RZ, R24 ;  /* 0x000000ffff007224 */ /* 0x000fe200078e0018 */
[----:B------:R-:W-:-:S07]  /*5810*/  MOV R12, 0x5830 ;  /* 0x00005830000c7802 */ /* 0x000fce0000000f00 */
[----:B------:R-:W-:Y:S05]  /*5820*/  CALL.REL.NOINC `($__internal_0_$__cuda_sm20_rcp_rn_f32_slowpath) ;  /* 0x00000100008c7944 */ /* 0x000fea0003c00000 */
[----:B------:R-:W-:Y:S01]  /*5830*/  MOV R23, R0 ;  /* 0x0000000000177202 */ /* 0x000fe20000000f00 */
[----:B------:R-:W-:Y:S06]  /*5840*/  BRA `(.L_x_129) ;  /* 0x0000000000107947 */ /* 0x000fec0003800000 */
.L_x_128:
[----:B------:R-:W1:Y:S02]  /*5850*/  MUFU.RCP R23, R24 ;  /* 0x0000001800177308 */ /* 0x000e640000001000 */
[----:B-1----:R-:W-:-:S04]  /*5860*/  FFMA R0, R24, R23, -1 ;  /* 0xbf80000018007423 */ /* 0x002fc80000000017 */
[----:B------:R-:W-:-:S04]  /*5870*/  FADD.FTZ R0, -R0, -RZ ;  /* 0x800000ff00007221 */ /* 0x000fc80000010100 */
[----:B------:R-:W-:-:S07]  /*5880*/  FFMA R23, R23, R0, R23 ;  /* 0x0000000017177223 */ /* 0x000fce0000000017 */
.L_x_129:
[----:B------:R-:W-:Y:S05]  /*5890*/  BSYNC B1 ;  /* 0x0000000000017941 */ /* 0x000fea0003800000 */
.L_x_127:
        /* <DEDUP_REMOVED lines=10> */
.L_x_131:
[----:B------:R-:W1:Y:S02]  /*5940*/  MUFU.RCP R40, R25 ;  /* 0x0000001900287308 */ /* 0x000e640000001000 */
[----:B-1----:R-:W-:-:S04]  /*5950*/  FFMA R0, R25, R40, -1 ;  /* 0xbf80000019007423 */ /* 0x002fc80000000028 */
[----:B------:R-:W-:-:S04]  /*5960*/  FADD.FTZ R3, -R0, -RZ ;  /* 0x800000ff00037221 */ /* 0x000fc80000010100 */
[----:B------:R-:W-:-:S07]  /*5970*/  FFMA R40, R40, R3, R40 ;  /* 0x0000000328287223 */ /* 0x000fce0000000028 */
.L_x_132:
[----:B------:R-:W-:Y:S05]  /*5980*/  BSYNC B1 ;  /* 0x0000000000017941 */ /* 0x000fea0003800000 */
.L_x_130:
        /* <DEDUP_REMOVED lines=10> */
.L_x_134:
[----:B------:R-:W1:Y:S02]  /*5a30*/  MUFU.RCP R41, R26 ;  /* 0x0000001a00297308 */ /* 0x000e640000001000 */
[----:B-1----:R-:W-:-:S04]  /*5a40*/  FFMA R0, R26, R41, -1 ;  /* 0xbf8000001a007423 */ /* 0x002fc80000000029 */
[----:B------:R-:W-:-:S04]  /*5a50*/  FADD.FTZ R0, -R0, -RZ ;  /* 0x800000ff00007221 */ /* 0x000fc80000010100 */
[----:B------:R-:W-:-:S07]  /*5a60*/  FFMA R41, R41, R0, R41 ;  /* 0x0000000029297223 */ /* 0x000fce0000000029 */
.L_x_135:
[----:B------:R-:W-:Y:S05]  /*5a70*/  BSYNC B1 ;  /* 0x0000000000017941 */ /* 0x000fea0003800000 */
.L_x_133:
        /* <DEDUP_REMOVED lines=10> */
.L_x_137:
[----:B------:R-:W1:Y:S02]  /*5b20*/  MUFU.RCP R42, R27 ;  /* 0x0000001b002a7308 */ /* 0x000e640000001000 */
[----:B-1----:R-:W-:-:S04]  /*5b30*/  FFMA R0, R27, R42, -1 ;  /* 0xbf8000001b007423 */ /* 0x002fc8000000002a */
[----:B------:R-:W-:-:S04]  /*5b40*/  FADD.FTZ R3, -R0, -RZ ;  /* 0x800000ff00037221 */ /* 0x000fc80000010100 */
[----:B------:R-:W-:-:S07]  /*5b50*/  FFMA R42, R42, R3, R42 ;  /* 0x000000032a2a7223 */ /* 0x000fce000000002a */
.L_x_138:
[----:B------:R-:W-:Y:S05]  /*5b60*/  BSYNC B1 ;  /* 0x0000000000017941 */ /* 0x000fea0003800000 */
.L_x_136:
        /* <DEDUP_REMOVED lines=10> */
.L_x_140:
[----:B------:R-:W1:Y:S02]  /*5c10*/  MUFU.RCP R43, R28 ;  /* 0x0000001c002b7308 */ /* 0x000e640000001000 */
[----:B-1----:R-:W-:-:S04]  /*5c20*/  FFMA R0, R28, R43, -1 ;  /* 0xbf8000001c007423 */ /* 0x002fc8000000002b */
[----:B------:R-:W-:-:S04]  /*5c30*/  FADD.FTZ R0, -R0, -RZ ;  /* 0x800000ff00007221 */ /* 0x000fc80000010100 */
[----:B------:R-:W-:-:S07]  /*5c40*/  FFMA R43, R43, R0, R43 ;  /* 0x000000002b2b7223 */ /* 0x000fce000000002b */
.L_x_141:
[----:B------:R-:W-:Y:S05]  /*5c50*/  BSYNC B1 ;  /* 0x0000000000017941 */ /* 0x000fea0003800000 */
.L_x_139:
        /* <DEDUP_REMOVED lines=10> */
.L_x_143:
[----:B------:R-:W1:Y:S02]  /*5d00*/  MUFU.RCP R28, R29 ;  /* 0x0000001d001c7308 */ /* 0x000e640000001000 */
[----:B-1----:R-:W-:-:S04]  /*5d10*/  FFMA R0, R29, R28, -1 ;  /* 0xbf8000001d007423 */ /* 0x002fc8000000001c */
[----:B------:R-:W-:-:S04]  /*5d20*/  FADD.FTZ R3, -R0, -RZ ;  /* 0x800000ff00037221 */ /* 0x000fc80000010100 */
[----:B------:R-:W-:-:S07]  /*5d30*/  FFMA R28, R28, R3, R28 ;  /* 0x000000031c1c7223 */ /* 0x000fce000000001c */
.L_x_144:
[----:B------:R-:W-:Y:S05]  /*5d40*/  BSYNC B1 ;  /* 0x0000000000017941 */ /* 0x000fea0003800000 */
.L_x_142:
        /* <DEDUP_REMOVED lines=10> */
.L_x_146:
[----:B------:R-:W1:Y:S02]  /*5df0*/  MUFU.RCP R29, R30 ;  /* 0x0000001e001d7308 */ /* 0x000e640000001000 */
[----:B-1----:R-:W-:-:S04]  /*5e00*/  FFMA R0, R30, R29, -1 ;  /* 0xbf8000001e007423 */ /* 0x002fc8000000001d */
[----:B------:R-:W-:-:S04]  /*5e10*/  FADD.FTZ R0, -R0, -RZ ;  /* 0x800000ff00007221 */ /* 0x000fc80000010100 */
[----:B------:R-:W-:-:S07]  /*5e20*/  FFMA R29, R29, R0, R29 ;  /* 0x000000001d1d7223 */ /* 0x000fce000000001d */
.L_x_147:
[----:B------:R-:W-:Y:S05]  /*5e30*/  BSYNC B1 ;  /* 0x0000000000017941 */ /* 0x000fea0003800000 */
.L_x_145:
        /* <DEDUP_REMOVED lines=10> */
.L_x_149:
[----:B------:R-:W1:Y:S02]  /*5ee0*/  MUFU.RCP R30, R31 ;  /* 0x0000001f001e7308 */ /* 0x000e640000001000 */
[----:B-1----:R-:W-:-:S04]  /*5ef0*/  FFMA R0, R31, R30, -1 ;  /* 0xbf8000001f007423 */ /* 0x002fc8000000001e */
[----:B------:R-:W-:-:S04]  /*5f00*/  FADD.FTZ R3, -R0, -RZ ;  /* 0x800000ff00037221 */ /* 0x000fc80000010100 */
[----:B------:R-:W-:-:S07]  /*5f10*/  FFMA R30, R30, R3, R30 ;  /* 0x000000031e1e7223 */ /* 0x000fce000000001e */
.L_x_150:
[----:B------:R-:W-:Y:S05]  /*5f20*/  BSYNC B1 ;  /* 0x0000000000017941 */ /* 0x000fea0003800000 */
.L_x_148:
        /* <DEDUP_REMOVED lines=10> */
.L_x_152:
[----:B------:R-:W1:Y:S02]  /*5fd0*/  MUFU.RCP R31, R32 ;  /* 0x00000020001f7308 */ /* 0x000e640000001000 */
[----:B-1----:R-:W-:-:S04]  /*5fe0*/  FFMA R0, R32, R31, -1 ;  /* 0xbf80000020007423 */ /* 0x002fc8000000001f */
[----:B------:R-:W-:-:S04]  /*5ff0*/  FADD.FTZ R0, -R0, -RZ ;  /* 0x800000ff00007221 */ /* 0x000fc80000010100 */
[----:B------:R-:W-:-:S07]  /*6000*/  FFMA R31, R31, R0, R31 ;  /* 0x000000001f1f7223 */ /* 0x000fce000000001f */
.L_x_153:
[----:B------:R-:W-:Y:S05]  /*6010*/  BSYNC B1 ;  /* 0x0000000000017941 */ /* 0x000fea0003800000 */
.L_x_151:
[----:B------:R-:W-:-:S04]  /*6020*/  IADD3 R0, R33, 0x1800000, RZ ;  /* 0x0180000021007810 */ /* 0x000fc80007ffe0ff */
[----:B------:R-:W-:-:S04]  /*6030*/  LOP3.LUT R0, R0, 0x7f800000, RZ, 0xc0, !PT ;  /* 0x7f80000000007812 */ /* 0x000fc800078ec0ff */
[----:B------:R-:W-:-:S13]  /*6040*/  ISETP.GT.U32.AND P2, PT, R0, 0x1ffffff, PT ;  /* 0x01ffffff0000780c */ /* 0x000fda0003f44070 */
[----:B------:R-:W-:Y:S05]  /*6050*/  @P2 BRA `(.L_x_154) ;  /* 0x0000000000102947 */ /* 0x000fea0003800000 */
[----:B------:R-:W-:Y:S02]  /*6060*/  MOV R0, R33 ;  /* 0x0000002100007202 */ /* 0x000fe40000000f00 */
[----:B------:R-:W-:-:S07]  /*6070*/  MOV R12, 0x6090 ;  /* 0x00006090000c7802 */ /* 0x000fce0000000f00 */
[----:B------:R-:W-:Y:S05]  /*6080*/  CALL.REL.NOINC `($__internal_0_$__cuda_sm20_rcp_rn_f32_slowpath) ;  /* 0x000000f800747944 */ /* 0x000fea0003c00000 */
[----:B------:R-:W-:Y:S05]  /*6090*/  BRA `(.L_x_155) ;  /* 0x0000000000107947 */ /* 0x000fea0003800000 */
.L_x_154:
[----:B------:R-:W1:Y:S02]  /*60a0*/  MUFU.RCP R0, R33 ;  /* 0x0000002100007308 */ /* 0x000e640000001000 */
[----:B-1----:R-:W-:-:S04]  /*60b0*/  FFMA R3, R33, R0, -1 ;  /* 0xbf80000021037423 */ /* 0x002fc80000000000 */
[----:B------:R-:W-:-:S04]  /*60c0*/  FADD.FTZ R3, -R3, -RZ ;  /* 0x800000ff03037221 */ /* 0x000fc80000010100 */
[----:B------:R-:W-:-:S07]  /*60d0*/  FFMA R0, R0, R3, R0 ;  /* 0x0000000300007223 */ /* 0x000fce0000000000 */
.L_x_155:
[----:B------:R-:W-:Y:S01]  /*60e0*/  F2FP.F16.F32.PACK_AB R24, R35, R34 ;  /* 0x000000222318723e */ /* 0x000fe200000000ff */
[----:B------:R-:W-:Y:S05]  /*60f0*/  WARPSYNC.ALL ;  /* 0x0000000000007948 */ /* 0x000fea0003800000 */
[----:B------:R-:W-:Y:S01]  /*6100*/  F2FP.F16.F32.PACK_AB R25, R37, R36 ;  /* 0x000000242519723e */ /* 0x000fe200000000ff */
[----:B------:R-:W-:Y:S01]  /*6110*/  BSSY B0, `(.L_x_156) ;  /* 0x000001b000007945 */ /* 0x000fe20003800000 */
[----:B------:R-:W-:Y:S02]  /*6120*/  F2FP.F16.F32.PACK_AB R26, R39, R38 ;  /* 0x00000026271a723e */ /* 0x000fe400000000ff */
[----:B------:R-:W-:-:S02]  /*6130*/  F2FP.F16.F32.PACK_AB R27, R40, R23 ;  /* 0x00000017281b723e */ /* 0x000fc400000000ff */
[----:B------:R-:W-:Y:S02]  /*6140*/  F2FP.F16.F32.PACK_AB R35, R0, R31 ;  /* 0x0000001f0023723e */ /* 0x000fe400000000ff */
[----:B------:R-:W-:Y:S01]  /*6150*/  F2FP.F16.F32.PACK_AB R32, R42, R41 ;  /* 0x000000292a20723e */ /* 0x000fe200000000ff */
[----:B------:R1:W-:Y:S01]  /*6160*/  STSM.16.M88.4 [R20+0x2200], R24 ;  /* 0x0022001814007844 */ /* 0x0003e20000000200 */
[----:B------:R-:W-:Y:S02]  /*6170*/  F2FP.F16.F32.PACK_AB R33, R28, R43 ;  /* 0x0000002b1c21723e */ /* 0x000fe400000000ff */
        /* <DEDUP_REMOVED lines=13> */
[----:B------:R-:W-:Y:S02]  /*6250*/  UIADD3 UR4, UR45, 0x2200, URZ ;  /* 0x000022002d047890 */ /* 0x000fe4000fffe03f */
[----:B------:R-:W-:Y:S01]  /*6260*/  UIADD3.X UR9, URZ, UR41, URZ, UP0, !UPT ;  /* 0x000000293f097290 */ /* 0x000fe200087fe43f */
[----:B------:R-:W-:Y:S01]  /*6270*/  UMOV UR6, UR54 ;  /* 0x0000003600067c82 */ /* 0x000fe20008000000 */
[----:B------:R-:W-:-:S07]  /*6280*/  UMOV UR7, UR55 ;  /* 0x0000003700077c82 */ /* 0x000fce0008000000 */
[----:B------:R2:W-:Y:S01]  /*6290*/  UTMASTG.3D [UR4], [UR8] ;  /* 0x00000004080073b5 */ /* 0x0005e20008010000 */
[----:B------:R0:W-:Y:S01]  /*62a0*/  UTMACMDFLUSH ;  /* 0x00000000000079b7 */ /* 0x0001e20000000000 */
[----:B--2---:R-:W-:-:S04]  /*62b0*/  DEPBAR.LE SB0, 0x1 ;  /* 0x000080400000791a */ /* 0x004fc80000000000 */
.L_x_157:
[----:B------:R-:W-:Y:S05]  /*62c0*/  BSYNC B0 ;  /* 0x0000000000007941 */ /* 0x000fea0003800000 */
.L_x_156:
[----:B-1----:R-:W-:Y:S01]  /*62d0*/  IADD3 R0, R20, 0x2200, RZ ;  /* 0x0000220014007810 */ /* 0x002fe20007ffe0ff */
[----:B------:R-:W-:Y:S03]  /*62e0*/  BAR.SYNC.DEFER_BLOCKING 0x1, 0x100 ;  /* 0x0044000000007b1d */ /* 0x000fe60000010000 */
[----:B------:R-:W-:-:S03]  /*62f0*/  LEA R23, R153, R0, 0x1 ;  /* 0x0000000099177211 */ /* 0x000fc600078e08ff */
[----:B------:R-:W-:Y:S04]  /*6300*/  BSSY B0, `(.L_x_158) ;  /* 0x0000009000007945 */ /* 0x000fe80003800000 */
[----:B------:R-:W-:Y:S05]  /*6310*/  @P0 BRA `(.L_x_159) ;  /* 0x00000000001c0947 */ /* 0x000fea0003800000 */
[----:B------:R-:W-:-:S13]  /*6320*/  ISETP.NE.AND P2, PT, R156, 0x3, PT ;  /* 0x000000039c00780c */ /* 0x000fda0003f45270 */
[----:B------:R-:W-:Y:S05]  /*6330*/  @!P2 BRA `(.L_x_160) ;  /* 0x000000000004a947 */ /* 0x000fea0003800000 */
[----:B------:R-:W-:Y:S01]  /*6340*/  BPT.TRAP 0x1 ;  /* 0x000000040000795c */ /* 0x000fe20000300000 */
.L_x_160:
[----:B------:R-:W-:-:S04]  /*6350*/  ULEA UR4, UR36, UR45, 0x3 ;  /* 0x0000002d24047291 */ /* 0x000fc8000f8e183f */
[----:B------:R-:W-:-:S04]  /*6360*/  UIADD3 UR4, UR4, 0x60, URZ ;  /* 0x0000006004047890 */ /* 0x000fc8000fffe03f */
[----:B------:R-:W-:-:S09]  /*6370*/  UPRMT UR4, UR50, 0x654, UR4 ;  /* 0x0000065432047896 */ /* 0x000fd20008000004 */
[----:B------:R-:W-:Y:S03]  /*6380*/  SYNCS.ARRIVE.TRANS64.RED.A1T0 RZ, [UR4], RZ ;  /* 0x000000ffffff79a7 */ /* 0x000fe60008100404 */
.L_x_159:
[----:B------:R-:W-:Y:S05]  /*6390*/  BSYNC B0 ;  /* 0x0000000000007941 */ /* 0x000fea0003800000 */
.L_x_158:
[----:B------:R-:W-:Y:S01]  /*63a0*/  UIADD3 UR36, UR36, 0x1, URZ ;  /* 0x0000000124247890 */ /* 0x000fe2000fffe03f */
[----:B------:R-:W-:Y:S01]  /*63b0*/  BSSY B0, `(.L_x_161) ;  /* 0x0000017000007945 */ /* 0x000fe20003800000 */
[----:B------:R-:W-:Y:S02]  /*63c0*/  MOV R24, RZ ;  /* 0x000000ff00187202 */ /* 0x000fe40000000f00 */
[----:B------:R-:W-:-:S04]  /*63d0*/  UISETP.NE.AND UP0, UPT, UR36, 0x4, UPT ;  /* 0x000000042400788c */ /* 0x000fc8000bf05270 */
[----:B------:R-:W-:Y:S01]  /*63e0*/  USEL UR36, UR36, URZ, UP0 ;  /* 0x0000003f24247287 */ /* 0x000fe20008000000 */
[----:B------:R-:W-:Y:S11]  /*63f0*/  @P0 BRA `(.L_x_162) ;  /* 0x0000000000480947 */ /* 0x000ff60003800000 */
[----:B------:R-:W-:-:S13]  /*6400*/  ISETP.NE.AND P2, PT, R156, 0x3, PT ;  /* 0x000000039c00780c */ /* 0x000fda0003f45270 */
[----:B------:R-:W-:Y:S05]  /*6410*/  @!P2 BRA `(.L_x_163) ;  /* 0x000000000004a947 */ /* 0x000fea0003800000 */
[----:B------:R-:W-:Y:S01]  /*6420*/  BPT.TRAP 0x1 ;  /* 0x000000040000795c */ /* 0x000fe20000300000 */
.L_x_163:
[C---:B------:R-:W-:Y:S01]  /*6430*/  LEA R0, R14.reuse, UR45, 0x3 ;  /* 0x0000002d0e007c11 */ /* 0x040fe2000f8e18ff */
[----:B------:R-:W-:Y:S01]  /*6440*/  BSSY B1, `(.L_x_164) ;  /* 0x0000006000017945 */ /* 0x000fe20003800000 */
[----:B------:R-:W-:Y:S02]  /*6450*/  SHF.L.U32 R3, RZ, 0x1f, RZ ;  /* 0x0000001fff037819 */ /* 0x000fe400000006ff */
[----:B------:R-:W-:Y:S02]  /*6460*/  @!P1 LEA R12, R14, R15, 0xd ;  /* 0x0000000f0e0c9211 */ /* 0x000fe400078e68ff */
[----:B------:R-:W1:Y:S02]  /*6470*/  SYNCS.PHASECHK.TRANS64.TRYWAIT P2, [R0+URZ+0x40], R3 ;  /* 0x00004003000075a7 */ /* 0x000e64000804017f */
[----:B------:R-:W-:Y:S01]  /*6480*/  @!P1 LEA R13, R153, R12, 0x1 ;  /* 0x0000000c990d9211 */ /* 0x000fe200078e08ff */
[----:B-1----:R-:W-:Y:S06]  /*6490*/  @!P2 BRA `(.L_x_165) ;  /* 0x000000ec0054a947 */ /* 0x002fec0003800000 */
.L_x_606:
[----:B------:R-:W-:Y:S05]  /*64a0*/  BSYNC B1 ;  /* 0x0000000000017941 */ /* 0x000fea0003800000 */
.L_x_164:
[----:B------:R-:W-:Y:S05]  /*64b0*/  @!P1 WARPSYNC.ALL ;  /* 0x0000000000009948 */ /* 0x000fea0003800000 */
[----:B------:R2:W3:Y:S01]  /*64c0*/  @!P1 LDSM.16.M88.4 R8, [R12] ;  /* 0x000000000c08983b */ /* 0x0004e20000000200 */
[----:B------:R-:W-:-:S03]  /*64d0*/  IADD3 R14, R14, 0x1, RZ ;  /* 0x000000010e0e7810 */ /* 0x000fc60007ffe0ff */
[----:B------:R2:W4:Y:S01]  /*64e0*/  @!P1 LDSM.16.M88.4 R4, [R13] ;  /* 0x000000000d04983b */ /* 0x0005220000000200 */
[----:B------:R-:W-:-:S04]  /*64f0*/  ISETP.NE.AND P2, PT, R14, 0x4, PT ;  /* 0x000000040e00780c */ /* 0x000fc80003f45270 */
[----:B------:R-:W-:Y:S02]  /*6500*/  SEL R14, R14, RZ, P2 ;  /* 0x000000ff0e0e7207 */ /* 0x000fe40001000000 */
[----:B------:R-:W-:-:S07]  /*6510*/  SEL R24, RZ, 0x1, P2 ;  /* 0x00000001ff187807 */ /* 0x000fce0001000000 */
.L_x_162:
[----:B------:R-:W-:Y:S05]  /*6520*/  BSYNC B0 ;  /* 0x0000000000007941 */ /* 0x000fea0003800000 */
.L_x_161:
[--C-:B---3--:R-:W-:Y:S02]  /*6530*/  HADD2.F32 R27, -RZ, R8.reuse.H1_H1 ;  /* 0x30000008ff1b7230 */ /* 0x108fe40000004100 */
[C---:B-1----:R-:W-:Y:S01]  /*6540*/  FMUL R0, R154.reuse, R57 ;  /* 0x000000399a007220 */ /* 0x042fe20000400000 */
[----:B------:R-:W-:Y:S02]  /*6550*/  HADD2.F32 R31, -RZ, R9.H1_H1 ;  /* 0x30000009ff1f7230 */ /* 0x000fe40000004100 */
[C---:B--2---:R-:W-:Y:S01]  /*6560*/  FMUL R12, R154.reuse, R59 ;  /* 0x0000003b9a0c7220 */ /* 0x044fe20000400000 */
        /* <DEDUP_REMOVED lines=14> */
[----:B------:R-:W-:Y:S01]  /*6650*/  FMUL R58, R154, R58 ;  /* 0x0000003a9a3a7220 */ /* 0x000fe20000400000 */
[----:B------:R-:W-:Y:S01]  /*6660*/  FFMA.RM R0, R0, R13, 12582913 ;  /* 0x4b40000100007423 */ /* 0x000fe2000000400d */
[----:B------:R-:W-:Y:S01]  /*6670*/  FFMA.SAT R28, -R27, R12, 0.5 ;  /* 0x3f0000001b1c7423 */ /* 0x000fe2000000210c */
[C---:B------:R-:W-:Y:S01]  /*6680*/  FFMA R39, R155.reuse, R39, R26 ;  /* 0x000000279b277223 */ /* 0x040fe2000000001a */
[----:B------:R-:W-:Y:S01]  /*6690*/  FFMA R29, R155, R29, R58 ;  /* 0x0000001d9b1d7223 */ /* 0x000fe2000000003a */
[----:B------:R-:W-:Y:S01]  /*66a0*/  FADD R26, R0, -12583039 ;  /* 0xcb40007f001a7421 */ /* 0x000fe20000000000 */
[----:B------:R-:W-:Y:S01]  /*66b0*/  FFMA.RM R3, R28, R13, 12582913 ;  /* 0x4b4000011c037423 */ /* 0x000fe2000000400d */
[----:B------:R-:W-:Y:S02]  /*66c0*/  HADD2.F32 R33, -RZ, R10.H0_H0 ;  /* 0x2000000aff217230 */ /* 0x000fe40000004100 */
[----:B------:R-:W-:Y:S01]  /*66d0*/  FMUL R60, R154, R60 ;  /* 0x0000003c9a3c7220 */ /* 0x000fe20000400000 */
[----:B------:R-:W-:Y:S01]  /*66e0*/  FFMA R28, -R25, 1.4426950216293334961, -R26 ;  /* 0x3fb8aa3b191c7823 */ /* 0x000fe2000000091a */
[-C--:B------:R-:W-:Y:S01]  /*66f0*/  FFMA.SAT R32, -R29, R12.reuse, 0.5 ;  /* 0x3f0000001d207423 */ /* 0x080fe2000000210c */
[----:B------:R-:W-:Y:S01]  /*6700*/  FFMA.SAT R34, -R31, R12, 0.5 ;  /* 0x3f0000001f227423 */ /* 0x000fe2000000210c */
[----:B------:R-:W-:Y:S01]  /*6710*/  FFMA R33, R155, R33, R60 ;  /* 0x000000219b217223 */ /* 0x000fe2000000003c */
[----:B------:R-:W-:Y:S01]  /*6720*/  FFMA R28, -R25, 1.925963033500011079e-08, R28 ;  /* 0x32a57060191c7823 */ /* 0x000fe2000000011c */
[----:B------:R-:W-:Y:S01]  /*6730*/  FFMA.RM R25, R32, R13, 12582913 ;  /* 0x4b40000120197423 */ /* 0x000fe2000000400d */
[----:B----4-:R-:W-:-:S02]  /*6740*/  HADD2.F32 R43, -RZ, R4.H1_H1 ;  /* 0x30000004ff2b7230 */ /* 0x010fc40000004100 */
[----:B------:R-:W-:Y:S01]  /*6750*/  FMUL R26, R154, R65 ;  /* 0x000000419a1a7220 */ /* 0x000fe20000400000 */
[-C--:B------:R-:W-:Y:S01]  /*6760*/  FFMA.SAT R36, -R33, R12.reuse, 0.5 ;  /* 0x3f00000021247423 */ /* 0x080fe2000000210c */
[----:B------:R-:W-:Y:S01]  /*6770*/  FADD R32, R25, -12583039 ;  /* 0xcb40007f19207421 */ /* 0x000fe20000000000 */
[----:B------:R-:W-:Y:S01]  /*6780*/  FFMA.RM R34, R34, R13, 12582913 ;  /* 0x4b40000122227423 */ /* 0x000fe2000000400d */
[----:B------:R-:W-:Y:S01]  /*6790*/  FFMA R43, R155, R43, R26 ;  /* 0x0000002b9b2b7223 */ /* 0x000fe2000000001a */
[----:B------:R-:W-:Y:S01]  /*67a0*/  FFMA.RM R38, R36, R13, 12582913 ;  /* 0x4b40000124267423 */ /* 0x000fe2000000400d */
[----:B------:R1:W2:Y:S01]  /*67b0*/  MUFU.EX2 R26, R28 ;  /* 0x0000001c001a7308 */ /* 0x0002a20000000800 */
[----:B------:R-:W-:Y:S01]  /*67c0*/  FFMA R32, -R29, 1.4426950216293334961, -R32 ;  /* 0x3fb8aa3b1d207823 */ /* 0x000fe20000000920 */
[----:B------:R-:W-:Y:S01]  /*67d0*/  FFMA.SAT R42, -R35, R12, 0.5 ;  /* 0x3f000000232a7423 */ /* 0x000fe2000000210c */
[----:B------:R-:W-:Y:S01]  /*67e0*/  FADD R40, R38, -12583039 ;  /* 0xcb40007f26287421 */ /* 0x000fe20000000000 */
[----:B------:R-:W-:-:S02]  /*67f0*/  HADD2.F32 R37, -RZ, R11.H0_H0 ;  /* 0x2000000bff257230 */ /* 0x000fc40000004100 */
[----:B------:R-:W-:Y:S01]  /*6800*/  FFMA R32, -R29, 1.925963033500011079e-08, R32 ;  /* 0x32a570601d207823 */ /* 0x000fe20000000120 */
[----:B------:R-:W-:Y:S02]  /*6810*/  HADD2.F32 R29, -RZ, R5.H1_H1 ;  /* 0x30000005ff1d7230 */ /* 0x000fe40000004100 */
[----:B------:R-:W-:Y:S01]  /*6820*/  FMUL R62, R154, R62 ;  /* 0x0000003e9a3e7220 */ /* 0x000fe20000400000 */
[----:B------:R-:W-:Y:S01]  /*6830*/  FFMA.RM R42, R42, R13, 12582913 ;  /* 0x4b4000012a2a7423 */ /* 0x000fe2000000400d */
[----:B-1----:R-:W-:Y:S01]  /*6840*/  FADD R28, R34, -12583039 ;  /* 0xcb40007f221c7421 */ /* 0x002fe20000000000 */
[----:B------:R-:W-:Y:S02]  /*6850*/  HADD2.F32 R41, -RZ, R4.H0_H0 ;  /* 0x20000004ff297230 */ /* 0x000fe40000004100 */
[----:B------:R-:W-:Y:S01]  /*6860*/  FFMA R40, -R33, 1.4426950216293334961, -R40 ;  /* 0x3fb8aa3b21287823 */ /* 0x000fe20000000928 */
[C---:B------:R-:W-:Y:S01]  /*6870*/  FMUL R64, R154.reuse, R64 ;  /* 0x000000409a407220 */ /* 0x040fe20000400000 */
[----:B------:R-:W-:Y:S01]  /*6880*/  FFMA R36, -R31, 1.4426950216293334961, -R28 ;  /* 0x3fb8aa3b1f247823 */ /* 0x000fe2000000091c */
[----:B------:R-:W-:Y:S01]  /*6890*/  FMUL R28, R154, R67 ;  /* 0x000000439a1c7220 */ /* 0x000fe20000400000 */
[----:B------:R-:W-:Y:S01]  /*68a0*/  FFMA R37, R155, R37, R62 ;  /* 0x000000259b257223 */ /* 0x000fe2000000003e */
[----:B------:R-:W-:Y:S01]  /*68b0*/  FFMA R40, -R33, 1.925963033500011079e-08, R40 ;  /* 0x32a5706021287823 */ /* 0x000fe20000000128 */
[C---:B------:R-:W-:Y:S01]  /*68c0*/  FFMA R41, R155.reuse, R41, R64 ;  /* 0x000000299b297223 */ /* 0x040fe20000000040 */
[----:B------:R-:W-:Y:S01]  /*68d0*/  FFMA R29, R155, R29, R28 ;  /* 0x0000001d9b1d7223 */ /* 0x000fe2000000001c */
[----:B------:R-:W-:Y:S01]  /*68e0*/  FADD R28, R42, -12583039 ;  /* 0xcb40007f2a1c7421 */ /* 0x000fe20000000000 */
[----:B------:R-:W-:Y:S01]  /*68f0*/  FFMA.SAT R44, -R37, R12, 0.5 ;  /* 0x3f000000252c7423 */ /* 0x000fe2000000210c */
[----:B------:R1:W-:Y:S01]  /*6900*/  MUFU.EX2 R47, R40 ;  /* 0x00000028002f7308 */ /* 0x0003e20000000800 */
[----:B------:R-:W-:Y:S01]  /*6910*/  FADD R30, R3, -12583039 ;  /* 0xcb40007f031e7421 */ /* 0x000fe20000000000 */
[----:B------:R-:W-:Y:S01]  /*6920*/  FFMA R28, -R35, 1.4426950216293334961, -R28 ;  /* 0x3fb8aa3b231c7823 */ /* 0x000fe2000000091c */
[----:B------:R-:W-:Y:S01]  /*6930*/  FFMA R36, -R31, 1.925963033500011079e-08, R36 ;  /* 0x32a570601f247823 */ /* 0x000fe20000000124 */
[----:B------:R-:W-:Y:S01]  /*6940*/  FFMA.RM R44, R44, R13, 12582913 ;  /* 0x4b4000012c2c7423 */ /* 0x000fe2000000400d */
[----:B------:R-:W-:-:S02]  /*6950*/  HADD2.F32 R33, -RZ, R6.H1_H1 ;  /* 0x30000006ff217230 */ /* 0x000fc40000004100 */
[----:B------:R-:W-:Y:S01]  /*6960*/  FFMA R35, -R35, 1.925963033500011079e-08, R28 ;  /* 0x32a5706023237823 */ /* 0x000fe2000000011c */
[----:B------:R-:W-:Y:S01]  /*6970*/  FMUL R28, R154, R69 ;  /* 0x000000459a1c7220 */ /* 0x000fe20000400000 */
[----:B------:R-:W-:Y:S01]  /*6980*/  FFMA R30, -R27, 1.4426950216293334961, -R30 ;  /* 0x3fb8aa3b1b1e7823 */ /* 0x000fe2000000091e */
[-C--:B-1----:R-:W-:Y:S01]  /*6990*/  FFMA.SAT R40, -R41, R12.reuse, 0.5 ;  /* 0x3f00000029287423 */ /* 0x082fe2000000210c */
[----:B------:R1:W-:Y:S01]  /*69a0*/  MUFU.EX2 R45, R36 ;  /* 0x00000024002d7308 */ /* 0x0003e20000000800 */
[----:B------:R-:W-:Y:S01]  /*69b0*/  FFMA.SAT R46, -R39, R12, 0.5 ;  /* 0x3f000000272e7423 */ /* 0x000fe2000000210c */
[----:B------:R-:W-:Y:S01]  /*69c0*/  FFMA R33, R155, R33, R28 ;  /* 0x000000219b217223 */ /* 0x000fe2000000001c */
[-C--:B------:R-:W-:Y:S01]  /*69d0*/  FFMA.RM R40, R40, R13.reuse, 12582913 ;  /* 0x4b40000128287423 */ /* 0x080fe2000000400d */
[----:B------:R-:W-:Y:S01]  /*69e0*/  FFMA R30, -R27, 1.925963033500011079e-08, R30 ;  /* 0x32a570601b1e7823 */ /* 0x000fe2000000011e */
[----:B------:R-:W-:Y:S02]  /*69f0*/  HADD2.F32 R27, -RZ, R5.H0_H0 ;  /* 0x20000005ff1b7230 */ /* 0x000fe40000004100 */
[----:B------:R-:W-:Y:S01]  /*6a00*/  FFMA.RM R46, R46, R13, 12582913 ;  /* 0x4b4000012e2e7423 */ /* 0x000fe2000000400d */
[----:B------:R-:W-:Y:S01]  /*6a10*/  FADD R28, R40, -12583039 ;  /* 0xcb40007f281c7421 */ /* 0x000fe20000000000 */
[----:B------:R-:W-:Y:S01]  /*6a20*/  FMUL R66, R154, R66 ;  /* 0x000000429a427220 */ /* 0x000fe20000400000 */
[----:B-1----:R-:W-:Y:S01]  /*6a30*/  FADD R36, R44, -12583039 ;  /* 0xcb40007f2c247421 */ /* 0x002fe20000000000 */
[----:B------:R-:W-:Y:S01]  /*6a40*/  FADD R48, R46, -12583039 ;  /* 0xcb40007f2e307421 */ /* 0x000fe20000000000 */
[----:B------:R-:W-:Y:S01]  /*6a50*/  FFMA R28, -R41, 1.4426950216293334961, -R28 ;  /* 0x3fb8aa3b291c7823 */ /* 0x000fe2000000091c */
[----:B------:R-:W-:Y:S01]  /*6a60*/  FFMA R27, R155, R27, R66 ;  /* 0x0000001b9b1b7223 */ /* 0x000fe20000000042 */
[----:B------:R-:W-:Y:S01]  /*6a70*/  FFMA R36, -R37, 1.4426950216293334961, -R36 ;  /* 0x3fb8aa3b25247823 */ /* 0x000fe20000000924 */
[-C--:B------:R-:W-:Y:S01]  /*6a80*/  FFMA.SAT R50, -R43, R12.reuse, 0.5 ;  /* 0x3f0000002b327423 */ /* 0x080fe2000000210c */
[----:B------:R-:W-:Y:S01]  /*6a90*/  FFMA R41, -R41, 1.925963033500011079e-08, R28 ;  /* 0x32a5706029297823 */ /* 0x000fe2000000011c */
[----:B------:R-:W-:Y:S01]  /*6aa0*/  FFMA.SAT R28, -R29, R12, 0.5 ;  /* 0x3f0000001d1c7423 */ /* 0x000fe2000000210c */
[----:B------:R-:W-:Y:S01]  /*6ab0*/  FFMA R36, -R37, 1.925963033500011079e-08, R36 ;  /* 0x32a5706025247823 */ /* 0x000fe20000000124 */
[----:B------:R-:W-:Y:S01]  /*6ac0*/  FFMA R48, -R39, 1.4426950216293334961, -R48 ;  /* 0x3fb8aa3b27307823 */ /* 0x000fe20000000930 */
[----:B------:R-:W-:Y:S01]  /*6ad0*/  HADD2.F32 R31, -RZ, R6.H0_H0 ;  /* 0x20000006ff1f7230 */ /* 0x000fe20000004100 */
[----:B------:R1:W-:Y:S01]  /*6ae0*/  MUFU.EX2 R49, R35 ;  /* 0x0000002300317308 */ /* 0x0003e20000000800 */
[-C--:B------:R-:W-:Y:S01]  /*6af0*/  FFMA.RM R50, R50, R13.reuse, 12582913 ;  /* 0x4b40000132327423 */ /* 0x080fe2000000400d */
[----:B------:R-:W-:Y:S01]  /*6b00*/  FFMA.RM R53, R28, R13, 12582913 ;  /* 0x4b4000011c357423 */ /* 0x000fe2000000400d */
[----:B------:R-:W-:-:S02]  /*6b10*/  HADD2.F32 R37, -RZ, R7.H1_H1 ;  /* 0x30000007ff257230 */ /* 0x000fc40000004100 */
[C---:B------:R-:W-:Y:S01]  /*6b20*/  FMUL R68, R154.reuse, R68 ;  /* 0x000000449a447220 */ /* 0x040fe20000400000 */
[----:B------:R-:W-:Y:S01]  /*6b30*/  FFMA R48, -R39, 1.925963033500011079e-08, R48 ;  /* 0x32a5706027307823 */ /* 0x000fe20000000130 */
[C---:B------:R-:W-:Y:S01]  /*6b40*/  FMUL R28, R154.reuse, R71 ;  /* 0x000000479a1c7220 */ /* 0x040fe20000400000 */
[----:B------:R-:W-:Y:S01]  /*6b50*/  FMUL R70, R154, R70 ;  /* 0x000000469a467220 */ /* 0x000fe20000400000 */
[----:B------:R3:W-:Y:S01]  /*6b60*/  MUFU.EX2 R51, R36 ;  /* 0x0000002400337308 */ /* 0x0007e20000000800 */
[----:B-1----:R-:W-:Y:S02]  /*6b70*/  HADD2.F32 R35, -RZ, R7.H0_H0 ;  /* 0x20000007ff237230 */ /* 0x002fe40000004100 */
[----:B------:R-:W-:Y:S01]  /*6b80*/  FADD R52, R50, -12583039 ;  /* 0xcb40007f32347421 */ /* 0x000fe20000000000 */
[C---:B------:R-:W-:Y:S01]  /*6b90*/  FFMA R31, R155.reuse, R31, R68 ;  /* 0x0000001f9b1f7223 */ /* 0x040fe20000000044 */
[----:B------:R-:W-:Y:S01]  /*6ba0*/  FFMA R37, R155, R37, R28 ;  /* 0x000000259b257223 */ /* 0x000fe2000000001c */
[-C--:B------:R-:W-:Y:S01]  /*6bb0*/  FFMA.SAT R56, -R33, R12.reuse, 0.5 ;  /* 0x3f00000021387423 */ /* 0x080fe2000000210c */
[----:B------:R-:W-:Y:S01]  /*6bc0*/  FFMA R35, R155, R35, R70 ;  /* 0x000000239b237223 */ /* 0x000fe20000000046 */
[----:B------:R-:W-:Y:S01]  /*6bd0*/  FFMA R52, -R43, 1.4426950216293334961, -R52 ;  /* 0x3fb8aa3b2b347823 */ /* 0x000fe20000000934 */
[----:B------:R1:W-:Y:S01]  /*6be0*/  MUFU.EX2 R39, R48 ;  /* 0x0000003000277308 */ /* 0x0003e20000000800 */
[-C--:B---3--:R-:W-:Y:S01]  /*6bf0*/  FFMA.SAT R36, -R27, R12.reuse, 0.5 ;  /* 0x3f0000001b247423 */ /* 0x088fe2000000210c */
[-C--:B------:R-:W-:Y:S01]  /*6c00*/  FFMA.SAT R28, -R31, R12.reuse, 0.5 ;  /* 0x3f0000001f1c7423 */ /* 0x080fe2000000210c */
[-C--:B------:R-:W-:Y:S01]  /*6c10*/  FFMA.SAT R60, -R37, R12.reuse, 0.5 ;  /* 0x3f000000253c7423 */ /* 0x080fe2000000210c */
[----:B------:R-:W-:Y:S01]  /*6c20*/  FFMA.SAT R58, -R35, R12, 0.5 ;  /* 0x3f000000233a7423 */ /* 0x000fe2000000210c */
[-C--:B------:R-:W-:Y:S01]  /*6c30*/  FFMA.RM R36, R36, R13.reuse, 12582913 ;  /* 0x4b40000124247423 */ /* 0x080fe2000000400d */
[----:B------:R-:W-:Y:S01]  /*6c40*/  FFMA R52, -R43, 1.925963033500011079e-08, R52 ;  /* 0x32a570602b347823 */ /* 0x000fe20000000134 */
[-C--:B------:R-:W-:Y:S01]  /*6c50*/  FFMA.RM R28, R28, R13.reuse, 12582913 ;  /* 0x4b4000011c1c7423 */ /* 0x080fe2000000400d */
[----:B------:R-:W3:Y:S01]  /*6c60*/  MUFU.EX2 R30, R30 ;  /* 0x0000001e001e7308 */ /* 0x000ee20000000800 */
[----:B-1----:R-:W-:Y:S01]  /*6c70*/  FADD R48, R36, -12583039 ;  /* 0xcb40007f24307421 */ /* 0x002fe20000000000 */
[-C--:B------:R-:W-:Y:S01]  /*6c80*/  FFMA.RM R56, R56, R13.reuse, 12582913 ;  /* 0x4b40000138387423 */ /* 0x080fe2000000400d */
[-C--:B------:R-:W-:Y:S01]  /*6c90*/  FFMA.RM R60, R60, R13.reuse, 12582913 ;  /* 0x4b4000013c3c7423 */ /* 0x080fe2000000400d */
[----:B------:R-:W-:Y:S01]  /*6ca0*/  FFMA.RM R58, R58, R13, 12582913 ;  /* 0x4b4000013a3a7423 */ /* 0x000fe2000000400d */
[----:B------:R-:W-:Y:S01]  /*6cb0*/  FFMA R48, -R27, 1.4426950216293334961, -R48 ;  /* 0x3fb8aa3b1b307823 */ /* 0x000fe20000000930 */
[----:B------:R-:W-:Y:S01]  /*6cc0*/  SHF.L.U32 R13, R0, 0x17, RZ ;  /* 0x00000017000d7819 */ /* 0x000fe200000006ff */
[----:B------:R-:W-:Y:S01]  /*6cd0*/  FADD R54, R53, -12583039 ;  /* 0xcb40007f35367421 */ /* 0x000fe20000000000 */
[----:B------:R1:W-:Y:S01]  /*6ce0*/  MUFU.EX2 R43, R52 ;  /* 0x00000034002b7308 */ /* 0x0003e20000000800 */
[----:B------:R-:W-:Y:S01]  /*6cf0*/  FFMA R48, -R27, 1.925963033500011079e-08, R48 ;  /* 0x32a570601b307823 */ /* 0x000fe20000000130 */
[----:B------:R-:W-:Y:S01]  /*6d00*/  FADD R12, R56, -12583039 ;  /* 0xcb40007f380c7421 */ /* 0x000fe20000000000 */
[----:B------:R-:W-:Y:S01]  /*6d10*/  FADD R62, R60, -12583039 ;  /* 0xcb40007f3c3e7421 */ /* 0x000fe20000000000 */
[----:B--2---:R-:W-:Y:S01]  /*6d20*/  FFMA R13, R13, R26, 1 ;  /* 0x3f8000000d0d7423 */ /* 0x004fe2000000001a */
[----:B------:R-:W-:Y:S01]  /*6d30*/  FFMA R54, -R29, 1.4426950216293334961, -R54 ;  /* 0x3fb8aa3b1d367823 */ /* 0x000fe20000000936 */
[----:B------:R-:W-:Y:S01]  /*6d40*/  FFMA R12, -R33, 1.4426950216293334961, -R12 ;  /* 0x3fb8aa3b210c7823 */ /* 0x000fe2000000090c */
[----:B------:R-:W-:Y:S01]  /*6d50*/  FFMA R62, -R37, 1.4426950216293334961, -R62 ;  /* 0x3fb8aa3b253e7823 */ /* 0x000fe2000000093e */
[----:B------:R2:W-:Y:S01]  /*6d60*/  MUFU.EX2 R27, R48 ;  /* 0x00000030001b7308 */ /* 0x0005e20000000800 */
[----:B-1----:R-:W-:Y:S01]  /*6d70*/  FADD R52, R28, -12583039 ;  /* 0xcb40007f1c347421 */ /* 0x002fe20000000000 */
[----:B------:R-:W-:Y:S01]  /*6d80*/  FFMA R54, -R29, 1.925963033500011079e-08, R54 ;  /* 0x32a570601d367823 */ /* 0x000fe20000000136 */
[----:B------:R-:W-:Y:S01]  /*6d90*/  FFMA R12, -R33, 1.925963033500011079e-08, R12 ;  /* 0x32a57060210c7823 */ /* 0x000fe2000000010c */
[----:B------:R-:W-:Y:S01]  /*6da0*/  SHF.L.U32 R3, R3, 0x17, RZ ;  /* 0x0000001703037819 */ /* 0x000fe200000006ff */
[----:B------:R-:W-:Y:S01]  /*6db0*/  FFMA R52, -R31, 1.4426950216293334961, -R52 ;  /* 0x3fb8aa3b1f347823 */ /* 0x000fe20000000934 */
[----:B------:R-:W-:Y:S01]  /*6dc0*/  FFMA R62, -R37, 1.925963033500011079e-08, R62 ;  /* 0x32a57060253e7823 */ /* 0x000fe2000000013e */
[----:B------:R-:W-:Y:S01]  /*6dd0*/  IADD3 R0, R13, 0x1800000, RZ ;  /* 0x018000000d007810 */ /* 0x000fe20007ffe0ff */
[----:B------:R-:W1:Y:S01]  /*6de0*/  MUFU.EX2 R32, R32 ;  /* 0x0000002000207308 */ /* 0x000e620000000800 */
[----:B--2---:R-:W-:Y:S01]  /*6df0*/  FADD R48, R58, -12583039 ;  /* 0xcb40007f3a307421 */ /* 0x004fe20000000000 */
[----:B------:R-:W-:Y:S01]  /*6e00*/  FFMA R52, -R31, 1.925963033500011079e-08, R52 ;  /* 0x32a570601f347823 */ /* 0x000fe20000000134 */
[----:B------:R-:W-:Y:S01]  /*6e10*/  LOP3.LUT R0, R0, 0x7f800000, RZ, 0xc0, !PT ;  /* 0x7f80000000007812 */ /* 0x000fe200078ec0ff */
[----:B---3--:R-:W-:Y:S01]  /*6e20*/  FFMA R30, R3, R30, 1 ;  /* 0x3f800000031e7423 */ /* 0x008fe2000000001e */
[----:B------:R-:W-:Y:S01]  /*6e30*/  FFMA R48, -R35, 1.4426950216293334961, -R48 ;  /* 0x3fb8aa3b23307823 */ /* 0x000fe20000000930 */
[----:B------:R-:W-:Y:S01]  /*6e40*/  SHF.L.U32 R25, R25, 0x17, RZ ;  /* 0x0000001719197819 */ /* 0x000fe200000006ff */
[----:B------:R-:W-:Y:S01]  /*6e50*/  BSSY B1, `(.L_x_166) ;  /* 0x000002e000017945 */ /* 0x000fe20003800000 */
[----:B------:R-:W2:Y:S01]  /*6e60*/  MUFU.EX2 R41, R41 ;  /* 0x0000002900297308 */ /* 0x000ea20000000800 */
[----:B------:R-:W-:Y:S01]  /*6e70*/  FFMA R48, -R35, 1.925963033500011079e-08, R48 ;  /* 0x32a5706023307823 */ /* 0x000fe20000000130 */
[----:B------:R-:W-:-:S02]  /*6e80*/  ISETP.GT.U32.AND P2, PT, R0, 0x1ffffff, PT ;  /* 0x01ffffff0000780c */ /* 0x000fc40003f44070 */
[----:B------:R-:W-:Y:S02]  /*6e90*/  SHF.L.U32 R34, R34, 0x17, RZ ;  /* 0x0000001722227819 */ /* 0x000fe400000006ff */
[----:B------:R-:W-:Y:S02]  /*6ea0*/  SHF.L.U32 R38, R38, 0x17, RZ ;  /* 0x0000001726267819 */ /* 0x000fe400000006ff */
[----:B------:R-:W3:Y:S01]  /*6eb0*/  MUFU.EX2 R54, R54 ;  /* 0x0000003600367308 */ /* 0x000ee20000000800 */
[----:B-1----:R-:W-:Y:S01]  /*6ec0*/  FFMA R35, R25, R32, 1 ;  /* 0x3f80000019237423 */ /* 0x002fe20000000020 */
[----:B------:R-:W-:Y:S01]  /*6ed0*/  SHF.L.U32 R32, R36, 0x17, RZ ;  /* 0x0000001724207819 */ /* 0x000fe200000006ff */
[----:B------:R-:W-:Y:S01]  /*6ee0*/  FFMA R64, R34, R45, 1 ;  /* 0x3f80000022407423 */ /* 0x000fe2000000002d */
[----:B------:R-:W-:Y:S01]  /*6ef0*/  SHF.L.U32 R42, R42, 0x17, RZ ;  /* 0x000000172a2a7819 */ /* 0x000fe200000006ff */
[----:B------:R-:W-:Y:S01]  /*6f00*/  FFMA R47, R38, R47, 1 ;  /* 0x3f800000262f7423 */ /* 0x000fe2000000002f */
[----:B------:R-:W-:Y:S01]  /*6f10*/  SHF.L.U32 R44, R44, 0x17, RZ ;  /* 0x000000172c2c7819 */ /* 0x000fe200000006ff */
[----:B------:R-:W-:Y:S01]  /*6f20*/  FFMA R32, R32, R27, 1 ;  /* 0x3f80000020207423 */ /* 0x000fe2000000001b */
[----:B------:R-:W1:Y:S01]  /*6f30*/  MUFU.EX2 R52, R52 ;  /* 0x0000003400347308 */ /* 0x000e620000000800 */
[----:B------:R-:W-:Y:S01]  /*6f40*/  SHF.L.U32 R46, R46, 0x17, RZ ;  /* 0x000000172e2e7819 */ /* 0x000fe200000006ff */
[----:B------:R-:W-:Y:S01]  /*6f50*/  FFMA R42, R42, R49, 1 ;  /* 0x3f8000002a2a7423 */ /* 0x000fe20000000031 */
[----:B------:R-:W-:Y:S01]  /*6f60*/  SHF.L.U32 R40, R40, 0x17, RZ ;  /* 0x0000001728287819 */ /* 0x000fe200000006ff */
[----:B------:R-:W-:Y:S01]  /*6f70*/  FFMA R51, R44, R51, 1 ;  /* 0x3f8000002c337423 */ /* 0x000fe20000000033 */
[----:B------:R-:W-:Y:S01]  /*6f80*/  SHF.L.U32 R34, R50, 0x17, RZ ;  /* 0x0000001732227819 */ /* 0x000fe200000006ff */
[----:B------:R-:W-:Y:S01]  /*6f90*/  FFMA R46, R46, R39, 1 ;  /* 0x3f8000002e2e7423 */ /* 0x000fe20000000027 */
[----:B------:R-:W-:Y:S01]  /*6fa0*/  SHF.L.U32 R33, R53, 0x17, RZ ;  /* 0x0000001735217819 */ /* 0x000fe200000006ff */
[----:B------:R-:W4:Y:S01]  /*6fb0*/  MUFU.EX2 R12, R12 ;  /* 0x0000000c000c7308 */ /* 0x000f220000000800 */
[----:B------:R-:W-:Y:S01]  /*6fc0*/  SHF.L.U32 R31, R28, 0x17, RZ ;  /* 0x000000171c1f7819 */ /* 0x000fe200000006ff */
[----:B--2---:R-:W-:Y:S01]  /*6fd0*/  FFMA R41, R40, R41, 1 ;  /* 0x3f80000028297423 */ /* 0x004fe20000000029 */
[----:B------:R-:W-:Y:S01]  /*6fe0*/  SHF.L.U32 R25, R56, 0x17, RZ ;  /* 0x0000001738197819 */ /* 0x000fe200000006ff */
[----:B------:R-:W-:Y:S01]  /*6ff0*/  FFMA R34, R34, R43, 1 ;  /* 0x3f80000022227423 */ /* 0x000fe2000000002b */
[----:B------:R-:W-:Y:S01]  /*7000*/  SHF.L.U32 R26, R58, 0x17, RZ ;  /* 0x000000173a1a7819 */ /* 0x000fe200000006ff */
[----:B---3--:R-:W-:Y:S01]  /*7010*/  FFMA R33, R33, R54, 1 ;  /* 0x3f80000021217423 */ /* 0x008fe20000000036 */
[----:B------:R-:W-:Y:S01]  /*7020*/  SHF.L.U32 R27, R60, 0x17, RZ ;  /* 0x000000173c1b7819 */ /* 0x000fe200000006ff */
[----:B------:R-:W2:Y:S01]  /*7030*/  MUFU.EX2 R3, R48 ;  /* 0x0000003000037308 */ /* 0x000ea20000000800 */
[----:B-1----:R-:W-:-:S07]  /*7040*/  FFMA R31, R31, R52, 1 ;  /* 0x3f8000001f1f7423 */ /* 0x002fce0000000034 */
[----:B------:R-:W1:Y:S01]  /*7050*/  MUFU.EX2 R62, R62 ;  /* 0x0000003e003e7308 */ /* 0x000e620000000800 */
[----:B----4-:R-:W-:Y:S01]  /*7060*/  FFMA R25, R25, R12, 1 ;  /* 0x3f80000019197423 */ /* 0x010fe2000000000c */
[----:B--2---:R-:W-:Y:S01]  /*7070*/  FFMA R26, R26, R3, 1 ;  /* 0x3f8000001a1a7423 */ /* 0x004fe20000000003 */
[----:B-1----:R-:W-:Y:S01]  /*7080*/  FFMA R27, R27, R62, 1 ;  /* 0x3f8000001b1b7423 */ /* 0x002fe2000000003e */
[----:B------:R-:W-:Y:S06]  /*7090*/  @P2 BRA `(.L_x_167) ;  /* 0x0000000000142947 */ /* 0x000fec0003800000 */
[----:B------:R-:W-:Y:S01]  /*70a0*/  IMAD.MOV.U32 R0, RZ, RZ, R13 ;  /* 0x000000ffff007224 */ /* 0x000fe200078e000d */
[----:B------:R-:W-:-:S07]  /*70b0*/  MOV R12, 0x70d0 ;  /* 0x000070d0000c7802 */ /* 0x000fce0000000f00 */
[----:B------:R-:W-:Y:S05]  /*70c0*/  CALL.REL.NOINC `($__internal_0_$__cuda_sm20_rcp_rn_f32_slowpath) ;  /* 0x000000e800647944 */ /* 0x000fea0003c00000 */
[----:B------:R-:W-:Y:S01]  /*70d0*/  MOV R28, R0 ;  /* 0x00000000001c7202 */ /* 0x000fe20000000f00 */
[----:B------:R-:W-:Y:S06]  /*70e0*/  BRA `(.L_x_168) ;  /* 0x0000000000107947 */ /* 0x000fec0003800000 */
.L_x_167:
[----:B------:R-:W1:Y:S02]  /*70f0*/  MUFU.RCP R28, R13 ;  /* 0x0000000d001c7308 */ /* 0x000e640000001000 */
[----:B-1----:R-:W-:-:S04]  /*7100*/  FFMA R0, R13, R28, -1 ;  /* 0xbf8000000d007423 */ /* 0x002fc8000000001c */
[----:B------:R-:W-:-:S04]  /*7110*/  FADD.FTZ R3, -R0, -RZ ;  /* 0x800000ff00037221 */ /* 0x000fc80000010100 */
[----:B------:R-:W-:-:S07]  /*7120*/  FFMA R28, R28, R3, R28 ;  /* 0x000000031c1c7223 */ /* 0x000fce000000001c */
.L_x_168:
[----:B------:R-:W-:Y:S05]  /*7130*/  BSYNC B1 ;  /* 0x0000000000017941 */ /* 0x000fea0003800000 */
.L_x_166:
        /* <DEDUP_REMOVED lines=10> */
.L_x_170:
[----:B------:R-:W1:Y:S02]  /*71e0*/  MUFU.RCP R29, R30 ;  /* 0x0000001e001d7308 */ /* 0x000e640000001000 */
[----:B-1----:R-:W-:-:S04]  /*71f0*/  FFMA R0, R30, R29, -1 ;  /* 0xbf8000001e007423 */ /* 0x002fc8000000001d */
[----:B------:R-:W-:-:S04]  /*7200*/  FADD.FTZ R0, -R0, -RZ ;  /* 0x800000ff00007221 */ /* 0x000fc80000010100 */
[----:B------:R-:W-:-:S07]  /*7210*/  FFMA R29, R29, R0, R29 ;  /* 0x000000001d1d7223 */ /* 0x000fce000000001d */
.L_x_171:
[----:B------:R-:W-:Y:S05]  /*7220*/  BSYNC B1 ;  /* 0x0000000000017941 */ /* 0x000fea0003800000 */
.L_x_169:
        /* <DEDUP_REMOVED lines=10> */
.L_x_173:
[----:B------:R-:W1:Y:S02]  /*72d0*/  MUFU.RCP R30, R35 ;  /* 0x00000023001e7308 */ /* 0x000e640000001000 */
[----:B-1----:R-:W-:-:S04]  /*72e0*/  FFMA R0, R35, R30, -1 ;  /* 0xbf80000023007423 */ /* 0x002fc8000000001e */
[----:B------:R-:W-:-:S04]  /*72f0*/  FADD.FTZ R3, -R0, -RZ ;  /* 0x800000ff00037221 */ /* 0x000fc80000010100 */
[----:B------:R-:W-:-:S07]  /*7300*/  FFMA R30, R30, R3, R30 ;  /* 0x000000031e1e7223 */ /* 0x000fce000000001e */
.L_x_174:
[----:B------:R-:W-:Y:S05]  /*7310*/  BSYNC B1 ;  /* 0x0000000000017941 */ /* 0x000fea0003800000 */
.L_x_172:
        /* <DEDUP_REMOVED lines=10> */
.L_x_176:
[----:B------:R-:W1:Y:S02]  /*73c0*/  MUFU.RCP R35, R64 ;  /* 0x0000004000237308 */ /* 0x000e640000001000 */
[----:B-1----:R-:W-:-:S04]  /*73d0*/  FFMA R0, R64, R35, -1 ;  /* 0xbf80000040007423 */ /* 0x002fc80000000023 */
[----:B------:R-:W-:-:S04]  /*73e0*/  FADD.FTZ R0, -R0, -RZ ;  /* 0x800000ff00007221 */ /* 0x000fc80000010100 */
[----:B------:R-:W-:-:S07]  /*73f0*/  FFMA R35, R35, R0, R35 ;  /* 0x0000000023237223 */ /* 0x000fce0000000023 */
.L_x_177:
[----:B------:R-:W-:Y:S05]  /*7400*/  BSYNC B1 ;  /* 0x0000000000017941 */ /* 0x000fea0003800000 */
.L_x_175:
        /* <DEDUP_REMOVED lines=10> */
.L_x_179:
[----:B------:R-:W1:Y:S02]  /*74b0*/  MUFU.RCP R36, R47 ;  /* 0x0000002f00247308 */ /* 0x000e640000001000 */
[----:B-1----:R-:W-:-:S04]  /*74c0*/  FFMA R0, R47, R36, -1 ;  /* 0xbf8000002f007423 */ /* 0x002fc80000000024 */
[----:B------:R-:W-:-:S04]  /*74d0*/  FADD.FTZ R3, -R0, -RZ ;  /* 0x800000ff00037221 */ /* 0x000fc80000010100 */
[----:B------:R-:W-:-:S07]  /*74e0*/  FFMA R36, R36, R3, R36 ;  /* 0x0000000324247223 */ /* 0x000fce0000000024 */
.L_x_180:
[----:B------:R-:W-:Y:S05]  /*74f0*/  BSYNC B1 ;  /* 0x0000000000017941 */ /* 0x000fea0003800000 */
.L_x_178:
        /* <DEDUP_REMOVED lines=10> */
.L_x_182:
[----:B------:R-:W1:Y:S02]  /*75a0*/  MUFU.RCP R37, R42 ;  /* 0x0000002a00257308 */ /* 0x000e640000001000 */
[----:B-1----:R-:W-:-:S04]  /*75b0*/  FFMA R0, R42, R37, -1 ;  /* 0xbf8000002a007423 */ /* 0x002fc80000000025 */
[----:B------:R-:W-:-:S04]  /*75c0*/  FADD.FTZ R0, -R0, -RZ ;  /* 0x800000ff00007221 */ /* 0x000fc80000010100 */
[----:B------:R-:W-:-:S07]  /*75d0*/  FFMA R37, R37, R0, R37 ;  /* 0x0000000025257223 */ /* 0x000fce0000000025 */
.L_x_183:
[----:B------:R-:W-:Y:S05]  /*75e0*/  BSYNC B1 ;  /* 0x0000000000017941 */ /* 0x000fea0003800000 */
.L_x_181:
        /* <DEDUP_REMOVED lines=10> */
.L_x_185:
[----:B------:R-:W1:Y:S02]  /*7690*/  MUFU.RCP R38, R51 ;  /* 0x0000003300267308 */ /* 0x000e640000001000 */
[----:B-1----:R-:W-:-:S04]  /*76a0*/  FFMA R0, R51, R38, -1 ;  /* 0xbf80000033007423 */ /* 0x002fc80000000026 */
[----:B------:R-:W-:-:S04]  /*76b0*/  FADD.FTZ R3, -R0, -RZ ;  /* 0x800000ff00037221 */ /* 0x000fc80000010100 */
[----:B------:R-:W-:-:S07]  /*76c0*/  FFMA R38, R38, R3, R38 ;  /* 0x0000000326267223 */ /* 0x000fce0000000026 */
.L_x_186:
[----:B------:R-:W-:Y:S05]  /*76d0*/  BSYNC B1 ;  /* 0x0000000000017941 */ /* 0x000fea0003800000 */
.L_x_184:
        /* <DEDUP_REMOVED lines=10> */
.L_x_188:
[----:B------:R-:W1:Y:S02]  /*7780*/  MUFU.RCP R39, R46 ;  /* 0x0000002e00277308 */ /* 0x000e640000001000 */
[----:B-1----:R-:W-:-:S04]  /*7790*/  FFMA R0, R46, R39, -1 ;  /* 0xbf8000002e007423 */ /* 0x002fc80000000027 */
[----:B------:R-:W-:-:S04]  /*77a0*/  FADD.FTZ R0, -R0, -RZ ;  /* 0x800000ff00007221 */ /* 0x000fc80000010100 */
[----:B------:R-:W-:-:S07]  /*77b0*/  FFMA R39, R39, R0, R39 ;  /* 0x0000000027277223 */ /* 0x000fce0000000027 */
.L_x_189:
[----:B------:R-:W-:Y:S05]  /*77c0*/  BSYNC B1 ;  /* 0x0000000000017941 */ /* 0x000fea0003800000 */
.L_x_187:
        /* <DEDUP_REMOVED lines=10> */
.L_x_191:
[----:B------:R-:W1:Y:S02]  /*7870*/  MUFU.RCP R40, R41 ;  /* 0x0000002900287308 */ /* 0x000e640000001000 */
[----:B-1----:R-:W-:-:S04]  /*7880*/  FFMA R0, R41, R40, -1 ;  /* 0xbf80000029007423 */ /* 0x002fc80000000028 */
[----:B------:R-:W-:-:S04]  /*7890*/  FADD.FTZ R3, -R0, -RZ ;  /* 0x800000ff00037221 */ /* 0x000fc80000010100 */
[----:B------:R-:W-:-:S07]  /*78a0*/  FFMA R40, R40, R3, R40 ;  /* 0x0000000328287223 */ /* 0x000fce0000000028 */
.L_x_192:
[----:B------:R-:W-:Y:S05]  /*78b0*/  BSYNC B1 ;  /* 0x0000000000017941 */ /* 0x000fea0003800000 */
.L_x_190:
        /* <DEDUP_REMOVED lines=10> */
.L_x_194:
[----:B------:R-:W1:Y:S02]  /*7960*/  MUFU.RCP R41, R34 ;  /* 0x0000002200297308 */ /* 0x000e640000001000 */
[----:B-1----:R-:W-:-:S04]  /*7970*/  FFMA R0, R34, R41, -1 ;  /* 0xbf80000022007423 */ /* 0x002fc80000000029 */
[----:B------:R-:W-:-:S04]  /*7980*/  FADD.FTZ R0, -R0, -RZ ;  /* 0x800000ff00007221 */ /* 0x000fc80000010100 */
[----:B------:R-:W-:-:S07]  /*7990*/  FFMA R41, R41, R0, R41 ;  /* 0x0000000029297223 */ /* 0x000fce0000000029 */
.L_x_195:
[----:B------:R-:W-:Y:S05]  /*79a0*/  BSYNC B1 ;  /* 0x0000000000017941 */ /* 0x000fea0003800000 */
.L_x_193:
        /* <DEDUP_REMOVED lines=10> */
.L_x_197:
[----:B------:R-:W1:Y:S02]  /*7a50*/  MUFU.RCP R3, R32 ;  /* 0x0000002000037308 */ /* 0x000e640000001000 */
[----:B-1----:R-:W-:-:S04]  /*7a60*/  FFMA R0, R32, R3, -1 ;  /* 0xbf80000020007423 */ /* 0x002fc80000000003 */
[----:B------:R-:W-:-:S04]  /*7a70*/  FADD.FTZ R0, -R0, -RZ ;  /* 0x800000ff00007221 */ /* 0x000fc80000010100 */
[----:B------:R-:W-:-:S07]  /*7a80*/  FFMA R34, R3, R0, R3 ;  /* 0x0000000003227223 */ /* 0x000fce0000000003 */
.L_x_198:
[----:B------:R-:W-:Y:S05]  /*7a90*/  BSYNC B1 ;  /* 0x0000000000017941 */ /* 0x000fea0003800000 */
.L_x_196:
        /* <DEDUP_REMOVED lines=10> */
.L_x_200:
[----:B------:R-:W1:Y:S02]  /*7b40*/  MUFU.RCP R0, R33 ;  /* 0x0000002100007308 */ /* 0x000e640000001000 */
[----:B-1----:R-:W-:-:S04]  /*7b50*/  FFMA R3, R33, R0, -1 ;  /* 0xbf80000021037423 */ /* 0x002fc80000000000 */
[----:B------:R-:W-:-:S04]  /*7b60*/  FADD.FTZ R3, -R3, -RZ ;  /* 0x800000ff03037221 */ /* 0x000fc80000010100 */
[----:B------:R-:W-:-:S07]  /*7b70*/  FFMA R43, R0, R3, R0 ;  /* 0x00000003002b7223 */ /* 0x000fce0000000000 */
.L_x_201:
[----:B------:R-:W-:Y:S05]  /*7b80*/  BSYNC B1 ;  /* 0x0000000000017941 */ /* 0x000fea0003800000 */
.L_x_199:
        /* <DEDUP_REMOVED lines=10> */
.L_x_203:
[----:B------:R-:W1:Y:S02]  /*7c30*/  MUFU.RCP R32, R31 ;  /* 0x0000001f00207308 */ /* 0x000e640000001000 */
[----:B-1----:R-:W-:-:S04]  /*7c40*/  FFMA R0, R31, R32, -1 ;  /* 0xbf8000001f007423 */ /* 0x002fc80000000020 */
[----:B------:R-:W-:-:S04]  /*7c50*/  FADD.FTZ R3, -R0, -RZ ;  /* 0x800000ff00037221 */ /* 0x000fc80000010100 */
[----:B------:R-:W-:-:S07]  /*7c60*/  FFMA R32, R32, R3, R32 ;  /* 0x0000000320207223 */ /* 0x000fce0000000020 */
.L_x_204:
[----:B------:R-:W-:Y:S05]  /*7c70*/  BSYNC B1 ;  /* 0x0000000000017941 */ /* 0x000fea0003800000 */
.L_x_202:
        /* <DEDUP_REMOVED lines=10> */
.L_x_206:
[----:B------:R-:W1:Y:S02]  /*7d20*/  MUFU.RCP R0, R25 ;  /* 0x0000001900007308 */ /* 0x000e640000001000 */
[----:B-1----:R-:W-:-:S04]  /*7d30*/  FFMA R3, R25, R0, -1 ;  /* 0xbf80000019037423 */ /* 0x002fc80000000000 */
[----:B------:R-:W-:-:S04]  /*7d40*/  FADD.FTZ R3, -R3, -RZ ;  /* 0x800000ff03037221 */ /* 0x000fc80000010100 */
[----:B------:R-:W-:-:S07]  /*7d50*/  FFMA R33, R0, R3, R0 ;  /* 0x0000000300217223 */ /* 0x000fce0000000000 */
.L_x_207:
[----:B------:R-:W-:Y:S05]  /*7d60*/  BSYNC B1 ;  /* 0x0000000000017941 */ /* 0x000fea0003800000 */
.L_x_205:
        /* <DEDUP_REMOVED lines=10> */
.L_x_209:
[----:B------:R-:W1:Y:S02]  /*7e10*/  MUFU.RCP R25, R26 ;  /* 0x0000001a00197308 */ /* 0x000e640000001000 */
[----:B-1----:R-:W-:-:S04]  /*7e20*/  FFMA R0, R26, R25, -1 ;  /* 0xbf8000001a007423 */ /* 0x002fc80000000019 */
[----:B------:R-:W-:-:S04]  /*7e30*/  FADD.FTZ R0, -R0, -RZ ;  /* 0x800000ff00007221 */ /* 0x000fc80000010100 */
[----:B------:R-:W-:-:S07]  /*7e40*/  FFMA R25, R25, R0, R25 ;  /* 0x0000000019197223 */ /* 0x000fce0000000019 */
.L_x_210:
[----:B------:R-:W-:Y:S05]  /*7e50*/  BSYNC B1 ;  /* 0x0000000000017941 */ /* 0x000fea0003800000 */
.L_x_208:
        /* <DEDUP_REMOVED lines=8> */
.L_x_211:
[----:B------:R-:W1:Y:S02]  /*7ee0*/  MUFU.RCP R0, R27 ;  /* 0x0000001b00007308 */ /* 0x000e640000001000 */
[----:B-1----:R-:W-:-:S04]  /*7ef0*/  FFMA R3, R27, R0, -1 ;  /* 0xbf8000001b037423 */ /* 0x002fc80000000000 */
[----:B------:R-:W-:-:S04]  /*7f00*/  FADD.FTZ R3, -R3, -RZ ;  /* 0x800000ff03037221 */ /* 0x000fc80000010100 */
[----:B------:R-:W-:-:S07]  /*7f10*/  FFMA R0, R0, R3, R0 ;  /* 0x0000000300007223 */ /* 0x000fce0000000000 */
.L_x_212:
[----:B------:R-:W-:Y:S01]  /*7f20*/  F2FP.F16.F32.PACK_AB R28, R29, R28 ;  /* 0x0000001c1d1c723e */ /* 0x000fe200000000ff */
[----:B------:R-:W-:Y:S05]  /*7f30*/  WARPSYNC.ALL ;  /* 0x0000000000007948 */ /* 0x000fea0003800000 */
[----:B------:R-:W-:Y:S01]  /*7f40*/  F2FP.F16.F32.PACK_AB R40, R41, R40 ;  /* 0x000000282928723e */ /* 0x000fe200000000ff */
[----:B------:R-:W-:Y:S01]  /*7f50*/  BSSY B0, `(.L_x_213) ;  /* 0x000001b000007945 */ /* 0x000fe20003800000 */
[----:B------:R-:W-:Y:S02]  /*7f60*/  F2FP.F16.F32.PACK_AB R29, R35, R30 ;  /* 0x0000001e231d723e */ /* 0x000fe400000000ff */
[----:B------:R-:W-:-:S02]  /*7f70*/  F2FP.F16.F32.PACK_AB R41, R43, R34 ;  /* 0x000000222b29723e */ /* 0x000fc400000000ff */
[----:B------:R-:W-:Y:S02]  /*7f80*/  F2FP.F16.F32.PACK_AB R30, R37, R36 ;  /* 0x00000024251e723e */ /* 0x000fe400000000ff */
[----:B------:R-:W-:Y:S02]  /*7f90*/  F2FP.F16.F32.PACK_AB R31, R39, R38 ;  /* 0x00000026271f723e */ /* 0x000fe400000000ff */
[----:B------:R-:W-:Y:S02]  /*7fa0*/  F2FP.F16.F32.PACK_AB R43, R0, R25 ;  /* 0x00000019002b723e */ /* 0x000fe400000000ff */
[----:B------:R-:W-:Y:S01]  /*7fb0*/  F2FP.F16.F32.PACK_AB R42, R33, R32 ;  /* 0x00000020212a723e */ /* 0x000fe200000000ff */
[----:B------:R1:W-:Y:S01]  /*7fc0*/  STSM.16.M88.4 [R20+0x4200], R28 ;  /* 0x0042001c14007844 */ /* 0x0003e20000000200 */
        /* <DEDUP_REMOVED lines=19> */
.L_x_214:
[----:B------:R-:W-:Y:S05]  /*8100*/  BSYNC B0 ;  /* 0x0000000000007941 */ /* 0x000fea0003800000 */
.L_x_213:
        /* <DEDUP_REMOVED lines=8> */
.L_x_217:
[----:B------:R-:W-:-:S04]  /*8190*/  ULEA UR4, UR36, UR45, 0x3 ;  /* 0x0000002d24047291 */ /* 0x000fc8000f8e183f */
[----:B------:R-:W-:-:S04]  /*81a0*/  UIADD3 UR4, UR4, 0x60, URZ ;  /* 0x0000006004047890 */ /* 0x000fc8000fffe03f */
[----:B------:R-:W-:-:S09]  /*81b0*/  UPRMT UR4, UR50, 0x654, UR4 ;  /* 0x0000065432047896 */ /* 0x000fd20008000004 */
[----:B------:R-:W-:Y:S03]  /*81c0*/  SYNCS.ARRIVE.TRANS64.RED.A1T0 RZ, [UR4], RZ ;  /* 0x000000ffffff79a7 */ /* 0x000fe60008100404 */
.L_x_216:
[----:B------:R-:W-:Y:S05]  /*81d0*/  BSYNC B0 ;  /* 0x0000000000007941 */ /* 0x000fea0003800000 */
.L_x_215:
[----:B------:R-:W-:Y:S01]  /*81e0*/  UIADD3 UR4, UR36, 0x1, URZ ;  /* 0x0000000124047890 */ /* 0x000fe2000fffe03f */
[----:B------:R-:W-:Y:S03]  /*81f0*/  BSSY B0, `(.L_x_218) ;  /* 0x0000017000007945 */ /* 0x000fe60003800000 */
[----:B------:R-:W-:-:S04]  /*8200*/  UISETP.NE.AND UP0, UPT, UR4, 0x4, UPT ;  /* 0x000000040400788c */ /* 0x000fc8000bf05270 */
[----:B------:R-:W-:Y:S01]  /*8210*/  USEL UR5, UR4, URZ, UP0 ;  /* 0x0000003f04057287 */ /* 0x000fe20008000000 */
[----:B------:R-:W-:Y:S11]  /*8220*/  @P0 BRA `(.L_x_219) ;  /* 0x00000000004c0947 */ /* 0x000ff60003800000 */
[----:B------:R-:W-:-:S13]  /*8230*/  ISETP.NE.AND P2, PT, R156, 0x3, PT ;  /* 0x000000039c00780c */ /* 0x000fda0003f45270 */
[----:B------:R-:W-:Y:S05]  /*8240*/  @!P2 BRA `(.L_x_220) ;  /* 0x000000000004a947 */ /* 0x000fea0003800000 */
[----:B------:R-:W-:Y:S01]  /*8250*/  BPT.TRAP 0x1 ;  /* 0x000000040000795c */ /* 0x000fe20000300000 */
.L_x_220:
[----:B------:R-:W-:Y:S01]  /*8260*/  LEA R3, R14, UR45, 0x3 ;  /* 0x0000002d0e037c11 */ /* 0x000fe2000f8e18ff */
[----:B------:R-:W-:Y:S01]  /*8270*/  BSSY B1, `(.L_x_221) ;  /* 0x0000006000017945 */ /* 0x000fe20003800000 */
[----:B------:R-:W-:Y:S02]  /*8280*/  SHF.L.U32 R0, R24, 0x1f, RZ ;  /* 0x0000001f18007819 */ /* 0x000fe400000006ff */
[----:B------:R-:W-:Y:S02]  /*8290*/  @!P1 LEA R12, R14, R15, 0xd ;  /* 0x0000000f0e0c9211 */ /* 0x000fe400078e68ff */
[----:B------:R-:W1:Y:S02]  /*82a0*/  SYNCS.PHASECHK.TRANS64.TRYWAIT P2, [R3+URZ+0x40], R0 ;  /* 0x00004000030075a7 */ /* 0x000e64000804017f */
[----:B------:R-:W-:Y:S01]  /*82b0*/  @!P1 LEA R13, R153, R12, 0x1 ;  /* 0x0000000c990d9211 */ /* 0x000fe200078e08ff */
[----:B-1----:R-:W-:Y:S06]  /*82c0*/  @!P2 BRA `(.L_x_222) ;  /* 0x000000cc00dca947 */ /* 0x002fec0003800000 */
.L_x_607:
[----:B------:R-:W-:Y:S05]  /*82d0*/  BSYNC B1 ;  /* 0x0000000000017941 */ /* 0x000fea0003800000 */
.L_x_221:
[----:B------:R-:W-:Y:S05]  /*82e0*/  @!P1 WARPSYNC.ALL ;  /* 0x0000000000009948 */ /* 0x000fea0003800000 */
[----:B------:R2:W3:Y:S01]  /*82f0*/  @!P1 LDSM.16.M88.4 R8, [R12] ;  /* 0x000000000c08983b */ /* 0x0004e20000000200 */
[----:B------:R-:W-:-:S03]  /*8300*/  IADD3 R14, R14, 0x1, RZ ;  /* 0x000000010e0e7810 */ /* 0x000fc60007ffe0ff */
[----:B------:R2:W4:Y:S01]  /*8310*/  @!P1 LDSM.16.M88.4 R4, [R13] ;  /* 0x000000000d04983b */ /* 0x0005220000000200 */
[----:B------:R-:W-:-:S04]  /*8320*/  ISETP.NE.AND P2, PT, R14, 0x4, PT ;  /* 0x000000040e00780c */ /* 0x000fc80003f45270 */
[----:B-1----:R-:W-:Y:S02]  /*8330*/  SEL R3, RZ, 0x1, P2 ;  /* 0x00000001ff037807 */ /* 0x002fe40001000000 */
[----:B------:R-:W-:Y:S02]  /*8340*/  SEL R14, R14, RZ, P2 ;  /* 0x000000ff0e0e7207 */ /* 0x000fe40001000000 */
[----:B--2---:R-:W-:-:S07]  /*8350*/  LOP3.LUT R24, R24, R3, RZ, 0x3c, !PT ;  /* 0x0000000318187212 */ /* 0x004fce00078e3cff */
.L_x_219:
[----:B------:R-:W-:Y:S05]  /*8360*/  BSYNC B0 ;  /* 0x0000000000007941 */ /* 0x000fea0003800000 */
.L_x_218:
[----:B---3--:R-:W-:Y:S02]  /*8370*/  HADD2.F32 R27, -RZ, R9.H0_H0 ;  /* 0x20000009ff1b7230 */ /* 0x008fe40000004100 */
[C---:B------:R-:W-:Y:S01]  /*8380*/  FMUL R74, R154.reuse, R74 ;  /* 0x0000004a9a4a7220 */ /* 0x040fe20000400000 */
[--C-:B------:R-:W-:Y:S02]  /*8390*/  HADD2.F32 R13, -RZ, R8.reuse.H1_H1 ;  /* 0x30000008ff0d7230 */ /* 0x100fe40000004100 */
[C---:B------:R-:W-:Y:S01]  /*83a0*/  FMUL R0, R154.reuse, R73 ;  /* 0x000000499a007220 */ /* 0x040fe20000400000 */
[----:B------:R-:W-:Y:S02]  /*83b0*/  HADD2.F32 R3, -RZ, R8.H0_H0 ;  /* 0x20000008ff037230 */ /* 0x000fe40000004100 */
[----:B------:R-:W-:Y:S01]  /*83c0*/  FMUL R72, R154, R72 ;  /* 0x000000489a487220 */ /* 0x000fe20000400000 */
[----:B------:R-:W-:Y:S01]  /*83d0*/  FFMA R74, R155, R27, R74 ;  /* 0x0000001b9b4a7223 */ /* 0x000fe2000000004a */
[----:B------:R-:W-:-:S02]  /*83e0*/  HADD2.F32 R27, -RZ, R11.H0_H0 ;  /* 0x2000000bff1b7230 */ /* 0x000fc40000004100 */
[C---:B------:R-:W-:Y:S01]  /*83f0*/  FMUL R78, R154.reuse, R78 ;  /* 0x0000004e9a4e7220 */ /* 0x040fe20000400000 */
[----:B------:R-:W-:Y:S01]  /*8400*/  MOV R53, 0x3bbb989d ;  /* 0x3bbb989d00357802 */ /* 0x000fe20000000f00 */
[----:B------:R-:W-:Y:S02]  /*8410*/  HADD2.F32 R29, -RZ, R9.H1_H1 ;  /* 0x30000009ff1d7230 */ /* 0x000fe40000004100 */
[C---:B------:R-:W-:Y:S01]  /*8420*/  FFMA R0, R155.reuse, R13, R0 ;  /* 0x0000000d9b007223 */ /* 0x040fe20000000000 */
[C---:B------:R-:W-:Y:S01]  /*8430*/  FMUL R12, R154.reuse, R75 ;  /* 0x0000004b9a0c7220 */ /* 0x040fe20000400000 */
[C---:B------:R-:W-:Y:S01]  /*8440*/  FFMA R72, R155.reuse, R3, R72 ;  /* 0x000000039b487223 */ /* 0x040fe20000000048 */
[--C-:B------:R-:W-:Y:S02]  /*8450*/  HADD2.F32 R3, -RZ, R10.reuse.H0_H0 ;  /* 0x2000000aff037230 */ /* 0x100fe40000004100 */
[----:B------:R-:W-:Y:S01]  /*8460*/  FMUL R76, R154, R76 ;  /* 0x0000004c9a4c7220 */ /* 0x000fe20000400000 */
[----:B------:R-:W-:Y:S01]  /*8470*/  FFMA R78, R155, R27, R78 ;  /* 0x0000001b9b4e7223 */ /* 0x000fe2000000004e */
[----:B------:R-:W-:Y:S01]  /*8480*/  MOV R55, 0x437c0000 ;  /* 0x437c000000377802 */ /* 0x000fe20000000f00 */
[----:B------:R-:W-:-:S02]  /*8490*/  HADD2.F32 R13, -RZ, R10.H1_H1 ;  /* 0x3000000aff0d7230 */ /* 0x000fc40000004100 */
[----:B------:R-:W-:Y:S01]  /*84a0*/  FFMA.SAT R27, -R0, R53, 0.5 ;  /* 0x3f000000001b7423 */ /* 0x000fe20000002135 */
[C---:B------:R-:W-:Y:S01]  /*84b0*/  FFMA R12, R155.reuse, R29, R12 ;  /* 0x0000001d9b0c7223 */ /* 0x040fe2000000000c */
[C---:B------:R-:W-:Y:S01]  /*84c0*/  FMUL R26, R154.reuse, R77 ;  /* 0x0000004d9a1a7220 */ /* 0x040fe20000400000 */
[----:B----4-:R-:W-:Y:S02]  /*84d0*/  HADD2.F32 R29, -RZ, R4.H0_H0 ;  /* 0x20000004ff1d7230 */ /* 0x010fe40000004100 */
[----:B------:R-:W-:Y:S01]  /*84e0*/  FFMA R76, R155, R3, R76 ;  /* 0x000000039b4c7223 */ /* 0x000fe2000000004c */
[----:B------:R-:W-:Y:S01]  /*84f0*/  FMUL R80, R154, R80 ;  /* 0x000000509a507220 */ /* 0x000fe20000400000 */
[----:B------:R-:W-:Y:S01]  /*8500*/  FFMA.SAT R3, -R72, R53, 0.5 ;  /* 0x3f00000048037423 */ /* 0x000fe20000002135 */
[----:B------:R-:W-:Y:S01]  /*8510*/  FFMA.RM R27, R27, R55, 12582913 ;  /* 0x4b4000011b1b7423 */ /* 0x000fe20000004037 */
[----:B------:R-:W-:Y:S01]  /*8520*/  FFMA R26, R155, R13, R26 ;  /* 0x0000000d9b1a7223 */ /* 0x000fe2000000001a */
[----:B------:R-:W-:-:S02]  /*8530*/  HADD2.F32 R13, -RZ, R11.H1_H1 ;  /* 0x3000000bff0d7230 */ /* 0x000fc40000004100 */
[----:B------:R-:W-:Y:S01]  /*8540*/  FMUL R28, R154, R79 ;  /* 0x0000004f9a1c7220 */ /* 0x000fe20000400000 */
[----:B------:R-:W-:Y:S01]  /*8550*/  FFMA R80, R155, R29, R80 ;  /* 0x0000001d9b507223 */ /* 0x000fe20000000050 */
[----:B------:R-:W-:Y:S01]  /*8560*/  FFMA.RM R3, R3, R55, 12582913 ;  /* 0x4b40000103037423 */ /* 0x000fe20000004037 */
[----:B------:R-:W-:Y:S01]  /*8570*/  FADD R29, R27, -12583039 ;  /* 0xcb40007f1b1d7421 */ /* 0x000fe20000000000 */
[----:B------:R-:W-:Y:S01]  /*8580*/  FFMA R28, R155, R13, R28 ;  /* 0x0000000d9b1c7223 */ /* 0x000fe2000000001c */
[----:B------:R-:W-:Y:S01]  /*8590*/  FFMA.SAT R31, -R74, R53, 0.5 ;  /* 0x3f0000004a1f7423 */ /* 0x000fe20000002135 */
[----:B------:R-:W-:Y:S01]  /*85a0*/  FADD R13, R3, -12583039 ;  /* 0xcb40007f030d7421 */ /* 0x000fe20000000000 */
[----:B------:R-:W-:Y:S01]  /*85b0*/  FFMA R29, -R0, 1.4426950216293334961, -R29 ;  /* 0x3fb8aa3b001d7823 */ /* 0x000fe2000000091d */
[----:B------:R-:W-:Y:S02]  /*85c0*/  HADD2.F32 R32, -RZ, R4.H1_H1 ;  /* 0x30000004ff207230 */ /* 0x000fe40000004100 */
[----:B------:R-:W-:Y:S01]  /*85d0*/  FMUL R30, R154, R81 ;  /* 0x000000519a1e7220 */ /* 0x000fe20000400000 */
[----:B------:R-:W-:Y:S01]  /*85e0*/  FFMA R13, -R72, 1.4426950216293334961, -R13 ;  /* 0x3fb8aa3b480d7823 */ /* 0x000fe2000000090d */
[----:B------:R-:W-:Y:S01]  /*85f0*/  FFMA R29, -R0, 1.925963033500011079e-08, R29 ;  /* 0x32a57060001d7823 */ /* 0x000fe2000000011d */
[----:B------:R-:W-:Y:S01]  /*8600*/  FFMA.SAT R0, -R12, R53, 0.5 ;  /* 0x3f0000000c007423 */ /* 0x000fe20000002135 */
[-C--:B------:R-:W-:Y:S01]  /*8610*/  FFMA.RM R31, R31, R55.reuse, 12582913 ;  /* 0x4b4000011f1f7423 */ /* 0x080fe20000004037 */
[----:B------:R-:W-:Y:S01]  /*8620*/  FFMA R13, -R72, 1.925963033500011079e-08, R13 ;  /* 0x32a57060480d7823 */ /* 0x000fe2000000010d */
[----:B------:R-:W-:Y:S01]  /*8630*/  FFMA R30, R155, R32, R30 ;  /* 0x000000209b1e7223 */ /* 0x000fe2000000001e */
[----:B------:R-:W-:Y:S01]  /*8640*/  FFMA.RM R35, R0, R55, 12582913 ;  /* 0x4b40000100237423 */ /* 0x000fe20000004037 */
[----:B------:R-:W-:Y:S01]  /*8650*/  FADD R33, R31, -12583039 ;  /* 0xcb40007f1f217421 */ /* 0x000fe20000000000 */
[----:B------:R1:W2:Y:S01]  /*8660*/  MUFU.EX2 R32, R13 ;  /* 0x0000000d00207308 */ /* 0x0002a20000000800 */
[----:B------:R-:W-:Y:S01]  /*8670*/  FFMA.SAT R0, -R76, R53, 0.5 ;  /* 0x3f0000004c007423 */ /* 0x000fe20000002135 */
[----:B------:R-:W-:-:S02]  /*8680*/  HADD2.F32 R36, -RZ, R5.H0_H0 ;  /* 0x20000005ff247230 */ /* 0x000fc40000004100 */
[----:B------:R-:W-:Y:S01]  /*8690*/  FFMA R33, -R74, 1.4426950216293334961, -R33 ;  /* 0x3fb8aa3b4a217823 */ /* 0x000fe20000000921 */
[----:B------:R-:W-:Y:S01]  /*86a0*/  FMUL R82, R154, R82 ;  /* 0x000000529a527220 */ /* 0x000fe20000400000 */
[----:B------:R-:W-:Y:S01]  /*86b0*/  FFMA.RM R37, R0, R55, 12582913 ;  /* 0x4b40000100257423 */ /* 0x000fe20000004037 */
[----:B------:R-:W-:Y:S02]  /*86c0*/  HADD2.F32 R38, -RZ, R5.H1_H1 ;  /* 0x30000005ff267230 */ /* 0x000fe40000004100 */
[----:B------:R-:W-:Y:S01]  /*86d0*/  FFMA R33, -R74, 1.925963033500011079e-08, R33 ;  /* 0x32a570604a217823 */ /* 0x000fe20000000121 */
[----:B------:R3:W-:Y:S01]  /*86e0*/  MUFU.EX2 R34, R29 ;  /* 0x0000001d00227308 */ /* 0x0007e20000000800 */
[----:B-1----:R-:W-:Y:S01]  /*86f0*/  FADD R13, R35, -12583039 ;  /* 0xcb40007f230d7421 */ /* 0x002fe20000000000 */
[----:B------:R-:W-:Y:S01]  /*8700*/  FFMA R82, R155, R36, R82 ;  /* 0x000000249b527223 */ /* 0x000fe20000000052 */
[----:B------:R-:W-:Y:S01]  /*8710*/  FADD R39, R37, -12583039 ;  /* 0xcb40007f25277421 */ /* 0x000fe20000000000 */
[----:B------:R-:W-:Y:S01]  /*8720*/  FMUL R0, R154, R83 ;  /* 0x000000539a007220 */ /* 0x000fe20000400000 */
[----:B------:R-:W-:Y:S01]  /*8730*/  FFMA R13, -R12, 1.4426950216293334961, -R13 ;  /* 0x3fb8aa3b0c0d7823 */ /* 0x000fe2000000090d */
[----:B------:R-:W-:-:S02]  /*8740*/  HADD2.F32 R44, -RZ, R6.H1_H1 ;  /* 0x30000006ff2c7230 */ /* 0x000fc40000004100 */
[----:B------:R-:W-:Y:S01]  /*8750*/  FFMA R39, -R76, 1.4426950216293334961, -R39 ;  /* 0x3fb8aa3b4c277823 */ /* 0x000fe20000000927 */
[----:B------:R1:W-:Y:S01]  /*8760*/  MUFU.EX2 R36, R33 ;  /* 0x0000002100247308 */ /* 0x0003e20000000800 */
[-C--:B---3--:R-:W-:Y:S01]  /*8770*/  FFMA.SAT R29, -R26, R53.reuse, 0.5 ;  /* 0x3f0000001a1d7423 */ /* 0x088fe20000002135 */
[----:B------:R-:W-:Y:S01]  /*8780*/  FFMA R13, -R12, 1.925963033500011079e-08, R13 ;  /* 0x32a570600c0d7823 */ /* 0x000fe2000000010d */
[----:B------:R-:W-:Y:S01]  /*8790*/  FFMA.SAT R12, -R78, R53, 0.5 ;  /* 0x3f0000004e0c7423 */ /* 0x000fe20000002135 */
[----:B------:R-:W-:Y:S01]  /*87a0*/  FFMA R0, R155, R38, R0 ;  /* 0x000000269b007223 */ /* 0x000fe20000000000 */
[-C--:B------:R-:W-:Y:S01]  /*87b0*/  FFMA.RM R29, R29, R55.reuse, 12582913 ;  /* 0x4b4000011d1d7423 */ /* 0x080fe20000004037 */
[----:B------:R-:W-:Y:S01]  /*87c0*/  FFMA R39, -R76, 1.925963033500011079e-08, R39 ;  /* 0x32a570604c277823 */ /* 0x000fe20000000127 */
[----:B------:R-:W-:Y:S01]  /*87d0*/  FFMA.RM R41, R12, R55, 12582913 ;  /* 0x4b4000010c297423 */ /* 0x000fe20000004037 */
[----:B------:R3:W-:Y:S01]  /*87e0*/  MUFU.EX2 R38, R13 ;  /* 0x0000000d00267308 */ /* 0x0007e20000000800 */
[----:B-1----:R-:W-:Y:S01]  /*87f0*/  FADD R33, R29, -12583039 ;  /* 0xcb40007f1d217421 */ /* 0x002fe20000000000 */
[----:B------:R-:W-:Y:S01]  /*8800*/  FFMA.SAT R12, -R28, R53, 0.5 ;  /* 0x3f0000001c0c7423 */ /* 0x000fe20000002135 */
[----:B------:R-:W-:-:S02]  /*8810*/  HADD2.F32 R42, -RZ, R6.H0_H0 ;  /* 0x20000006ff2a7230 */ /* 0x000fc40000004100 */
[----:B------:R-:W-:Y:S01]  /*8820*/  FMUL R84, R154, R84 ;  /* 0x000000549a547220 */ /* 0x000fe20000400000 */
[----:B------:R-:W-:Y:S01]  /*8830*/  FFMA R33, -R26, 1.4426950216293334961, -R33 ;  /* 0x3fb8aa3b1a217823 */ /* 0x000fe20000000921 */
[----:B------:R-:W-:Y:S01]  /*8840*/  FFMA.RM R43, R12, R55, 12582913 ;  /* 0x4b4000010c2b7423 */ /* 0x000fe20000004037 */
[----:B------:R-:W-:Y:S01]  /*8850*/  FMUL R12, R154, R85 ;  /* 0x000000559a0c7220 */ /* 0x000fe20000400000 */
[----:B------:R1:W-:Y:S01]  /*8860*/  MUFU.EX2 R40, R39 ;  /* 0x0000002700287308 */ /* 0x0003e20000000800 */
[----:B---3--:R-:W-:Y:S01]  /*8870*/  FADD R13, R41, -12583039 ;  /* 0xcb40007f290d7421 */ /* 0x008fe20000000000 */
[----:B------:R-:W-:Y:S01]  /*8880*/  FFMA R33, -R26, 1.925963033500011079e-08, R33 ;  /* 0x32a570601a217823 */ /* 0x000fe20000000121 */
[----:B------:R-:W-:Y:S01]  /*8890*/  FFMA.SAT R26, -R80, R53, 0.5 ;  /* 0x3f000000501a7423 */ /* 0x000fe20000002135 */
[----:B------:R-:W-:Y:S01]  /*88a0*/  FADD R45, R43, -12583039 ;  /* 0xcb40007f2b2d7421 */ /* 0x000fe20000000000 */
[----:B------:R-:W-:Y:S01]  /*88b0*/  FFMA R13, -R78, 1.4426950216293334961, -R13 ;  /* 0x3fb8aa3b4e0d7823 */ /* 0x000fe2000000090d */
[C---:B------:R-:W-:Y:S01]  /*88c0*/  FFMA R12, R155.reuse, R44, R12 ;  /* 0x0000002c9b0c7223 */ /* 0x040fe2000000000c */
[----:B------:R-:W-:Y:S01]  /*88d0*/  FFMA R84, R155, R42, R84 ;  /* 0x0000002a9b547223 */ /* 0x000fe20000000054 */
[----:B------:R-:W-:Y:S01]  /*88e0*/  FFMA R45, -R28, 1.4426950216293334961, -R45 ;  /* 0x3fb8aa3b1c2d7823 */ /* 0x000fe2000000092d */
[----:B-1----:R-:W-:Y:S01]  /*88f0*/  FFMA.RM R39, R26, R55, 12582913 ;  /* 0x4b4000011a277423 */ /* 0x002fe20000004037 */
[----:B------:R-:W-:Y:S01]  /*8900*/  FFMA R13, -R78, 1.925963033500011079e-08, R13 ;  /* 0x32a570604e0d7823 */ /* 0x000fe2000000010d */
[----:B------:R-:W-:Y:S01]  /*8910*/  FFMA.SAT R26, -R30, R53, 0.5 ;  /* 0x3f0000001e1a7423 */ /* 0x000fe20000002135 */
[----:B------:R1:W-:Y:S01]  /*8920*/  MUFU.EX2 R42, R33 ;  /* 0x00000021002a7308 */ /* 0x0003e20000000800 */
[----:B------:R-:W-:Y:S01]  /*8930*/  FFMA R45, -R28, 1.925963033500011079e-08, R45 ;  /* 0x32a570601c2d7823 */ /* 0x000fe2000000012d */
[----:B------:R-:W-:-:S02]  /*8940*/  HADD2.F32 R46, -RZ, R7.H0_H0 ;  /* 0x20000007ff2e7230 */ /* 0x000fc40000004100 */
[----:B------:R-:W-:Y:S01]  /*8950*/  FFMA.RM R47, R26, R55, 12582913 ;  /* 0x4b4000011a2f7423 */ /* 0x000fe20000004037 */
[----:B------:R-:W-:Y:S01]  /*8960*/  FFMA.SAT R26, -R0, R53, 0.5 ;  /* 0x3f000000001a7423 */ /* 0x000fe20000002135 */
[----:B------:R-:W-:Y:S02]  /*8970*/  HADD2.F32 R50, -RZ, R7.H1_H1 ;  /* 0x30000007ff327230 */ /* 0x000fe40000004100 */
[----:B------:R-:W-:Y:S01]  /*8980*/  FMUL R86, R154, R86 ;  /* 0x000000569a567220 */ /* 0x000fe20000400000 */
[----:B------:R-:W-:Y:S01]  /*8990*/  FADD R49, R47, -12583039 ;  /* 0xcb40007f2f317421 */ /* 0x000fe20000000000 */
[----:B------:R3:W-:Y:S01]  /*89a0*/  MUFU.EX2 R44, R13 ;  /* 0x0000000d002c7308 */ /* 0x0007e20000000800 */
[----:B-1----:R-:W-:Y:S01]  /*89b0*/  FADD R33, R39, -12583039 ;  /* 0xcb40007f27217421 */ /* 0x002fe20000000000 */
[----:B------:R-:W-:Y:S01]  /*89c0*/  FFMA.RM R48, R26, R55, 12582913 ;  /* 0x4b4000011a307423 */ /* 0x000fe20000004037 */
[----:B------:R-:W-:Y:S01]  /*89d0*/  FMUL R26, R154, R87 ;  /* 0x000000579a1a7220 */ /* 0x000fe20000400000 */
[C---:B------:R-:W-:Y:S01]  /*89e0*/  FFMA R86, R155.reuse, R46, R86 ;  /* 0x0000002e9b567223 */ /* 0x040fe20000000056 */
[----:B------:R-:W-:Y:S01]  /*89f0*/  FFMA R33, -R80, 1.4426950216293334961, -R33 ;  /* 0x3fb8aa3b50217823 */ /* 0x000fe20000000921 */
[----:B------:R-:W-:Y:S01]  /*8a00*/  FADD R51, R48, -12583039 ;  /* 0xcb40007f30337421 */ /* 0x000fe20000000000 */
[----:B------:R-:W-:Y:S01]  /*8a10*/  FFMA R26, R155, R50, R26 ;  /* 0x000000329b1a7223 */ /* 0x000fe2000000001a */
[----:B------:R1:W4:Y:S01]  /*8a20*/  MUFU.EX2 R28, R45 ;  /* 0x0000002d001c7308 */ /* 0x0003220000000800 */
[-C--:B---3--:R-:W-:Y:S01]  /*8a30*/  FFMA.SAT R13, -R82, R53.reuse, 0.5 ;  /* 0x3f000000520d7423 */ /* 0x088fe20000002135 */
[----:B------:R-:W-:Y:S01]  /*8a40*/  FFMA R33, -R80, 1.925963033500011079e-08, R33 ;  /* 0x32a5706050217823 */ /* 0x000fe20000000121 */
[-C--:B------:R-:W-:Y:S01]  /*8a50*/  FFMA.SAT R50, -R12, R53.reuse, 0.5 ;  /* 0x3f0000000c327423 */ /* 0x080fe20000002135 */
[----:B------:R-:W-:Y:S01]  /*8a60*/  FFMA.SAT R52, -R86, R53, 0.5 ;  /* 0x3f00000056347423 */ /* 0x000fe20000002135 */
[----:B------:R-:W-:Y:S01]  /*8a70*/  FFMA.RM R13, R13, R55, 12582913 ;  /* 0x4b4000010d0d7423 */ /* 0x000fe20000004037 */
[----:B------:R-:W-:Y:S01]  /*8a80*/  FFMA.SAT R54, -R26, R53, 0.5 ;  /* 0x3f0000001a367423 */ /* 0x000fe20000002135 */
[----:B------:R-:W-:Y:S01]  /*8a90*/  FFMA R49, -R30, 1.4426950216293334961, -R49 ;  /* 0x3fb8aa3b1e317823 */ /* 0x000fe20000000931 */
[----:B------:R3:W-:Y:S01]  /*8aa0*/  MUFU.EX2 R46, R33 ;  /* 0x00000021002e7308 */ /* 0x0007e20000000800 */
[----:B-1----:R-:W-:Y:S01]  /*8ab0*/  FADD R45, R13, -12583039 ;  /* 0xcb40007f0d2d7421 */ /* 0x002fe20000000000 */
[----:B------:R-:W-:Y:S01]  /*8ac0*/  FFMA R51, -R0, 1.4426950216293334961, -R51 ;  /* 0x3fb8aa3b00337823 */ /* 0x000fe20000000933 */
[-C--:B------:R-:W-:Y:S01]  /*8ad0*/  FFMA.RM R50, R50, R55.reuse, 12582913 ;  /* 0x4b40000132327423 */ /* 0x080fe20000004037 */
[-C--:B------:R-:W-:Y:S01]  /*8ae0*/  FFMA.RM R52, R52, R55.reuse, 12582913 ;  /* 0x4b40000134347423 */ /* 0x080fe20000004037 */
[----:B------:R-:W-:Y:S01]  /*8af0*/  FFMA R45, -R82, 1.4426950216293334961, -R45 ;  /* 0x3fb8aa3b522d7823 */ /* 0x000fe2000000092d */
[----:B------:R-:W-:Y:S01]  /*8b00*/  FFMA.RM R54, R54, R55, 12582913 ;  /* 0x4b40000136367423 */ /* 0x000fe20000004037 */
[----:B------:R-:W-:Y:S01]  /*8b10*/  FFMA R49, -R30, 1.925963033500011079e-08, R49 ;  /* 0x32a570601e317823 */ /* 0x000fe20000000131 */
[----:B------:R-:W-:Y:S01]  /*8b20*/  FFMA R51, -R0, 1.925963033500011079e-08, R51 ;  /* 0x32a5706000337823 */ /* 0x000fe20000000133 */
[----:B---3--:R-:W-:Y:S01]  /*8b30*/  FFMA.SAT R33, -R84, R53, 0.5 ;  /* 0x3f00000054217423 */ /* 0x008fe20000002135 */
[----:B------:R-:W-:Y:S01]  /*8b40*/  FFMA R45, -R82, 1.925963033500011079e-08, R45 ;  /* 0x32a57060522d7823 */ /* 0x000fe2000000012d */
[----:B------:R-:W-:-:S02]  /*8b50*/  IMAD.SHL.U32 R3, R3, 0x800000, RZ ;  /* 0x0080000003037824 */ /* 0x000fc400078e00ff */
[----:B------:R-:W-:Y:S01]  /*8b60*/  FADD R53, R50, -12583039 ;  /* 0xcb40007f32357421 */ /* 0x000fe20000000000 */
[----:B------:R-:W-:Y:S01]  /*8b70*/  FFMA.RM R33, R33, R55, 12582913 ;  /* 0x4b40000121217423 */ /* 0x000fe20000004037 */
[----:B------:R1:W-:Y:S01]  /*8b80*/  MUFU.EX2 R0, R45 ;  /* 0x0000002d00007308 */ /* 0x0003e20000000800 */
[----:B------:R-:W-:Y:S01]  /*8b90*/  FADD R55, R54, -12583039 ;  /* 0xcb40007f36377421 */ /* 0x000fe20000000000 */
[----:B--2---:R-:W-:Y:S01]  /*8ba0*/  FFMA R32, R3, R32, 1 ;  /* 0x3f80000003207423 */ /* 0x004fe20000000020 */
[----:B------:R-:W-:Y:S01]  /*8bb0*/  FFMA R53, -R12, 1.4426950216293334961, -R53 ;  /* 0x3fb8aa3b0c357823 */ /* 0x000fe20000000935 */
[----:B------:R-:W-:Y:S01]  /*8bc0*/  SHF.L.U32 R43, R43, 0x17, RZ ;  /* 0x000000172b2b7819 */ /* 0x000fe200000006ff */
[----:B------:R-:W-:Y:S01]  /*8bd0*/  FFMA R55, -R26, 1.4426950216293334961, -R55 ;  /* 0x3fb8aa3b1a377823 */ /* 0x000fe20000000937 */
[----:B------:R-:W-:Y:S01]  /*8be0*/  SHF.L.U32 R37, R37, 0x17, RZ ;  /* 0x0000001725257819 */ /* 0x000fe200000006ff */
[----:B------:R-:W-:Y:S01]  /*8bf0*/  FFMA R53, -R12, 1.925963033500011079e-08, R53 ;  /* 0x32a570600c357823 */ /* 0x000fe20000000135 */
[----:B------:R2:W-:Y:S01]  /*8c00*/  MUFU.EX2 R30, R49 ;  /* 0x00000031001e7308 */ /* 0x0005e20000000800 */
[----:B-1----:R-:W-:Y:S01]  /*8c10*/  FADD R45, R52, -12583039 ;  /* 0xcb40007f342d7421 */ /* 0x002fe20000000000 */
[----:B------:R-:W-:Y:S01]  /*8c20*/  FFMA R55, -R26, 1.925963033500011079e-08, R55 ;  /* 0x32a570601a377823 */ /* 0x000fe20000000137 */
[----:B------:R-:W-:Y:S01]  /*8c30*/  IADD3 R3, R32, 0x1800000, RZ ;  /* 0x0180000020037810 */ /* 0x000fe20007ffe0ff */
[----:B----4-:R-:W-:Y:S01]  /*8c40*/  FFMA R43, R43, R28, 1 ;  /* 0x3f8000002b2b7423 */ /* 0x010fe2000000001c */
[C---:B------:R-:W-:Y:S01]  /*8c50*/  FFMA R45, -R86.reuse, 1.4426950216293334961, -R45 ;  /* 0x3fb8aa3b562d7823 */ /* 0x040fe2000000092d */
[----:B------:R-:W-:Y:S01]  /*8c60*/  SHF.L.U32 R29, R29, 0x17, RZ ;  /* 0x000000171d1d7819 */ /* 0x000fe200000006ff */
[----:B------:R-:W-:Y:S01]  /*8c70*/  BSSY B1, `(.L_x_223) ;  /* 0x0000030000017945 */ /* 0x000fe20003800000 */
[----:B------:R-:W-:Y:S01]  /*8c80*/  LOP3.LUT R3, R3, 0x7f800000, RZ, 0xc0, !PT ;  /* 0x7f80000003037812 */ /* 0x000fe200078ec0ff */
[----:B--2---:R-:W-:Y:S01]  /*8c90*/  FADD R49, R33, -12583039 ;  /* 0xcb40007f21317421 */ /* 0x004fe20000000000 */
[----:B------:R-:W-:Y:S01]  /*8ca0*/  FFMA R45, -R86, 1.925963033500011079e-08, R45 ;  /* 0x32a57060562d7823 */ /* 0x000fe2000000012d */
[----:B------:R-:W1:Y:S01]  /*8cb0*/  MUFU.EX2 R51, R51 ;  /* 0x0000003300337308 */ /* 0x000e620000000800 */
[----:B------:R-:W-:Y:S01]  /*8cc0*/  ISETP.GT.U32.AND P2, PT, R3, 0x1ffffff, PT ;  /* 0x01ffffff0300780c */ /* 0x000fe20003f44070 */
[----:B------:R-:W-:Y:S01]  /*8cd0*/  FFMA R49, -R84, 1.4426950216293334961, -R49 ;  /* 0x3fb8aa3b54317823 */ /* 0x000fe20000000931 */
[----:B------:R-:W-:Y:S01]  /*8ce0*/  SHF.L.U32 R48, R48, 0x17, RZ ;  /* 0x0000001730307819 */ /* 0x000fe200000006ff */
[----:B------:R-:W-:Y:S01]  /*8cf0*/  FFMA R40, R37, R40, 1 ;  /* 0x3f80000025287423 */ /* 0x000fe20000000028 */
[----:B------:R-:W-:Y:S01]  /*8d00*/  SHF.L.U32 R27, R27, 0x17, RZ ;  /* 0x000000171b1b7819 */ /* 0x000fe200000006ff */
[----:B------:R-:W-:Y:S01]  /*8d10*/  FFMA R49, -R84, 1.925963033500011079e-08, R49 ;  /* 0x32a5706054317823 */ /* 0x000fe20000000131 */
[----:B------:R-:W-:Y:S01]  /*8d20*/  SHF.L.U32 R31, R31, 0x17, RZ ;  /* 0x000000171f1f7819 */ /* 0x000fe200000006ff */
[----:B------:R-:W2:Y:S01]  /*8d30*/  MUFU.EX2 R53, R53 ;  /* 0x0000003500357308 */ /* 0x000ea20000000800 */
[----:B------:R-:W-:Y:S01]  /*8d40*/  SHF.L.U32 R35, R35, 0x17, RZ ;  /* 0x0000001723237819 */ /* 0x000fe200000006ff */
[----:B------:R-:W-:Y:S01]  /*8d50*/  FFMA R37, R29, R42, 1 ;  /* 0x3f8000001d257423 */ /* 0x000fe2000000002a */
[----:B------:R-:W-:Y:S01]  /*8d60*/  SHF.L.U32 R41, R41, 0x17, RZ ;  /* 0x0000001729297819 */ /* 0x000fe200000006ff */
[----:B------:R-:W-:Y:S01]  /*8d70*/  FFMA R57, R27, R34, 1 ;  /* 0x3f8000001b397423 */ /* 0x000fe20000000022 */
[----:B------:R-:W-:Y:S01]  /*8d80*/  SHF.L.U32 R39, R39, 0x17, RZ ;  /* 0x0000001727277819 */ /* 0x000fe200000006ff */
[----:B------:R-:W-:Y:S01]  /*8d90*/  FFMA R36, R31, R36, 1 ;  /* 0x3f8000001f247423 */ /* 0x000fe20000000024 */
[----:B------:R-:W-:Y:S01]  /*8da0*/  SHF.L.U32 R47, R47, 0x17, RZ ;  /* 0x000000172f2f7819 */ /* 0x000fe200000006ff */
[----:B------:R-:W3:Y:S01]  /*8db0*/  MUFU.EX2 R12, R49 ;  /* 0x00000031000c7308 */ /* 0x000ee20000000800 */
[----:B------:R-:W-:Y:S01]  /*8dc0*/  SHF.L.U32 R13, R13, 0x17, RZ ;  /* 0x000000170d0d7819 */ /* 0x000fe200000006ff */
[----:B-1----:R-:W-:Y:S01]  /*8dd0*/  FFMA R51, R48, R51, 1 ;  /* 0x3f80000030337423 */ /* 0x002fe20000000033 */
[----:B------:R-:W-:Y:S01]  /*8de0*/  SHF.L.U32 R33, R33, 0x17, RZ ;  /* 0x0000001721217819 */ /* 0x000fe200000006ff */
[----:B------:R-:W-:Y:S01]  /*8df0*/  FFMA R35, R35, R38, 1 ;  /* 0x3f80000023237423 */ /* 0x000fe20000000026 */
[----:B------:R-:W-:Y:S01]  /*8e00*/  SHF.L.U32 R50, R50, 0x17, RZ ;  /* 0x0000001732327819 */ /* 0x000fe200000006ff */
[----:B------:R-:W-:Y:S01]  /*8e10*/  FFMA R44, R41, R44, 1 ;  /* 0x3f800000292c7423 */ /* 0x000fe2000000002c */
[----:B------:R-:W-:Y:S01]  /*8e20*/  SHF.L.U32 R28, R52, 0x17, RZ ;  /* 0x00000017341c7819 */ /* 0x000fe200000006ff */
[----:B------:R-:W1:Y:S01]  /*8e30*/  MUFU.EX2 R45, R45 ;  /* 0x0000002d002d7308 */ /* 0x000e620000000800 */
[----:B------:R-:W-:Y:S01]  /*8e40*/  SHF.L.U32 R26, R54, 0x17, RZ ;  /* 0x00000017361a7819 */ /* 0x000fe200000006ff */
[----:B------:R-:W-:Y:S01]  /*8e50*/  FFMA R46, R39, R46, 1 ;  /* 0x3f800000272e7423 */ /* 0x000fe2000000002e */
[----:B------:R-:W-:Y:S01]  /*8e60*/  FFMA R47, R47, R30, 1 ;  /* 0x3f8000002f2f7423 */ /* 0x000fe2000000001e */
[----:B------:R-:W-:Y:S01]  /*8e70*/  FFMA R42, R13, R0, 1 ;  /* 0x3f8000000d2a7423 */ /* 0x000fe20000000000 */
[----:B--2---:R-:W-:-:S03]  /*8e80*/  FFMA R53, R50, R53, 1 ;  /* 0x3f80000032357423 */ /* 0x004fc60000000035 */
[----:B------:R-:W2:Y:S01]  /*8e90*/  MUFU.EX2 R55, R55 ;  /* 0x0000003700377308 */ /* 0x000ea20000000800 */
[----:B---3--:R-:W-:Y:S01]  /*8ea0*/  FFMA R48, R33, R12, 1 ;  /* 0x3f80000021307423 */ /* 0x008fe2000000000c */
[----:B-1----:R-:W-:Y:S01]  /*8eb0*/  FFMA R28, R28, R45, 1 ;  /* 0x3f8000001c1c7423 */ /* 0x002fe2000000002d */
[----:B--2---:R-:W-:Y:S01]  /*8ec0*/  FFMA R26, R26, R55, 1 ;  /* 0x3f8000001a1a7423 */ /* 0x004fe20000000037 */
[----:B------:R-:W-:Y:S06]  /*8ed0*/  @P2 BRA `(.L_x_224) ;  /* 0x0000000000142947 */ /* 0x000fec0003800000 */
[----:B------:R-:W-:Y:S02]  /*8ee0*/  MOV R0, R32 ;  /* 0x0000002000007202 */ /* 0x000fe40000000f00 */
[----:B------:R-:W-:-:S07]  /*8ef0*/  MOV R12, 0x8f10 ;  /* 0x00008f10000c7802 */ /* 0x000fce0000000f00 */
[----:B------:R-:W-:Y:S05]  /*8f00*/  CALL.REL.NOINC `($__internal_0_$__cuda_sm20_rcp_rn_f32_slowpath) ;  /* 0x000000c800d47944 */ /* 0x000fea0003c00000 */
[----:B------:R-:W-:Y:S01]  /*8f10*/  IMAD.MOV.U32 R27, RZ, RZ, R0 ;  /* 0x000000ffff1b7224 */ /* 0x000fe200078e0000 */
[----:B------:R-:W-:Y:S06]  /*8f20*/  BRA `(.L_x_225) ;  /* 0x0000000000107947 */ /* 0x000fec0003800000 */
.L_x_224:
[----:B------:R-:W1:Y:S02]  /*8f30*/  MUFU.RCP R27, R32 ;  /* 0x00000020001b7308 */ /* 0x000e640000001000 */
[----:B-1----:R-:W-:-:S04]  /*8f40*/  FFMA R0, R32, R27, -1 ;  /* 0xbf80000020007423 */ /* 0x002fc8000000001b */
[----:B------:R-:W-:-:S04]  /*8f50*/  FADD.FTZ R0, -R0, -RZ ;  /* 0x800000ff00007221 */ /* 0x000fc80000010100 */
[----:B------:R-:W-:-:S07]  /*8f60*/  FFMA R27, R27, R0, R27 ;  /* 0x000000001b1b7223 */ /* 0x000fce000000001b */
.L_x_225:
[----:B------:R-:W-:Y:S05]  /*8f70*/  BSYNC B1 ;  /* 0x0000000000017941 */ /* 0x000fea0003800000 */
.L_x_223:
        /* <DEDUP_REMOVED lines=10> */
.L_x_227:
[----:B------:R-:W1:Y:S02]  /*9020*/  MUFU.RCP R30, R57 ;  /* 0x00000039001e7308 */ /* 0x000e640000001000 */
[----:B-1----:R-:W-:-:S04]  /*9030*/  FFMA R0, R57, R30, -1 ;  /* 0xbf80000039007423 */ /* 0x002fc8000000001e */
[----:B------:R-:W-:-:S04]  /*9040*/  FADD.FTZ R3, -R0, -RZ ;  /* 0x800000ff00037221 */ /* 0x000fc80000010100 */
[----:B------:R-:W-:-:S07]  /*9050*/  FFMA R30, R30, R3, R30 ;  /* 0x000000031e1e7223 */ /* 0x000fce000000001e */
.L_x_228:
[----:B------:R-:W-:Y:S05]  /*9060*/  BSYNC B1 ;  /* 0x0000000000017941 */ /* 0x000fea0003800000 */
.L_x_226:
        /* <DEDUP_REMOVED lines=10> */
.L_x_230:
[----:B------:R-:W1:Y:S02]  /*9110*/  MUFU.RCP R29, R36 ;  /* 0x00000024001d7308 */ /* 0x000e640000001000 */
[----:B-1----:R-:W-:-:S04]  /*9120*/  FFMA R0, R36, R29, -1 ;  /* 0xbf80000024007423 */ /* 0x002fc8000000001d */
[----:B------:R-:W-:-:S04]  /*9130*/  FADD.FTZ R0, -R0, -RZ ;  /* 0x800000ff00007221 */ /* 0x000fc80000010100 */
[----:B------:R-:W-:-:S07]  /*9140*/  FFMA R29, R29, R0, R29 ;  /* 0x000000001d1d7223 */ /* 0x000fce000000001d */
.L_x_231:
[----:B------:R-:W-:Y:S05]  /*9150*/  BSYNC B1 ;  /* 0x0000000000017941 */ /* 0x000fea0003800000 */
.L_x_229:
        /* <DEDUP_REMOVED lines=10> */
.L_x_233:
[----:B------:R-:W1:Y:S02]  /*9200*/  MUFU.RCP R32, R35 ;  /* 0x0000002300207308 */ /* 0x000e640000001000 */
[----:B-1----:R-:W-:-:S04]  /*9210*/  FFMA R0, R35, R32, -1 ;  /* 0xbf80000023007423 */ /* 0x002fc80000000020 */
[----:B------:R-:W-:-:S04]  /*9220*/  FADD.FTZ R3, -R0, -RZ ;  /* 0x800000ff00037221 */ /* 0x000fc80000010100 */
[----:B------:R-:W-:-:S07]  /*9230*/  FFMA R32, R32, R3, R32 ;  /* 0x0000000320207223 */ /* 0x000fce0000000020 */
.L_x_234:
[----:B------:R-:W-:Y:S05]  /*9240*/  BSYNC B1 ;  /* 0x0000000000017941 */ /* 0x000fea0003800000 */
.L_x_232:
        /* <DEDUP_REMOVED lines=10> */
.L_x_236:
[----:B------:R-:W1:Y:S02]  /*92f0*/  MUFU.RCP R31, R40 ;  /* 0x00000028001f7308 */ /* 0x000e640000001000 */
[----:B-1----:R-:W-:-:S04]  /*9300*/  FFMA R0, R40, R31, -1 ;  /* 0xbf80000028007423 */ /* 0x002fc8000000001f */
[----:B------:R-:W-:-:S04]  /*9310*/  FADD.FTZ R0, -R0, -RZ ;  /* 0x800000ff00007221 */ /* 0x000fc80000010100 */
[----:B------:R-:W-:-:S07]  /*9320*/  FFMA R31, R31, R0, R31 ;  /* 0x000000001f1f7223 */ /* 0x000fce000000001f */
.L_x_237:
[----:B------:R-:W-:Y:S05]  /*9330*/  BSYNC B1 ;  /* 0x0000000000017941 */ /* 0x000fea0003800000 */
.L_x_235:
        /* <DEDUP_REMOVED lines=10> */
.L_x_239:
[----:B------:R-:W1:Y:S02]  /*93e0*/  MUFU.RCP R34, R37 ;  /* 0x0000002500227308 */ /* 0x000e640000001000 */
[----:B-1----:R-:W-:-:S04]  /*93f0*/  FFMA R0, R37, R34, -1 ;  /* 0xbf80000025007423 */ /* 0x002fc80000000022 */
[----:B------:R-:W-:-:S04]  /*9400*/  FADD.FTZ R3, -R0, -RZ ;  /* 0x800000ff00037221 */ /* 0x000fc80000010100 */
[----:B------:R-:W-:-:S07]  /*9410*/  FFMA R34, R34, R3, R34 ;  /* 0x0000000322227223 */ /* 0x000fce0000000022 */
.L_x_240:
[----:B------:R-:W-:Y:S05]  /*9420*/  BSYNC B1 ;  /* 0x0000000000017941 */ /* 0x000fea0003800000 */
.L_x_238:
        /* <DEDUP_REMOVED lines=8> */
[----:B------:R-:W-:Y:S01]  /*94b0*/  IMAD.MOV.U32 R33, RZ, RZ, R0 ;  /* 0x000000ffff217224 */ /* 0x000fe200078e0000 */
[----:B------:R-:W-:Y:S06]  /*94c0*/  BRA `(.L_x_243) ;  /* 0x0000000000107947 */ /* 0x000fec0003800000 */
.L_x_242:
[----:B------:R-:W1:Y:S02]  /*94d0*/  MUFU.RCP R33, R44 ;  /* 0x0000002c00217308 */ /* 0x000e640000001000 */
[----:B-1----:R-:W-:-:S04]  /*94e0*/  FFMA R0, R44, R33, -1 ;  /* 0xbf8000002c007423 */ /* 0x002fc80000000021 */
[----:B------:R-:W-:-:S04]  /*94f0*/  FADD.FTZ R0, -R0, -RZ ;  /* 0x800000ff00007221 */ /* 0x000fc80000010100 */
[----:B------:R-:W-:-:S07]  /*9500*/  FFMA R33, R33, R0, R33 ;  /* 0x0000000021217223 */ /* 0x000fce0000000021 */
.L_x_243:
[----:B------:R-:W-:Y:S05]  /*9510*/  BSYNC B1 ;  /* 0x0000000000017941 */ /* 0x000fea0003800000 */
.L_x_241:
        /* <DEDUP_REMOVED lines=10> */
.L_x_245:
[----:B------:R-:W1:Y:S02]  /*95c0*/  MUFU.RCP R36, R43 ;  /* 0x0000002b00247308 */ /* 0x000e640000001000 */
[----:B-1----:R-:W-:-:S04]  /*95d0*/  FFMA R0, R43, R36, -1 ;  /* 0xbf8000002b007423 */ /* 0x002fc80000000024 */
[----:B------:R-:W-:-:S04]  /*95e0*/  FADD.FTZ R3, -R0, -RZ ;  /* 0x800000ff00037221 */ /* 0x000fc80000010100 */
[----:B------:R-:W-:-:S07]  /*95f0*/  FFMA R36, R36, R3, R36 ;  /* 0x0000000324247223 */ /* 0x000fce0000000024 */
.L_x_246:
[----:B------:R-:W-:Y:S05]  /*9600*/  BSYNC B1 ;  /* 0x0000000000017941 */ /* 0x000fea0003800000 */
.L_x_244:
        /* <DEDUP_REMOVED lines=10> */
.L_x_248:
[----:B------:R-:W1:Y:S02]  /*96b0*/  MUFU.RCP R35, R46 ;  /* 0x0000002e00237308 */ /* 0x000e640000001000 */
[----:B-1----:R-:W-:-:S04]  /*96c0*/  FFMA R0, R46, R35, -1 ;  /* 0xbf8000002e007423 */ /* 0x002fc80000000023 */
[----:B------:R-:W-:-:S04]  /*96d0*/  FADD.FTZ R0, -R0, -RZ ;  /* 0x800000ff00007221 */ /* 0x000fc80000010100 */
[----:B------:R-:W-:-:S07]  /*96e0*/  FFMA R35, R35, R0, R35 ;  /* 0x0000000023237223 */ /* 0x000fce0000000023 */
.L_x_249:
[----:B------:R-:W-:Y:S05]  /*96f0*/  BSYNC B1 ;  /* 0x0000000000017941 */ /* 0x000fea0003800000 */
.L_x_247:
        /* <DEDUP_REMOVED lines=10> */
.L_x_251:
[----:B------:R-:W1:Y:S02]  /*97a0*/  MUFU.RCP R38, R47 ;  /* 0x0000002f00267308 */ /* 0x000e640000001000 */
[----:B-1----:R-:W-:-:S04]  /*97b0*/  FFMA R0, R47, R38, -1 ;  /* 0xbf8000002f007423 */ /* 0x002fc80000000026 */
[----:B------:R-:W-:-:S04]  /*97c0*/  FADD.FTZ R3, -R0, -RZ ;  /* 0x800000ff00037221 */ /* 0x000fc80000010100 */
[----:B------:R-:W-:-:S07]  /*97d0*/  FFMA R38, R38, R3, R38 ;  /* 0x0000000326267223 */ /* 0x000fce0000000026 */
.L_x_252:
[----:B------:R-:W-:Y:S05]  /*97e0*/  BSYNC B1 ;  /* 0x0000000000017941 */ /* 0x000fea0003800000 */
.L_x_250:
        /* <DEDUP_REMOVED lines=10> */
.L_x_254:
[----:B------:R-:W1:Y:S02]  /*9890*/  MUFU.RCP R37, R42 ;  /* 0x0000002a00257308 */ /* 0x000e640000001000 */
[----:B-1----:R-:W-:-:S04]  /*98a0*/  FFMA R0, R42, R37, -1 ;  /* 0xbf8000002a007423 */ /* 0x002fc80000000025 */
[----:B------:R-:W-:-:S04]  /*98b0*/  FADD.FTZ R0, -R0, -RZ ;  /* 0x800000ff00007221 */ /* 0x000fc80000010100 */
[----:B------:R-:W-:-:S07]  /*98c0*/  FFMA R37, R37, R0, R37 ;  /* 0x0000000025257223 */ /* 0x000fce0000000025 */
.L_x_255:
[----:B------:R-:W-:Y:S05]  /*98d0*/  BSYNC B1 ;  /* 0x0000000000017941 */ /* 0x000fea0003800000 */
.L_x_253:
        /* <DEDUP_REMOVED lines=10> */
.L_x_257:
[----:B------:R-:W1:Y:S02]  /*9980*/  MUFU.RCP R40, R51 ;  /* 0x0000003300287308 */ /* 0x000e640000001000 */
[----:B-1----:R-:W-:-:S04]  /*9990*/  FFMA R0, R51, R40, -1 ;  /* 0xbf80000033007423 */ /* 0x002fc80000000028 */
[----:B------:R-:W-:-:S04]  /*99a0*/  FADD.FTZ R3, -R0, -RZ ;  /* 0x800000ff00037221 */ /* 0x000fc80000010100 */
[----:B------:R-:W-:-:S07]  /*99b0*/  FFMA R40, R40, R3, R40 ;  /* 0x0000000328287223 */ /* 0x000fce0000000028 */
.L_x_258:
[----:B------:R-:W-:Y:S05]  /*99c0*/  BSYNC B1 ;  /* 0x0000000000017941 */ /* 0x000fea0003800000 */
.L_x_256:
        /* <DEDUP_REMOVED lines=10> */
.L_x_260:
[----:B------:R-:W1:Y:S02]  /*9a70*/  MUFU.RCP R39, R48 ;  /* 0x0000003000277308 */ /* 0x000e640000001000 */
[----:B-1----:R-:W-:-:S04]  /*9a80*/  FFMA R0, R48, R39, -1 ;  /* 0xbf80000030007423 */ /* 0x002fc80000000027 */
[----:B------:R-:W-:-:S04]  /*9a90*/  FADD.FTZ R0, -R0, -RZ ;  /* 0x800000ff00007221 */ /* 0x000fc80000010100 */
[----:B------:R-:W-:-:S07]  /*9aa0*/  FFMA R39, R39, R0, R39 ;  /* 0x0000000027277223 */ /* 0x000fce0000000027 */
.L_x_261:
[----:B------:R-:W-:Y:S05]  /*9ab0*/  BSYNC B1 ;  /* 0x0000000000017941 */ /* 0x000fea0003800000 */
.L_x_259:
        /* <DEDUP_REMOVED lines=10> */
.L_x_263:
[----:B------:R-:W1:Y:S02]  /*9b60*/  MUFU.RCP R42, R53 ;  /* 0x00000035002a7308 */ /* 0x000e640000001000 */
[----:B-1----:R-:W-:-:S04]  /*9b70*/  FFMA R0, R53, R42, -1 ;  /* 0xbf80000035007423 */ /* 0x002fc8000000002a */
[----:B------:R-:W-:-:S04]  /*9b80*/  FADD.FTZ R3, -R0, -RZ ;  /* 0x800000ff00037221 */ /* 0x000fc80000010100 */
[----:B------:R-:W-:-:S07]  /*9b90*/  FFMA R42, R42, R3, R42 ;  /* 0x000000032a2a7223 */ /* 0x000fce000000002a */
.L_x_264:
[----:B------:R-:W-:Y:S05]  /*9ba0*/  BSYNC B1 ;  /* 0x0000000000017941 */ /* 0x000fea0003800000 */
.L_x_262:
        /* <DEDUP_REMOVED lines=10> */
.L_x_266:
[----:B------:R-:W1:Y:S02]  /*9c50*/  MUFU.RCP R41, R28 ;  /* 0x0000001c00297308 */ /* 0x000e640000001000 */
[----:B-1----:R-:W-:-:S04]  /*9c60*/  FFMA R0, R28, R41, -1 ;  /* 0xbf8000001c007423 */ /* 0x002fc80000000029 */
[----:B------:R-:W-:-:S04]  /*9c70*/  FADD.FTZ R0, -R0, -RZ ;  /* 0x800000ff00007221 */ /* 0x000fc80000010100 */
[----:B------:R-:W-:-:S07]  /*9c80*/  FFMA R41, R41, R0, R41 ;  /* 0x0000000029297223 */ /* 0x000fce0000000029 */
.L_x_267:
[----:B------:R-:W-:Y:S05]  /*9c90*/  BSYNC B1 ;  /* 0x0000000000017941 */ /* 0x000fea0003800000 */
.L_x_265:
        /* <DEDUP_REMOVED lines=8> */
.L_x_268:
[----:B------:R-:W1:Y:S02]  /*9d20*/  MUFU.RCP R3, R26 ;  /* 0x0000001a00037308 */ /* 0x000e640000001000 */
[----:B-1----:R-:W-:-:S04]  /*9d30*/  FFMA R0, R26, R3, -1 ;  /* 0xbf8000001a007423 */ /* 0x002fc80000000003 */
[----:B------:R-:W-:-:S04]  /*9d40*/  FADD.FTZ R0, -R0, -RZ ;  /* 0x800000ff00007221 */ /* 0x000fc80000010100 */
[----:B------:R-:W-:-:S07]  /*9d50*/  FFMA R0, R3, R0, R3 ;  /* 0x0000000003007223 */ /* 0x000fce0000000003 */
.L_x_269:
        /* <DEDUP_REMOVED lines=30> */
.L_x_271:
[----:B------:R-:W-:Y:S05]  /*9f40*/  BSYNC B0 ;  /* 0x0000000000007941 */ /* 0x000fea0003800000 */
.L_x_270:
[----:B------:R-:W-:Y:S01]  /*9f50*/  IADD3 R26, R20, 0x6200, RZ ;  /* 0x00006200141a7810 */ /* 0x000fe20007ffe0ff */
[----:B------:R-:W-:Y:S03]  /*9f60*/  BAR.SYNC.DEFER_BLOCKING 0x1, 0x100 ;  /* 0x0044000000007b1d */ /* 0x000fe60000010000 */
[----:B------:R-:W-:-:S03]  /*9f70*/  LEA R26, R153, R26, 0x1 ;  /* 0x0000001a991a7211 */ /* 0x000fc600078e08ff */
[----:B------:R-:W-:Y:S04]  /*9f80*/  BSSY B0, `(.L_x_272) ;  /* 0x0000009000007945 */ /* 0x000fe80003800000 */
[----:B------:R-:W-:Y:S05]  /*9f90*/  @P0 BRA `(.L_x_273) ;  /* 0x00000000001c0947 */ /* 0x000fea0003800000 */
[----:B------:R-:W-:-:S13]  /*9fa0*/  ISETP.NE.AND P2, PT, R156, 0x3, PT ;  /* 0x000000039c00780c */ /* 0x000fda0003f45270 */
[----:B------:R-:W-:Y:S05]  /*9fb0*/  @!P2 BRA `(.L_x_274) ;  /* 0x000000000004a947 */ /* 0x000fea0003800000 */
[----:B------:R-:W-:Y:S01]  /*9fc0*/  BPT.TRAP 0x1 ;  /* 0x000000040000795c */ /* 0x000fe20000300000 */
.L_x_274:
[----:B------:R-:W-:-:S04]  /*9fd0*/  ULEA UR4, UR5, UR45, 0x3 ;  /* 0x0000002d05047291 */ /* 0x000fc8000f8e183f */
[----:B------:R-:W-:-:S04]  /*9fe0*/  UIADD3 UR4, UR4, 0x60, URZ ;  /* 0x0000006004047890 */ /* 0x000fc8000fffe03f */
[----:B------:R-:W-:-:S09]  /*9ff0*/  UPRMT UR4, UR50, 0x654, UR4 ;  /* 0x0000065432047896 */ /* 0x000fd20008000004 */
[----:B------:R-:W-:Y:S03]  /*a000*/  SYNCS.ARRIVE.TRANS64.RED.A1T0 RZ, [UR4], RZ ;  /* 0x000000ffffff79a7 */ /* 0x000fe60008100404 */
.L_x_273:
[----:B------:R-:W-:Y:S05]  /*a010*/  BSYNC B0 ;  /* 0x0000000000007941 */ /* 0x000fea0003800000 */
.L_x_272:
        /* <DEDUP_REMOVED lines=8> */
.L_x_277:
[----:B-1----:R-:W-:Y:S01]  /*a0a0*/  LEA R0, R14, UR45, 0x3 ;  /* 0x0000002d0e007c11 */ /* 0x002fe2000f8e18ff */
[----:B------:R-:W-:Y:S01]  /*a0b0*/  BSSY B1, `(.L_x_278) ;  /* 0x0000006000017945 */ /* 0x000fe20003800000 */
[----:B------:R-:W-:Y:S02]  /*a0c0*/  SHF.L.U32 R3, R24, 0x1f, RZ ;  /* 0x0000001f18037819 */ /* 0x000fe400000006ff */
[----:B------:R-:W-:Y:S02]  /*a0d0*/  @!P1 LEA R12, R14, R15, 0xd ;  /* 0x0000000f0e0c9211 */ /* 0x000fe400078e68ff */
[----:B------:R-:W1:Y:S02]  /*a0e0*/  SYNCS.PHASECHK.TRANS64.TRYWAIT P2, [R0+URZ+0x40], R3 ;  /* 0x00004003000075a7 */ /* 0x000e64000804017f */
[----:B------:R-:W-:Y:S01]  /*a0f0*/  @!P1 LEA R13, R153, R12, 0x1 ;  /* 0x0000000c990d9211 */ /* 0x000fe200078e08ff */
[----:B-1----:R-:W-:Y:S06]  /*a100*/  @!P2 BRA `(.L_x_279) ;  /* 0x000000b00060a947 */ /* 0x002fec0003800000 */
.L_x_608:
[----:B------:R-:W-:Y:S05]  /*a110*/  BSYNC B1 ;  /* 0x0000000000017941 */ /* 0x000fea0003800000 */
.L_x_278:
        /* <DEDUP_REMOVED lines=8> */
.L_x_276:
[----:B------:R-:W-:Y:S05]  /*a1a0*/  BSYNC B0 ;  /* 0x0000000000007941 */ /* 0x000fea0003800000 */
.L_x_275:
[----:B---3--:R-:W-:Y:S02]  /*a1b0*/  HADD2.F32 R27, -RZ, R9.H0_H0 ;  /* 0x20000009ff1b7230 */ /* 0x008fe40000004100 */
[C---:B------:R-:W-:Y:S01]  /*a1c0*/  FMUL R90, R154.reuse, R90 ;  /* 0x0000005a9a5a7220 */ /* 0x040fe20000400000 */
[--C-:B------:R-:W-:Y:S02]  /*a1d0*/  HADD2.F32 R13, -RZ, R8.reuse.H1_H1 ;  /* 0x30000008ff0d7230 */ /* 0x100fe40000004100 */
[C---:B-1----:R-:W-:Y:S01]  /*a1e0*/  FMUL R0, R154.reuse, R89 ;  /* 0x000000599a007220 */ /* 0x042fe20000400000 */
        /* <DEDUP_REMOVED lines=27> */
[-C--:B------:R-:W-:Y:S01]  /*a3a0*/  FFMA.RM R3, R3, R56.reuse, 12582913 ;  /* 0x4b40000103037423 */ /* 0x080fe20000004038 */
        /* <DEDUP_REMOVED lines=16> */
[----:B------:R-:W-:-:S02]  /*a4b0*/  HADD2.F32 R37, -RZ, R5.H0_H0 ;  /* 0x20000005ff257230 */ /* 0x000fc40000004100 */
[----:B------:R-:W-:Y:S01]  /*a4c0*/  FMUL R98, R154, R98 ;  /* 0x000000629a627220 */ /* 0x000fe20000400000 */
[----:B------:R-:W-:Y:S01]  /*a4d0*/  FFMA R33, -R90, 1.4426950216293334961, -R33 ;  /* 0x3fb8aa3b5a217823 */ /* 0x000fe20000000921 */
[----:B------:R-:W-:Y:S01]  /*a4e0*/  FFMA.SAT R0, -R92, R55, 0.5 ;  /* 0x3f0000005c007423 */ /* 0x000fe20000002137 */
[----:B------:R-:W-:Y:S02]  /*a4f0*/  HADD2.F32 R40, -RZ, R5.H1_H1 ;  /* 0x30000005ff287230 */ /* 0x000fe40000004100 */
[----:B------:R-:W-:Y:S01]  /*a500*/  FFMA R98, R155, R37, R98 ;  /* 0x000000259b627223 */ /* 0x000fe20000000062 */
[----:B------:R-:W-:Y:S01]  /*a510*/  FFMA R33, -R90, 1.925963033500011079e-08, R33 ;  /* 0x32a570605a217823 */ /* 0x000fe20000000121 */
[----:B------:R3:W-:Y:S01]  /*a520*/  MUFU.EX2 R36, R29 ;  /* 0x0000001d00247308 */ /* 0x0007e20000000800 */
[----:B-1----:R-:W-:Y:S01]  /*a530*/  FADD R13, R35, -12583039 ;  /* 0xcb40007f230d7421 */ /* 0x002fe20000000000 */
[----:B------:R-:W-:Y:S01]  /*a540*/  FFMA.RM R37, R0, R56, 12582913 ;  /* 0x4b40000100257423 */ /* 0x000fe20000004038 */
[----:B------:R-:W-:Y:S01]  /*a550*/  FMUL R0, R154, R99 ;  /* 0x000000639a007220 */ /* 0x000fe20000400000 */
[----:B------:R-:W-:-:S02]  /*a560*/  HADD2.F32 R43, -RZ, R6.H0_H0 ;  /* 0x20000006ff2b7230 */ /* 0x000fc40000004100 */
[----:B------:R-:W-:Y:S01]  /*a570*/  FFMA R13, -R12, 1.4426950216293334961, -R13 ;  /* 0x3fb8aa3b0c0d7823 */ /* 0x000fe2000000090d */
[----:B------:R-:W-:Y:S01]  /*a580*/  FADD R39, R37, -12583039 ;  /* 0xcb40007f25277421 */ /* 0x000fe20000000000 */
[----:B------:R-:W-:Y:S01]  /*a590*/  FFMA R0, R155, R40, R0 ;  /* 0x000000289b007223 */ /* 0x000fe20000000000 */
[----:B------:R1:W-:Y:S01]  /*a5a0*/  MUFU.EX2 R38, R33 ;  /* 0x0000002100267308 */ /* 0x0003e20000000800 */
[-C--:B---3--:R-:W-:Y:S01]  /*a5b0*/  FFMA.SAT R29, -R28, R55.reuse, 0.5 ;  /* 0x3f0000001c1d7423 */ /* 0x088fe20000002137 */
[----:B------:R-:W-:Y:S01]  /*a5c0*/  FFMA R13, -R12, 1.925963033500011079e-08, R13 ;  /* 0x32a570600c0d7823 */ /* 0x000fe2000000010d */
[-C--:B------:R-:W-:Y:S01]  /*a5d0*/  FFMA.SAT R12, -R94, R55.reuse, 0.5 ;  /* 0x3f0000005e0c7423 */ /* 0x080fe20000002137 */
[----:B------:R-:W-:Y:S01]  /*a5e0*/  FMUL R100, R154, R100 ;  /* 0x000000649a647220 */ /* 0x000fe20000400000 */
[-C--:B------:R-:W-:Y:S01]  /*a5f0*/  FFMA.RM R29, R29, R56.reuse, 12582913 ;  /* 0x4b4000011d1d7423 */ /* 0x080fe20000004038 */
[----:B------:R-:W-:Y:S01]  /*a600*/  FFMA R39, -R92, 1.4426950216293334961, -R39 ;  /* 0x3fb8aa3b5c277823 */ /* 0x000fe20000000927 */
[-C--:B------:R-:W-:Y:S01]  /*a610*/  FFMA.RM R41, R12, R56.reuse, 12582913 ;  /* 0x4b4000010c297423 */ /* 0x080fe20000004038 */
[----:B------:R3:W-:Y:S01]  /*a620*/  MUFU.EX2 R40, R13 ;  /* 0x0000000d00287308 */ /* 0x0007e20000000800 */
[----:B-1----:R-:W-:Y:S01]  /*a630*/  FADD R33, R29, -12583039 ;  /* 0xcb40007f1d217421 */ /* 0x002fe20000000000 */
[----:B------:R-:W-:Y:S01]  /*a640*/  FFMA.SAT R12, -R30, R55, 0.5 ;  /* 0x3f0000001e0c7423 */ /* 0x000fe20000002137 */
[----:B------:R-:W-:Y:S01]  /*a650*/  FFMA R100, R155, R43, R100 ;  /* 0x0000002b9b647223 */ /* 0x000fe20000000064 */
[----:B------:R-:W-:Y:S01]  /*a660*/  FFMA R39, -R92, 1.925963033500011079e-08, R39 ;  /* 0x32a570605c277823 */ /* 0x000fe20000000127 */
[----:B------:R-:W-:Y:S01]  /*a670*/  FFMA R33, -R28, 1.4426950216293334961, -R33 ;  /* 0x3fb8aa3b1c217823 */ /* 0x000fe20000000921 */
[----:B------:R-:W-:Y:S01]  /*a680*/  FFMA.RM R43, R12, R56, 12582913 ;  /* 0x4b4000010c2b7423 */ /* 0x000fe20000004038 */
[----:B------:R-:W-:-:S02]  /*a690*/  HADD2.F32 R46, -RZ, R6.H1_H1 ;  /* 0x30000006ff2e7230 */ /* 0x000fc40000004100 */
[----:B------:R-:W-:Y:S01]  /*a6a0*/  FMUL R12, R154, R101 ;  /* 0x000000659a0c7220 */ /* 0x000fe20000400000 */
[----:B---3--:R-:W-:Y:S01]  /*a6b0*/  FADD R13, R41, -12583039 ;  /* 0xcb40007f290d7421 */ /* 0x008fe20000000000 */
[----:B------:R-:W-:Y:S01]  /*a6c0*/  FFMA R33, -R28, 1.925963033500011079e-08, R33 ;  /* 0x32a570601c217823 */ /* 0x000fe20000000121 */
[-C--:B------:R-:W-:Y:S01]  /*a6d0*/  FFMA.SAT R28, -R96, R55.reuse, 0.5 ;  /* 0x3f000000601c7423 */ /* 0x080fe20000002137 */
[----:B------:R1:W3:Y:S01]  /*a6e0*/  MUFU.EX2 R42, R39 ;  /* 0x00000027002a7308 */ /* 0x0002e20000000800 */
[C---:B------:R-:W-:Y:S01]  /*a6f0*/  FFMA R13, -R94.reuse, 1.4426950216293334961, -R13 ;  /* 0x3fb8aa3b5e0d7823 */ /* 0x040fe2000000090d */
[----:B------:R-:W-:Y:S01]  /*a700*/  FADD R45, R43, -12583039 ;  /* 0xcb40007f2b2d7421 */ /* 0x000fe20000000000 */
[----:B------:R-:W-:Y:S01]  /*a710*/  FFMA R12, R155, R46, R12 ;  /* 0x0000002e9b0c7223 */ /* 0x000fe2000000000c */
[--C-:B------:R-:W-:Y:S02]  /*a720*/  HADD2.F32 R48, -RZ, R7.reuse.H0_H0 ;  /* 0x20000007ff307230 */ /* 0x100fe40000004100 */
[----:B------:R-:W-:Y:S01]  /*a730*/  FFMA R13, -R94, 1.925963033500011079e-08, R13 ;  /* 0x32a570605e0d7823 */ /* 0x000fe2000000010d */
[----:B------:R-:W-:Y:S01]  /*a740*/  FFMA R45, -R30, 1.4426950216293334961, -R45 ;  /* 0x3fb8aa3b1e2d7823 */ /* 0x000fe2000000092d */
[----:B------:R-:W-:Y:S01]  /*a750*/  FMUL R102, R154, R102 ;  /* 0x000000669a667220 */ /* 0x000fe20000400000 */
[----:B------:R4:W5:Y:S01]  /*a760*/  MUFU.EX2 R44, R33 ;  /* 0x00000021002c7308 */ /* 0x0009620000000800 */
[----:B-1----:R-:W-:Y:S01]  /*a770*/  FFMA.RM R39, R28, R56, 12582913 ;  /* 0x4b4000011c277423 */ /* 0x002fe20000004038 */
[----:B------:R-:W-:Y:S01]  /*a780*/  FFMA.SAT R28, -R32, R55, 0.5 ;  /* 0x3f000000201c7423 */ /* 0x000fe20000002137 */
[----:B------:R-:W-:Y:S01]  /*a790*/  FFMA R45, -R30, 1.925963033500011079e-08, R45 ;  /* 0x32a570601e2d7823 */ /* 0x000fe2000000012d */
[----:B------:R-:W-:-:S02]  /*a7a0*/  HADD2.F32 R52, -RZ, R7.H1_H1 ;  /* 0x30000007ff347230 */ /* 0x000fc40000004100 */
[----:B------:R-:W-:Y:S01]  /*a7b0*/  FFMA R102, R155, R48, R102 ;  /* 0x000000309b667223 */ /* 0x000fe20000000066 */
[-C--:B------:R-:W-:Y:S01]  /*a7c0*/  FFMA.RM R47, R28, R56.reuse, 12582913 ;  /* 0x4b4000011c2f7423 */ /* 0x080fe20000004038 */
[----:B------:R-:W-:Y:S01]  /*a7d0*/  FFMA.SAT R28, -R0, R55, 0.5 ;  /* 0x3f000000001c7423 */ /* 0x000fe20000002137 */
[----:B------:R1:W5:Y:S01]  /*a7e0*/  MUFU.EX2 R46, R13 ;  /* 0x0000000d002e7308 */ /* 0x0003620000000800 */
[----:B----4-:R-:W-:Y:S01]  /*a7f0*/  FADD R33, R39, -12583039 ;  /* 0xcb40007f27217421 */ /* 0x010fe20000000000 */
[----:B------:R-:W-:Y:S01]  /*a800*/  FADD R49, R47, -12583039 ;  /* 0xcb40007f2f317421 */ /* 0x000fe20000000000 */
[----:B------:R-:W-:Y:S01]  /*a810*/  FFMA.RM R50, R28, R56, 12582913 ;  /* 0x4b4000011c327423 */ /* 0x000fe20000004038 */
[----:B------:R-:W-:Y:S01]  /*a820*/  FMUL R28, R154, R103 ;  /* 0x000000679a1c7220 */ /* 0x000fe20000400000 */
[----:B------:R-:W-:Y:S01]  /*a830*/  FFMA R33, -R96, 1.4426950216293334961, -R33 ;  /* 0x3fb8aa3b60217823 */ /* 0x000fe20000000921 */
[-C--:B------:R-:W-:Y:S01]  /*a840*/  FFMA.SAT R53, -R102, R55.reuse, 0.5 ;  /* 0x3f00000066357423 */ /* 0x080fe20000002137 */
[----:B------:R-:W-:Y:S01]  /*a850*/  FADD R51, R50, -12583039 ;  /* 0xcb40007f32337421 */ /* 0x000fe20000000000 */
[----:B------:R4:W5:Y:S01]  /*a860*/  MUFU.EX2 R30, R45 ;  /* 0x0000002d001e7308 */ /* 0x0009620000000800 */
[-C--:B-1----:R-:W-:Y:S01]  /*a870*/  FFMA.SAT R13, -R98, R55.reuse, 0.5 ;  /* 0x3f000000620d7423 */ /* 0x082fe20000002137 */
[----:B------:R-:W-:Y:S01]  /*a880*/  FFMA R33, -R96, 1.925963033500011079e-08, R33 ;  /* 0x32a5706060217823 */ /* 0x000fe20000000121 */
[----:B------:R-:W-:Y:S01]  /*a890*/  FFMA R28, R155, R52, R28 ;  /* 0x000000349b1c7223 */ /* 0x000fe2000000001c */
[-C--:B------:R-:W-:Y:S01]  /*a8a0*/  FFMA.SAT R52, -R12, R55.reuse, 0.5 ;  /* 0x3f0000000c347423 */ /* 0x080fe20000002137 */
[-C--:B------:R-:W-:Y:S01]  /*a8b0*/  FFMA.RM R13, R13, R56.reuse, 12582913 ;  /* 0x4b4000010d0d7423 */ /* 0x080fe20000004038 */
[----:B------:R-:W-:Y:S01]  /*a8c0*/  FFMA R49, -R32, 1.4426950216293334961, -R49 ;  /* 0x3fb8aa3b20317823 */ /* 0x000fe20000000931 */
[----:B------:R-:W-:Y:S01]  /*a8d0*/  FFMA R51, -R0, 1.4426950216293334961, -R51 ;  /* 0x3fb8aa3b00337823 */ /* 0x000fe20000000933 */
[----:B------:R1:W5:Y:S01]  /*a8e0*/  MUFU.EX2 R48, R33 ;  /* 0x0000002100307308 */ /* 0x0003620000000800 */
[----:B----4-:R-:W-:Y:S01]  /*a8f0*/  FADD R45, R13, -12583039 ;  /* 0xcb40007f0d2d7421 */ /* 0x010fe20000000000 */
[-C--:B------:R-:W-:Y:S01]  /*a900*/  FFMA.RM R52, R52, R56.reuse, 12582913 ;  /* 0x4b40000134347423 */ /* 0x080fe20000004038 */
[-C--:B------:R-:W-:Y:S01]  /*a910*/  FFMA.RM R54, R53, R56.reuse, 12582913 ;  /* 0x4b40000135367423 */ /* 0x080fe20000004038 */
[----:B------:R-:W-:Y:S01]  /*a920*/  FFMA R49, -R32, 1.925963033500011079e-08, R49 ;  /* 0x32a5706020317823 */ /* 0x000fe20000000131 */
[----:B------:R-:W-:Y:S01]  /*a930*/  FFMA R45, -R98, 1.4426950216293334961, -R45 ;  /* 0x3fb8aa3b622d7823 */ /* 0x000fe2000000092d */
[----:B------:R-:W-:Y:S01]  /*a940*/  FFMA R51, -R0, 1.925963033500011079e-08, R51 ;  /* 0x32a5706000337823 */ /* 0x000fe20000000133 */
[----:B------:R-:W-:Y:S01]  /*a950*/  SHF.L.U32 R3, R3, 0x17, RZ ;  /* 0x0000001703037819 */ /* 0x000fe200000006ff */
[----:B------:R-:W-:Y:S01]  /*a960*/  FADD R53, R52, -12583039 ;  /* 0xcb40007f34357421 */ /* 0x000fe20000000000 */
[-C--:B-1----:R-:W-:Y:S01]  /*a970*/  FFMA.SAT R33, -R100, R55.reuse, 0.5 ;  /* 0x3f00000064217423 */ /* 0x082fe20000002137 */
[----:B------:R-:W-:Y:S01]  /*a980*/  FFMA.SAT R55, -R28, R55, 0.5 ;  /* 0x3f0000001c377423 */ /* 0x000fe20000002137 */
[----:B------:R-:W-:Y:S01]  /*a990*/  FFMA R45, -R98, 1.925963033500011079e-08, R45 ;  /* 0x32a57060622d7823 */ /* 0x000fe2000000012d */
[----:B------:R1:W4:Y:S01]  /*a9a0*/  MUFU.EX2 R32, R49 ;  /* 0x0000003100207308 */ /* 0x0003220000000800 */
[-C--:B------:R-:W-:Y:S01]  /*a9b0*/  FFMA.RM R33, R33, R56.reuse, 12582913 ;  /* 0x4b40000121217423 */ /* 0x080fe20000004038 */
[----:B------:R-:W-:Y:S01]  /*a9c0*/  FFMA.RM R55, R55, R56, 12582913 ;  /* 0x4b40000137377423 */ /* 0x000fe20000004038 */
[----:B--2---:R-:W-:Y:S01]  /*a9d0*/  FFMA R34, R3, R34, 1 ;  /* 0x3f80000003227423 */ /* 0x004fe20000000022 */
[----:B------:R-:W-:Y:S01]  /*a9e0*/  FFMA R53, -R12, 1.4426950216293334961, -R53 ;  /* 0x3fb8aa3b0c357823 */ /* 0x000fe20000000935 */
[----:B------:R-:W-:Y:S01]  /*a9f0*/  SHF.L.U32 R37, R37, 0x17, RZ ;  /* 0x0000001725257819 */ /* 0x000fe200000006ff */
[----:B------:R-:W-:Y:S01]  /*aa00*/  FADD R57, R55, -12583039 ;  /* 0xcb40007f37397421 */ /* 0x000fe20000000000 */
[----:B------:R-:W-:Y:S01]  /*aa10*/  SHF.L.U32 R35, R35, 0x17, RZ ;  /* 0x0000001723237819 */ /* 0x000fe200000006ff */
[----:B------:R2:W4:Y:S01]  /*aa20*/  MUFU.EX2 R0, R45 ;  /* 0x0000002d00007308 */ /* 0x0005220000000800 */
[----:B-1----:R-:W-:Y:S01]  /*aa30*/  FADD R49, R33, -12583039 ;  /* 0xcb40007f21317421 */ /* 0x002fe20000000000 */
[----:B------:R-:W-:Y:S01]  /*aa40*/  FFMA R57, -R28, 1.4426950216293334961, -R57 ;  /* 0x3fb8aa3b1c397823 */ /* 0x000fe20000000939 */
[----:B------:R-:W-:Y:S01]  /*aa50*/  FFMA R53, -R12, 1.925963033500011079e-08, R53 ;  /* 0x32a570600c357823 */ /* 0x000fe20000000135 */
[----:B------:R-:W-:Y:S01]  /*aa60*/  IADD3 R3, R34, 0x1800000, RZ ;  /* 0x0180000022037810 */ /* 0x000fe20007ffe0ff */
[----:B------:R-:W-:Y:S01]  /*aa70*/  FFMA R49, -R100, 1.4426950216293334961, -R49 ;  /* 0x3fb8aa3b64317823 */ /* 0x000fe20000000931 */
[----:B------:R-:W-:Y:S01]  /*aa80*/  FFMA R57, -R28, 1.925963033500011079e-08, R57 ;  /* 0x32a570601c397823 */ /* 0x000fe20000000139 */
[----:B------:R-:W-:Y:S01]  /*aa90*/  SHF.L.U32 R29, R29, 0x17, RZ ;  /* 0x000000171d1d7819 */ /* 0x000fe200000006ff */
[----:B------:R-:W1:Y:S01]  /*aaa0*/  MUFU.EX2 R51, R51 ;  /* 0x0000003300337308 */ /* 0x000e620000000800 */
[----:B--2---:R-:W-:Y:S01]  /*aab0*/  FADD R45, R54, -12583039 ;  /* 0xcb40007f362d7421 */ /* 0x004fe20000000000 */
[----:B------:R-:W-:Y:S01]  /*aac0*/  FFMA R49, -R100, 1.925963033500011079e-08, R49 ;  /* 0x32a5706064317823 */ /* 0x000fe20000000131 */
[----:B------:R-:W-:Y:S01]  /*aad0*/  LOP3.LUT R3, R3, 0x7f800000, RZ, 0xc0, !PT ;  /* 0x7f80000003037812 */ /* 0x000fe200078ec0ff */
[----:B------:R-:W-:-:S02]  /*aae0*/  IMAD.SHL.U32 R27, R27, 0x800000, RZ ;  /* 0x008000001b1b7824 */ /* 0x000fc400078e00ff */
[C---:B------:R-:W-:Y:S01]  /*aaf0*/  FFMA R45, -R102.reuse, 1.4426950216293334961, -R45 ;  /* 0x3fb8aa3b662d7823 */ /* 0x040fe2000000092d */
[----:B------:R-:W-:Y:S01]  /*ab00*/  SHF.L.U32 R31, R31, 0x17, RZ ;  /* 0x000000171f1f7819 */ /* 0x000fe200000006ff */
[----:B------:R-:W-:Y:S01]  /*ab10*/  BSSY B1, `(.L_x_280) ;  /* 0x000002a000017945 */ /* 0x000fe20003800000 */
[----:B------:R-:W2:Y:S01]  /*ab20*/  MUFU.EX2 R12, R49 ;  /* 0x00000031000c7308 */ /* 0x000ea20000000800 */
[----:B------:R-:W-:Y:S01]  /*ab30*/  FFMA R45, -R102, 1.925963033500011079e-08, R45 ;  /* 0x32a57060662d7823 */ /* 0x000fe2000000012d */
[----:B------:R-:W-:Y:S01]  /*ab40*/  ISETP.GT.U32.AND P2, PT, R3, 0x1ffffff, PT ;  /* 0x01ffffff0300780c */ /* 0x000fe20003f44070 */
[----:B---3--:R-:W-:Y:S01]  /*ab50*/  FFMA R42, R37, R42, 1 ;  /* 0x3f800000252a7423 */ /* 0x008fe2000000002a */
[----:B------:R-:W-:Y:S01]  /*ab60*/  SHF.L.U32 R41, R41, 0x17, RZ ;  /* 0x0000001729297819 */ /* 0x000fe200000006ff */
[----:B------:R-:W-:Y:S01]  /*ab70*/  FFMA R35, R35, R40, 1 ;  /* 0x3f80000023237423 */ /* 0x000fe20000000028 */
[----:B------:R-:W-:Y:S01]  /*ab80*/  SHF.L.U32 R43, R43, 0x17, RZ ;  /* 0x000000172b2b7819 */ /* 0x000fe200000006ff */
[----:B-----5:R-:W-:Y:S01]  /*ab90*/  FFMA R37, R29, R44, 1 ;  /* 0x3f8000001d257423 */ /* 0x020fe2000000002c */
[----:B------:R-:W3:Y:S01]  /*aba0*/  MUFU.EX2 R53, R53 ;  /* 0x0000003500357308 */ /* 0x000ee20000000800 */
[----:B------:R-:W-:Y:S01]  /*abb0*/  SHF.L.U32 R39, R39, 0x17, RZ ;  /* 0x0000001727277819 */ /* 0x000fe200000006ff */
[----:B------:R-:W-:Y:S01]  /*abc0*/  FFMA R59, R27, R36, 1 ;  /* 0x3f8000001b3b7423 */ /* 0x000fe20000000024 */
[----:B------:R-:W-:Y:S01]  /*abd0*/  SHF.L.U32 R47, R47, 0x17, RZ ;  /* 0x000000172f2f7819 */ /* 0x000fe200000006ff */
[----:B------:R-:W-:Y:S01]  /*abe0*/  FFMA R38, R31, R38, 1 ;  /* 0x3f8000001f267423 */ /* 0x000fe20000000026 */
[----:B------:R-:W-:Y:S01]  /*abf0*/  SHF.L.U32 R13, R13, 0x17, RZ ;  /* 0x000000170d0d7819 */ /* 0x000fe200000006ff */
[----:B------:R-:W-:Y:S01]  /*ac00*/  FFMA R46, R41, R46, 1 ;  /* 0x3f800000292e7423 */ /* 0x000fe2000000002e */
[----:B------:R-:W-:Y:S01]  /*ac10*/  SHF.L.U32 R50, R50, 0x17, RZ ;  /* 0x0000001732327819 */ /* 0x000fe200000006ff */
[----:B------:R-:W5:Y:S01]  /*ac20*/  MUFU.EX2 R45, R45 ;  /* 0x0000002d002d7308 */ /* 0x000f620000000800 */
[----:B------:R-:W-:Y:S01]  /*ac30*/  SHF.L.U32 R33, R33, 0x17, RZ ;  /* 0x0000001721217819 */ /* 0x000fe200000006ff */
[----:B------:R-:W-:Y:S01]  /*ac40*/  FFMA R43, R43, R30, 1 ;  /* 0x3f8000002b2b7423 */ /* 0x000fe2000000001e */
[----:B------:R-:W-:Y:S01]  /*ac50*/  SHF.L.U32 R52, R52, 0x17, RZ ;  /* 0x0000001734347819 */ /* 0x000fe200000006ff */
[----:B------:R-:W-:Y:S01]  /*ac60*/  FFMA R48, R39, R48, 1 ;  /* 0x3f80000027307423 */ /* 0x000fe20000000030 */
[----:B------:R-:W-:Y:S01]  /*ac70*/  SHF.L.U32 R54, R54, 0x17, RZ ;  /* 0x0000001736367819 */ /* 0x000fe200000006ff */
[----:B----4-:R-:W-:Y:S01]  /*ac80*/  FFMA R47, R47, R32, 1 ;  /* 0x3f8000002f2f7423 */ /* 0x010fe20000000020 */
[----:B------:R-:W-:Y:S01]  /*ac90*/  SHF.L.U32 R55, R55, 0x17, RZ ;  /* 0x0000001737377819 */ /* 0x000fe200000006ff */
[----:B------:R-:W4:Y:S01]  /*aca0*/  MUFU.EX2 R28, R57 ;  /* 0x00000039001c7308 */ /* 0x000f220000000800 */
[----:B------:R-:W-:Y:S01]  /*acb0*/  FFMA R40, R13, R0, 1 ;  /* 0x3f8000000d287423 */ /* 0x000fe20000000000 */
[----:B-1----:R-:W-:Y:S01]  /*acc0*/  FFMA R51, R50, R51, 1 ;  /* 0x3f80000032337423 */ /* 0x002fe20000000033 */
[----:B--2---:R-:W-:Y:S01]  /*acd0*/  FFMA R44, R33, R12, 1 ;  /* 0x3f800000212c7423 */ /* 0x004fe2000000000c */
[----:B---3--:R-:W-:Y:S01]  /*ace0*/  FFMA R53, R52, R53, 1 ;  /* 0x3f80000034357423 */ /* 0x008fe20000000035 */
[----:B-----5:R-:W-:Y:S01]  /*acf0*/  FFMA R54, R54, R45, 1 ;  /* 0x3f80000036367423 */ /* 0x020fe2000000002d */
[----:B----4-:R-:W-:Y:S01]  /*ad00*/  FFMA R55, R55, R28, 1 ;  /* 0x3f80000037377423 */ /* 0x010fe2000000001c */
[----:B------:R-:W-:Y:S06]  /*ad10*/  @P2 BRA `(.L_x_281) ;  /* 0x0000000000142947 */ /* 0x000fec0003800000 */
[----:B------:R-:W-:Y:S02]  /*ad20*/  MOV R0, R34 ;  /* 0x0000002200007202 */ /* 0x000fe40000000f00 */
[----:B------:R-:W-:-:S07]  /*ad30*/  MOV R12, 0xad50 ;  /* 0x0000ad50000c7802 */ /* 0x000fce0000000f00 */
[----:B------:R-:W-:Y:S05]  /*ad40*/  CALL.REL.NOINC `($__internal_0_$__cuda_sm20_rcp_rn_f32_slowpath) ;  /* 0x000000ac00447944 */ /* 0x000fea0003c00000 */
[----:B------:R-:W-:Y:S01]  /*ad50*/  MOV R27, R0 ;  /* 0x00000000001b7202 */ /* 0x000fe20000000f00 */
[----:B------:R-:W-:Y:S06]  /*ad60*/  BRA `(.L_x_282) ;  /* 0x0000000000107947 */ /* 0x000fec0003800000 */
.L_x_281:
[----:B------:R-:W1:Y:S02]  /*ad70*/  MUFU.RCP R27, R34 ;  /* 0x00000022001b7308 */ /* 0x000e640000001000 */
[----:B-1----:R-:W-:-:S04]  /*ad80*/  FFMA R0, R34, R27, -1 ;  /* 0xbf80000022007423 */ /* 0x002fc8000000001b */
[----:B------:R-:W-:-:S04]  /*ad90*/  FADD.FTZ R0, -R0, -RZ ;  /* 0x800000ff00007221 */ /* 0x000fc80000010100 */
[----:B------:R-:W-:-:S07]  /*ada0*/  FFMA R27, R27, R0, R27 ;  /* 0x000000001b1b7223 */ /* 0x000fce000000001b */
.L_x_282:
[----:B------:R-:W-:Y:S05]  /*adb0*/  BSYNC B1 ;  /* 0x0000000000017941 */ /* 0x000fea0003800000 */
.L_x_280:
        /* <DEDUP_REMOVED lines=10> */
.L_x_284:
[----:B------:R-:W1:Y:S02]  /*ae60*/  MUFU.RCP R28, R59 ;  /* 0x0000003b001c7308 */ /* 0x000e640000001000 */
[----:B-1----:R-:W-:-:S04]  /*ae70*/  FFMA R0, R59, R28, -1 ;  /* 0xbf8000003b007423 */ /* 0x002fc8000000001c */
[----:B------:R-:W-:-:S04]  /*ae80*/  FADD.FTZ R3, -R0, -RZ ;  /* 0x800000ff00037221 */ /* 0x000fc80000010100 */
[----:B------:R-:W-:-:S07]  /*ae90*/  FFMA R28, R28, R3, R28 ;  /* 0x000000031c1c7223 */ /* 0x000fce000000001c */
.L_x_285:
[----:B------:R-:W-:Y:S05]  /*aea0*/  BSYNC B1 ;  /* 0x0000000000017941 */ /* 0x000fea0003800000 */
.L_x_283:
        /* <DEDUP_REMOVED lines=10> */
.L_x_287:
[----:B------:R-:W1:Y:S02]  /*af50*/  MUFU.RCP R29, R38 ;  /* 0x00000026001d7308 */ /* 0x000e640000001000 */
[----:B-1----:R-:W-:-:S04]  /*af60*/  FFMA R0, R38, R29, -1 ;  /* 0xbf80000026007423 */ /* 0x002fc8000000001d */
[----:B------:R-:W-:-:S04]  /*af70*/  FADD.FTZ R0, -R0, -RZ ;  /* 0x800000ff00007221 */ /* 0x000fc80000010100 */
[----:B------:R-:W-:-:S07]  /*af80*/  FFMA R29, R29, R0, R29 ;  /* 0x000000001d1d7223 */ /* 0x000fce000000001d */
.L_x_288:
[----:B------:R-:W-:Y:S05]  /*af90*/  BSYNC B1 ;  /* 0x0000000000017941 */ /* 0x000fea0003800000 */
.L_x_286:
        /* <DEDUP_REMOVED lines=10> */
.L_x_290:
[----:B------:R-:W1:Y:S02]  /*b040*/  MUFU.RCP R30, R35 ;  /* 0x00000023001e7308 */ /* 0x000e640000001000 */
[----:B-1----:R-:W-:-:S04]  /*b050*/  FFMA R0, R35, R30, -1 ;  /* 0xbf80000023007423 */ /* 0x002fc8000000001e */
[----:B------:R-:W-:-:S04]  /*b060*/  FADD.FTZ R3, -R0, -RZ ;  /* 0x800000ff00037221 */ /* 0x000fc80000010100 */
[----:B------:R-:W-:-:S07]  /*b070*/  FFMA R30, R30, R3, R30 ;  /* 0x000000031e1e7223 */ /* 0x000fce000000001e */
.L_x_291:
[----:B------:R-:W-:Y:S05]  /*b080*/  BSYNC B1 ;  /* 0x0000000000017941 */ /* 0x000fea0003800000 */
.L_x_289:
        /* <DEDUP_REMOVED lines=10> */
.L_x_293:
[----:B------:R-:W1:Y:S02]  /*b130*/  MUFU.RCP R31, R42 ;  /* 0x0000002a001f7308 */ /* 0x000e640000001000 */
[----:B-1----:R-:W-:-:S04]  /*b140*/  FFMA R0, R42, R31, -1 ;  /* 0xbf8000002a007423 */ /* 0x002fc8000000001f */
[----:B------:R-:W-:-:S04]  /*b150*/  FADD.FTZ R0, -R0, -RZ ;  /* 0x800000ff00007221 */ /* 0x000fc80000010100 */
[----:B------:R-:W-:-:S07]  /*b160*/  FFMA R31, R31, R0, R31 ;  /* 0x000000001f1f7223 */ /* 0x000fce000000001f */
.L_x_294:
[----:B------:R-:W-:Y:S05]  /*b170*/  BSYNC B1 ;  /* 0x0000000000017941 */ /* 0x000fea0003800000 */
.L_x_292:
        /* <DEDUP_REMOVED lines=10> */
.L_x_296:
[----:B------:R-:W1:Y:S02]  /*b220*/  MUFU.RCP R32, R37 ;  /* 0x0000002500207308 */ /* 0x000e640000001000 */
[----:B-1----:R-:W-:-:S04]  /*b230*/  FFMA R0, R37, R32, -1 ;  /* 0xbf80000025007423 */ /* 0x002fc80000000020 */
[----:B------:R-:W-:-:S04]  /*b240*/  FADD.FTZ R3, -R0, -RZ ;  /* 0x800000ff00037221 */ /* 0x000fc80000010100 */
[----:B------:R-:W-:-:S07]  /*b250*/  FFMA R32, R32, R3, R32 ;  /* 0x0000000320207223 */ /* 0x000fce0000000020 */
.L_x_297:
[----:B------:R-:W-:Y:S05]  /*b260*/  BSYNC B1 ;  /* 0x0000000000017941 */ /* 0x000fea0003800000 */
.L_x_295:
        /* <DEDUP_REMOVED lines=10> */
.L_x_299:
[----:B------:R-:W1:Y:S02]  /*b310*/  MUFU.RCP R33, R46 ;  /* 0x0000002e00217308 */ /* 0x000e640000001000 */
[----:B-1----:R-:W-:-:S04]  /*b320*/  FFMA R0, R46, R33, -1 ;  /* 0xbf8000002e007423 */ /* 0x002fc80000000021 */
[----:B------:R-:W-:-:S04]  /*b330*/  FADD.FTZ R0, -R0, -RZ ;  /* 0x800000ff00007221 */ /* 0x000fc80000010100 */
[----:B------:R-:W-:-:S07]  /*b340*/  FFMA R33, R33, R0, R33 ;  /* 0x0000000021217223 */ /* 0x000fce0000000021 */
.L_x_300:
[----:B------:R-:W-:Y:S05]  /*b350*/  BSYNC B1 ;  /* 0x0000000000017941 */ /* 0x000fea0003800000 */
.L_x_298:
        /* <DEDUP_REMOVED lines=10> */
.L_x_302:
[----:B------:R-:W1:Y:S02]  /*b400*/  MUFU.RCP R34, R43 ;  /* 0x0000002b00227308 */ /* 0x000e640000001000 */
[----:B-1----:R-:W-:-:S04]  /*b410*/  FFMA R0, R43, R34, -1 ;  /* 0xbf8000002b007423 */ /* 0x002fc80000000022 */
[----:B------:R-:W-:-:S04]  /*b420*/  FADD.FTZ R3, -R0, -RZ ;  /* 0x800000ff00037221 */ /* 0x000fc80000010100 */
[----:B------:R-:W-:-:S07]  /*b430*/  FFMA R34, R34, R3, R34 ;  /* 0x0000000322227223 */ /* 0x000fce0000000022 */
.L_x_303:
[----:B------:R-:W-:Y:S05]  /*b440*/  BSYNC B1 ;  /* 0x0000000000017941 */ /* 0x000fea0003800000 */
.L_x_301:
        /* <DEDUP_REMOVED lines=10> */
.L_x_305:
[----:B------:R-:W1:Y:S02]  /*b4f0*/  MUFU.RCP R35, R48 ;  /* 0x0000003000237308 */ /* 0x000e640000001000 */
[----:B-1----:R-:W-:-:S04]  /*b500*/  FFMA R0, R48, R35, -1 ;  /* 0xbf80000030007423 */ /* 0x002fc80000000023 */
[----:B------:R-:W-:-:S04]  /*b510*/  FADD.FTZ R0, -R0, -RZ ;  /* 0x800000ff00007221 */ /* 0x000fc80000010100 */
[----:B------:R-:W-:-:S07]  /*b520*/  FFMA R35, R35, R0, R35 ;  /* 0x0000000023237223 */ /* 0x000fce0000000023 */
.L_x_306:
[----:B------:R-:W-:Y:S05]  /*b530*/  BSYNC B1 ;  /* 0x0000000000017941 */ /* 0x000fea0003800000 */
.L_x_304:
        /* <DEDUP_REMOVED lines=10> */
.L_x_308:
[----:B------:R-:W1:Y:S02]  /*b5e0*/  MUFU.RCP R36, R47 ;  /* 0x0000002f00247308 */ /* 0x000e640000001000 */
[----:B-1----:R-:W-:-:S04]  /*b5f0*/  FFMA R0, R47, R36, -1 ;  /* 0xbf8000002f007423 */ /* 0x002fc80000000024 */
[----:B------:R-:W-:-:S04]  /*b600*/  FADD.FTZ R3, -R0, -RZ ;  /* 0x800000ff00037221 */ /* 0x000fc80000010100 */
[----:B------:R-:W-:-:S07]  /*b610*/  FFMA R36, R36, R3, R36 ;  /* 0x0000000324247223 */ /* 0x000fce0000000024 */
.L_x_309:
[----:B------:R-:W-:Y:S05]  /*b620*/  BSYNC B1 ;  /* 0x0000000000017941 */ /* 0x000fea0003800000 */
.L_x_307:
        /* <DEDUP_REMOVED lines=10> */
.L_x_311:
[----:B------:R-:W1:Y:S02]  /*b6d0*/  MUFU.RCP R37, R40 ;  /* 0x0000002800257308 */ /* 0x000e640000001000 */
[----:B-1----:R-:W-:-:S04]  /*b6e0*/  FFMA R0, R40, R37, -1 ;  /* 0xbf80000028007423 */ /* 0x002fc80000000025 */
[----:B------:R-:W-:-:S04]  /*b6f0*/  FADD.FTZ R0, -R0, -RZ ;  /* 0x800000ff00007221 */ /* 0x000fc80000010100 */
[----:B------:R-:W-:-:S07]  /*b700*/  FFMA R37, R37, R0, R37 ;  /* 0x0000000025257223 */ /* 0x000fce0000000025 */
.L_x_312:
[----:B------:R-:W-:Y:S05]  /*b710*/  BSYNC B1 ;  /* 0x0000000000017941 */ /* 0x000fea0003800000 */
.L_x_310:
        /* <DEDUP_REMOVED lines=10> */
.L_x_314:
[----:B------:R-:W1:Y:S02]  /*b7c0*/  MUFU.RCP R38, R51 ;  /* 0x0000003300267308 */ /* 0x000e640000001000 */
[----:B-1----:R-:W-:-:S04]  /*b7d0*/  FFMA R0, R51, R38, -1 ;  /* 0xbf80000033007423 */ /* 0x002fc80000000026 */
[----:B------:R-:W-:-:S04]  /*b7e0*/  FADD.FTZ R3, -R0, -RZ ;  /* 0x800000ff00037221 */ /* 0x000fc80000010100 */
[----:B------:R-:W-:-:S07]  /*b7f0*/  FFMA R38, R38, R3, R38 ;  /* 0x0000000326267223 */ /* 0x000fce0000000026 */
.L_x_315:
[----:B------:R-:W-:Y:S05]  /*b800*/  BSYNC B1 ;  /* 0x0000000000017941 */ /* 0x000fea0003800000 */
.L_x_313:
        /* <DEDUP_REMOVED lines=10> */
.L_x_317:
[----:B------:R-:W1:Y:S02]  /*b8b0*/  MUFU.RCP R39, R44 ;  /* 0x0000002c00277308 */ /* 0x000e640000001000 */
[----:B-1----:R-:W-:-:S04]  /*b8c0*/  FFMA R0, R44, R39, -1 ;  /* 0xbf8000002c007423 */ /* 0x002fc80000000027 */
[----:B------:R-:W-:-:S04]  /*b8d0*/  FADD.FTZ R0, -R0, -RZ ;  /* 0x800000ff00007221 */ /* 0x000fc80000010100 */
[----:B------:R-:W-:-:S07]  /*b8e0*/  FFMA R39, R39, R0, R39 ;  /* 0x0000000027277223 */ /* 0x000fce0000000027 */
.L_x_318:
[----:B------:R-:W-:Y:S05]  /*b8f0*/  BSYNC B1 ;  /* 0x0000000000017941 */ /* 0x000fea0003800000 */
.L_x_316:
        /* <DEDUP_REMOVED lines=10> */
.L_x_320:
[----:B------:R-:W1:Y:S02]  /*b9a0*/  MUFU.RCP R40, R53 ;  /* 0x0000003500287308 */ /* 0x000e640000001000 */
[----:B-1----:R-:W-:-:S04]  /*b9b0*/  FFMA R0, R53, R40, -1 ;  /* 0xbf80000035007423 */ /* 0x002fc80000000028 */
[----:B------:R-:W-:-:S04]  /*b9c0*/  FADD.FTZ R3, -R0, -RZ ;  /* 0x800000ff00037221 */ /* 0x000fc80000010100 */
[----:B------:R-:W-:-:S07]  /*b9d0*/  FFMA R40, R40, R3, R40 ;  /* 0x0000000328287223 */ /* 0x000fce0000000028 */
.L_x_321:
[----:B------:R-:W-:Y:S05]  /*b9e0*/  BSYNC B1 ;  /* 0x0000000000017941 */ /* 0x000fea0003800000 */
.L_x_319:
        /* <DEDUP_REMOVED lines=10> */
.L_x_323:
[----:B------:R-:W1:Y:S02]  /*ba90*/  MUFU.RCP R41, R54 ;  /* 0x0000003600297308 */ /* 0x000e640000001000 */
[----:B-1----:R-:W-:-:S04]  /*baa0*/  FFMA R0, R54, R41, -1 ;  /* 0xbf80000036007423 */ /* 0x002fc80000000029 */
[----:B------:R-:W-:-:S04]  /*bab0*/  FADD.FTZ R0, -R0, -RZ ;  /* 0x800000ff00007221 */ /* 0x000fc80000010100 */
[----:B------:R-:W-:-:S07]  /*bac0*/  FFMA R41, R41, R0, R41 ;  /* 0x0000000029297223 */ /* 0x000fce0000000029 */
.L_x_324:
[----:B------:R-:W-:Y:S05]  /*bad0*/  BSYNC B1 ;  /* 0x0000000000017941 */ /* 0x000fea0003800000 */
.L_x_322:
        /* <DEDUP_REMOVED lines=8> */
.L_x_325:
[----:B------:R-:W1:Y:S02]  /*bb60*/  MUFU.RCP R0, R55 ;  /* 0x0000003700007308 */ /* 0x000e640000001000 */
[----:B-1----:R-:W-:-:S04]  /*bb70*/  FFMA R3, R55, R0, -1 ;  /* 0xbf80000037037423 */ /* 0x002fc80000000000 */
[----:B------:R-:W-:-:S04]  /*bb80*/  FADD.FTZ R3, -R3, -RZ ;  /* 0x800000ff03037221 */ /* 0x000fc80000010100 */
[----:B------:R-:W-:-:S07]  /*bb90*/  FFMA R0, R0, R3, R0 ;  /* 0x0000000300007223 */ /* 0x000fce0000000000 */
.L_x_326:
        /* <DEDUP_REMOVED lines=8> */
[----:B------:R-:W-:Y:S01]  /*bc20*/  F2FP.F16.F32.PACK_AB R36, R36, R35 ;  /* 0x000000232424723e */ /* 0x000fe200000000ff */
[----:B------:R1:W-:Y:S01]  /*bc30*/  STSM.16.M88.4 [R20+0x200], R28 ;  /* 0x0002001c14007844 */ /* 0x0003e20000000200 */
[----:B------:R-:W-:-:S05]  /*bc40*/  F2FP.F16.F32.PACK_AB R39, R0, R41 ;  /* 0x000000290027723e */ /* 0x000fca00000000ff */
[----:B------:R1:W-:Y:S01]  /*bc50*/  STSM.16.M88.4 [R21], R36 ;  /* 0x0000002415007844 */ /* 0x0003e20000000200 */
        /* <DEDUP_REMOVED lines=17> */
.L_x_328:
[----:B------:R-:W-:Y:S05]  /*bd70*/  BSYNC B0 ;  /* 0x0000000000007941 */ /* 0x000fea0003800000 */
.L_x_327:
[----:B------:R-:W-:Y:S06]  /*bd80*/  BAR.SYNC.DEFER_BLOCKING 0x1, 0x100 ;  /* 0x0044000000007b1d */ /* 0x000fec0000010000 */
[----:B------:R-:W-:Y:S04]  /*bd90*/  BSSY B0, `(.L_x_329) ;  /* 0x0000009000007945 */ /* 0x000fe80003800000 */
[----:B------:R-:W-:Y:S05]  /*bda0*/  @P0 BRA `(.L_x_330) ;  /* 0x00000000001c0947 */ /* 0x000fea0003800000 */
[----:B------:R-:W-:-:S13]  /*bdb0*/  ISETP.NE.AND P2, PT, R156, 0x3, PT ;  /* 0x000000039c00780c */ /* 0x000fda0003f45270 */
[----:B------:R-:W-:Y:S05]  /*bdc0*/  @!P2 BRA `(.L_x_331) ;  /* 0x000000000004a947 */ /* 0x000fea0003800000 */
[----:B------:R-:W-:Y:S01]  /*bdd0*/  BPT.TRAP 0x1 ;  /* 0x000000040000795c */ /* 0x000fe20000300000 */
.L_x_331:
[----:B------:R-:W-:-:S04]  /*bde0*/  ULEA UR4, UR5, UR45, 0x3 ;  /* 0x0000002d05047291 */ /* 0x000fc8000f8e183f */
[----:B------:R-:W-:-:S04]  /*bdf0*/  UIADD3 UR4, UR4, 0x60, URZ ;  /* 0x0000006004047890 */ /* 0x000fc8000fffe03f */
[----:B------:R-:W-:-:S09]  /*be00*/  UPRMT UR4, UR50, 0x654, UR4 ;  /* 0x0000065432047896 */ /* 0x000fd20008000004 */
[----:B------:R-:W-:Y:S03]  /*be10*/  SYNCS.ARRIVE.TRANS64.RED.A1T0 RZ, [UR4], RZ ;  /* 0x000000ffffff79a7 */ /* 0x000fe60008100404 */
.L_x_330:
[----:B------:R-:W-:Y:S05]  /*be20*/  BSYNC B0 ;  /* 0x0000000000007941 */ /* 0x000fea0003800000 */
.L_x_329:
        /* <DEDUP_REMOVED lines=8> */
.L_x_334:
[----:B------:R-:W-:Y:S01]  /*beb0*/  LEA R0, R14, UR45, 0x3 ;  /* 0x0000002d0e007c11 */ /* 0x000fe2000f8e18ff */
[----:B------:R-:W-:Y:S01]  /*bec0*/  BSSY B1, `(.L_x_335) ;  /* 0x0000006000017945 */ /* 0x000fe20003800000 */
[----:B------:R-:W-:Y:S02]  /*bed0*/  SHF.L.U32 R3, R24, 0x1f, RZ ;  /* 0x0000001f18037819 */ /* 0x000fe400000006ff */
[----:B------:R-:W-:Y:S02]  /*bee0*/  @!P1 LEA R12, R14, R15, 0xd ;  /* 0x0000000f0e0c9211 */ /* 0x000fe400078e68ff */
[----:B------:R-:W2:Y:S02]  /*bef0*/  SYNCS.PHASECHK.TRANS64.TRYWAIT P2, [R0+URZ+0x40], R3 ;  /* 0x00004003000075a7 */ /* 0x000ea4000804017f */
[----:B------:R-:W-:Y:S01]  /*bf00*/  @!P1 LEA R13, R153, R12, 0x1 ;  /* 0x0000000c990d9211 */ /* 0x000fe200078e08ff */
[----:B--2---:R-:W-:Y:S06]  /*bf10*/  @!P2 BRA `(.L_x_336) ;  /* 0x0000009000f0a947 */ /* 0x004fec0003800000 */
.L_x_609:
[----:B------:R-:W-:Y:S05]  /*bf20*/  BSYNC B1 ;  /* 0x0000000000017941 */ /* 0x000fea0003800000 */
.L_x_335:
[----:B------:R-:W-:Y:S05]  /*bf30*/  @!P1 WARPSYNC.ALL ;  /* 0x0000000000009948 */ /* 0x000fea0003800000 */
[----:B------:R3:W4:Y:S01]  /*bf40*/  @!P1 LDSM.16.M88.4 R8, [R12] ;  /* 0x000000000c08983b */ /* 0x0007220000000200 */
[----:B------:R-:W-:-:S03]  /*bf50*/  IADD3 R14, R14, 0x1, RZ ;  /* 0x000000010e0e7810 */ /* 0x000fc60007ffe0ff */
[----:B------:R3:W1:Y:S01]  /*bf60*/  @!P1 LDSM.16.M88.4 R4, [R13] ;  /* 0x000000000d04983b */ /* 0x0006620000000200 */
[----:B------:R-:W-:-:S04]  /*bf70*/  ISETP.NE.AND P2, PT, R14, 0x4, PT ;  /* 0x000000040e00780c */ /* 0x000fc80003f45270 */
[----:B--2---:R-:W-:Y:S02]  /*bf80*/  SEL R3, RZ, 0x1, P2 ;  /* 0x00000001ff037807 */ /* 0x004fe40001000000 */
[----:B------:R-:W-:Y:S02]  /*bf90*/  SEL R14, R14, RZ, P2 ;  /* 0x000000ff0e0e7207 */ /* 0x000fe40001000000 */
[----:B---3--:R-:W-:-:S07]  /*bfa0*/  LOP3.LUT R24, R24, R3, RZ, 0x3c, !PT ;  /* 0x0000000318187212 */ /* 0x008fce00078e3cff */
.L_x_333:
[----:B------:R-:W-:Y:S05]  /*bfb0*/  BSYNC B0 ;  /* 0x0000000000007941 */ /* 0x000fea0003800000 */
.L_x_332:
[----:B-1--4-:R-:W-:Y:S02]  /*bfc0*/  HADD2.F32 R21, -RZ, R9.H0_H0 ;  /* 0x20000009ff157230 */ /* 0x012fe40000004100 */
        /* <DEDUP_REMOVED lines=21> */
[----:B------:R-:W-:Y:S02]  /*c120*/  HADD2.F32 R27, -RZ, R4.H0_H0 ;  /* 0x20000004ff1b7230 */ /* 0x000fe40000004100 */
        /* <DEDUP_REMOVED lines=27> */
[----:B------:R-:W-:Y:S01]  /*c2e0*/  FFMA.SAT R0, -R108, R55, 0.5 ;  /* 0x3f0000006c007423 */ /* 0x000fe20000002137 */
[----:B------:R-:W-:Y:S01]  /*c2f0*/  FFMA R31, -R106, 1.4426950216293334961, -R31 ;  /* 0x3fb8aa3b6a1f7823 */ /* 0x000fe2000000091f */
[----:B------:R-:W-:Y:S02]  /*c300*/  HADD2.F32 R39, -RZ, R5.H1_H1 ;  /* 0x30000005ff277230 */ /* 0x000fe40000004100 */
[----:B------:R-:W-:Y:S01]  /*c310*/  FFMA R114, R155, R35, R114 ;  /* 0x000000239b727223 */ /* 0x000fe20000000072 */
[----:B------:R-:W-:Y:S01]  /*c320*/  FFMA.RM R35, R0, R56, 12582913 ;  /* 0x4b40000100237423 */ /* 0x000fe20000004038 */
[----:B------:R3:W-:Y:S01]  /*c330*/  MUFU.EX2 R36, R27 ;  /* 0x0000001b00247308 */ /* 0x0007e20000000800 */
[----:B-1----:R-:W-:Y:S01]  /*c340*/  FADD R13, R33, -12583039 ;  /* 0xcb40007f210d7421 */ /* 0x002fe20000000000 */
[----:B------:R-:W-:Y:S01]  /*c350*/  FFMA R31, -R106, 1.925963033500011079e-08, R31 ;  /* 0x32a570606a1f7823 */ /* 0x000fe2000000011f */
[----:B------:R-:W-:Y:S01]  /*c360*/  FMUL R0, R154, R115 ;  /* 0x000000739a007220 */ /* 0x000fe20000400000 */
[----:B------:R-:W-:Y:S01]  /*c370*/  FADD R37, R35, -12583039 ;  /* 0xcb40007f23257421 */ /* 0x000fe20000000000 */
[----:B------:R-:W-:Y:S01]  /*c380*/  FFMA R13, -R12, 1.4426950216293334961, -R13 ;  /* 0x3fb8aa3b0c0d7823 */ /* 0x000fe2000000090d */
[----:B------:R-:W-:-:S02]  /*c390*/  HADD2.F32 R41, -RZ, R6.H0_H0 ;  /* 0x20000006ff297230 */ /* 0x000fc40000004100 */
        /* <DEDUP_REMOVED lines=16> */
[----:B------:R-:W-:Y:S01]  /*c4a0*/  HADD2.F32 R45, -RZ, R6.H1_H1 ;  /* 0x30000006ff2d7230 */ /* 0x000fe20000004100 */
[----:B------:R1:W4:Y:S01]  /*c4b0*/  MUFU.EX2 R42, R37 ;  /* 0x00000025002a7308 */ /* 0x0003220000000800 */
[----:B---3--:R-:W-:Y:S01]  /*c4c0*/  FADD R13, R39, -12583039 ;  /* 0xcb40007f270d7421 */ /* 0x008fe20000000000 */
[----:B------:R-:W-:Y:S01]  /*c4d0*/  FFMA R31, -R28, 1.925963033500011079e-08, R31 ;  /* 0x32a570601c1f7823 */ /* 0x000fe2000000011f */
[----:B------:R-:W-:Y:S01]  /*c4e0*/  FFMA.SAT R28, -R112, R55, 0.5 ;  /* 0x3f000000701c7423 */ /* 0x000fe20000002137 */
[----:B------:R-:W-:Y:S01]  /*c4f0*/  FADD R43, R41, -12583039 ;  /* 0xcb40007f292b7421 */ /* 0x000fe20000000000 */
[----:B------:R-:W-:Y:S01]  /*c500*/  FFMA R13, -R110, 1.4426950216293334961, -R13 ;  /* 0x3fb8aa3b6e0d7823 */ /* 0x000fe2000000090d */
[----:B------:R-:W-:Y:S01]  /*c510*/  FMUL R12, R154, R117 ;  /* 0x000000759a0c7220 */ /* 0x000fe20000400000 */
[----:B------:R-:W-:-:S02]  /*c520*/  HADD2.F32 R47, -RZ, R7.H0_H0 ;  /* 0x20000007ff2f7230 */ /* 0x000fc40000004100 */
[----:B------:R-:W-:Y:S01]  /*c530*/  FFMA R43, -R30, 1.4426950216293334961, -R43 ;  /* 0x3fb8aa3b1e2b7823 */ /* 0x000fe2000000092b */
[----:B------:R-:W-:Y:S01]  /*c540*/  FFMA R13, -R110, 1.925963033500011079e-08, R13 ;  /* 0x32a570606e0d7823 */ /* 0x000fe2000000010d */
[-C--:B-1----:R-:W-:Y:S01]  /*c550*/  FFMA.RM R37, R28, R56.reuse, 12582913 ;  /* 0x4b4000011c257423 */ /* 0x082fe20000004038 */
[----:B------:R-:W-:Y:S01]  /*c560*/  FFMA.SAT R28, -R32, R55, 0.5 ;  /* 0x3f000000201c7423 */ /* 0x000fe20000002137 */
[----:B------:R1:W3:Y:S01]  /*c570*/  MUFU.EX2 R44, R31 ;  /* 0x0000001f002c7308 */ /* 0x0002e20000000800 */
[----:B------:R-:W-:Y:S01]  /*c580*/  FFMA R12, R155, R45, R12 ;  /* 0x0000002d9b0c7223 */ /* 0x000fe2000000000c */
[----:B------:R-:W-:Y:S01]  /*c590*/  FFMA R43, -R30, 1.925963033500011079e-08, R43 ;  /* 0x32a570601e2b7823 */ /* 0x000fe2000000012b */
[----:B------:R-:W-:Y:S01]  /*c5a0*/  FFMA.RM R45, R28, R56, 12582913 ;  /* 0x4b4000011c2d7423 */ /* 0x000fe20000004038 */
[----:B------:R-:W-:Y:S01]  /*c5b0*/  FFMA.SAT R28, -R0, R55, 0.5 ;  /* 0x3f000000001c7423 */ /* 0x000fe20000002137 */
[----:B------:R-:W-:Y:S01]  /*c5c0*/  FMUL R118, R154, R118 ;  /* 0x000000769a767220 */ /* 0x000fe20000400000 */
[----:B------:R-:W-:Y:S01]  /*c5d0*/  HADD2.F32 R50, -RZ, R7.H1_H1 ;  /* 0x30000007ff327230 */ /* 0x000fe20000004100 */
[----:B------:R-:W-:Y:S01]  /*c5e0*/  SHF.L.U32 R3, R3, 0x17, RZ ;  /* 0x0000001703037819 */ /* 0x000fe200000006ff */
[----:B------:R5:W3:Y:S01]  /*c5f0*/  MUFU.EX2 R46, R13 ;  /* 0x0000000d002e7308 */ /* 0x000ae20000000800 */
[----:B-1----:R-:W-:Y:S01]  /*c600*/  FADD R31, R37, -12583039 ;  /* 0xcb40007f251f7421 */ /* 0x002fe20000000000 */
[----:B------:R-:W-:Y:S01]  /*c610*/  FFMA.RM R49, R28, R56, 12582913 ;  /* 0x4b4000011c317423 */ /* 0x000fe20000004038 */
[----:B------:R-:W-:Y:S01]  /*c620*/  FMUL R28, R154, R119 ;  /* 0x000000779a1c7220 */ /* 0x000fe20000400000 */
[----:B------:R-:W-:Y:S01]  /*c630*/  FFMA R118, R155, R47, R118 ;  /* 0x0000002f9b767223 */ /* 0x000fe20000000076 */
[----:B------:R-:W-:Y:S01]  /*c640*/  FFMA R31, -R112, 1.4426950216293334961, -R31 ;  /* 0x3fb8aa3b701f7823 */ /* 0x000fe2000000091f */
[----:B------:R-:W-:Y:S01]  /*c650*/  FADD R47, R45, -12583039 ;  /* 0xcb40007f2d2f7421 */ /* 0x000fe20000000000 */
[----:B------:R-:W-:Y:S01]  /*c660*/  FADD R51, R49, -12583039 ;  /* 0xcb40007f31337421 */ /* 0x000fe20000000000 */
[----:B------:R1:W3:Y:S01]  /*c670*/  MUFU.EX2 R30, R43 ;  /* 0x0000002b001e7308 */ /* 0x0002e20000000800 */
[-C--:B-----5:R-:W-:Y:S01]  /*c680*/  FFMA.SAT R13, -R114, R55.reuse, 0.5 ;  /* 0x3f000000720d7423 */ /* 0x0a0fe20000002137 */
[----:B------:R-:W-:Y:S01]  /*c690*/  FFMA R31, -R112, 1.925963033500011079e-08, R31 ;  /* 0x32a57060701f7823 */ /* 0x000fe2000000011f */
[----:B------:R-:W-:Y:S01]  /*c6a0*/  FFMA R28, R155, R50, R28 ;  /* 0x000000329b1c7223 */ /* 0x000fe2000000001c */
[-C--:B------:R-:W-:Y:S01]  /*c6b0*/  FFMA.SAT R50, -R12, R55.reuse, 0.5 ;  /* 0x3f0000000c327423 */ /* 0x080fe20000002137 */
[-C--:B------:R-:W-:Y:S01]  /*c6c0*/  FFMA.RM R13, R13, R56.reuse, 12582913 ;  /* 0x4b4000010d0d7423 */ /* 0x080fe20000004038 */
[-C--:B------:R-:W-:Y:S01]  /*c6d0*/  FFMA.SAT R53, -R118, R55.reuse, 0.5 ;  /* 0x3f00000076357423 */ /* 0x080fe20000002137 */
[----:B------:R-:W-:Y:S01]  /*c6e0*/  FFMA R47, -R32, 1.4426950216293334961, -R47 ;  /* 0x3fb8aa3b202f7823 */ /* 0x000fe2000000092f */
[----:B------:R5:W3:Y:S01]  /*c6f0*/  MUFU.EX2 R48, R31 ;  /* 0x0000001f00307308 */ /* 0x000ae20000000800 */
[----:B-1----:R-:W-:Y:S01]  /*c700*/  FADD R43, R13, -12583039 ;  /* 0xcb40007f0d2b7421 */ /* 0x002fe20000000000 */
[----:B------:R-:W-:Y:S01]  /*c710*/  FFMA R51, -R0, 1.4426950216293334961, -R51 ;  /* 0x3fb8aa3b00337823 */ /* 0x000fe20000000933 */
[-C--:B------:R-:W-:Y:S01]  /*c720*/  FFMA.RM R52, R50, R56.reuse, 12582913 ;  /* 0x4b40000132347423 */ /* 0x080fe20000004038 */
[-C--:B------:R-:W-:Y:S01]  /*c730*/  FFMA.RM R54, R53, R56.reuse, 12582913 ;  /* 0x4b40000135367423 */ /* 0x080fe20000004038 */
[----:B------:R-:W-:Y:S01]  /*c740*/  FFMA R43, -R114, 1.4426950216293334961, -R43 ;  /* 0x3fb8aa3b722b7823 */ /* 0x000fe2000000092b */
[----:B------:R-:W-:Y:S01]  /*c750*/  FFMA R47, -R32, 1.925963033500011079e-08, R47 ;  /* 0x32a57060202f7823 */ /* 0x000fe2000000012f */
[----:B------:R-:W-:Y:S01]  /*c760*/  FFMA R51, -R0, 1.925963033500011079e-08, R51 ;  /* 0x32a5706000337823 */ /* 0x000fe20000000133 */
[----:B------:R-:W-:Y:S01]  /*c770*/  FADD R53, R52, -12583039 ;  /* 0xcb40007f34357421 */ /* 0x000fe20000000000 */
[-C--:B-----5:R-:W-:Y:S01]  /*c780*/  FFMA.SAT R31, -R116, R55.reuse, 0.5 ;  /* 0x3f000000741f7423 */ /* 0x0a0fe20000002137 */
[----:B------:R-:W-:Y:S01]  /*c790*/  FFMA.SAT R55, -R28, R55, 0.5 ;  /* 0x3f0000001c377423 */ /* 0x000fe20000002137 */
[----:B------:R-:W-:Y:S01]  /*c7a0*/  FFMA R43, -R114, 1.925963033500011079e-08, R43 ;  /* 0x32a57060722b7823 */ /* 0x000fe2000000012b */
[----:B------:R1:W5:Y:S01]  /*c7b0*/  MUFU.EX2 R32, R47 ;  /* 0x0000002f00207308 */ /* 0x0003620000000800 */
[-C--:B------:R-:W-:Y:S01]  /*c7c0*/  FFMA.RM R31, R31, R56.reuse, 12582913 ;  /* 0x4b4000011f1f7423 */ /* 0x080fe20000004038 */
[----:B------:R-:W-:Y:S01]  /*c7d0*/  FFMA.RM R55, R55, R56, 12582913 ;  /* 0x4b40000137377423 */ /* 0x000fe20000004038 */
[----:B--2---:R-:W-:Y:S01]  /*c7e0*/  FFMA R34, R3, R34, 1 ;  /* 0x3f80000003227423 */ /* 0x004fe20000000022 */
[----:B------:R-:W-:Y:S01]  /*c7f0*/  FFMA R53, -R12, 1.4426950216293334961, -R53 ;  /* 0x3fb8aa3b0c357823 */ /* 0x000fe20000000935 */
[----:B------:R-:W-:Y:S01]  /*c800*/  SHF.L.U32 R35, R35, 0x17, RZ ;  /* 0x0000001723237819 */ /* 0x000fe200000006ff */
[----:B------:R-:W-:Y:S01]  /*c810*/  FADD R57, R55, -12583039 ;  /* 0xcb40007f37397421 */ /* 0x000fe20000000000 */
[----:B------:R-:W-:Y:S01]  /*c820*/  SHF.L.U32 R33, R33, 0x17, RZ ;  /* 0x0000001721217819 */ /* 0x000fe200000006ff */
[----:B------:R2:W5:Y:S01]  /*c830*/  MUFU.EX2 R0, R43 ;  /* 0x0000002b00007308 */ /* 0x0005620000000800 */
[----:B-1----:R-:W-:Y:S01]  /*c840*/  FADD R47, R31, -12583039 ;  /* 0xcb40007f1f2f7421 */ /* 0x002fe20000000000 */
[----:B------:R-:W-:Y:S01]  /*c850*/  FFMA R57, -R28, 1.4426950216293334961, -R57 ;  /* 0x3fb8aa3b1c397823 */ /* 0x000fe20000000939 */
[----:B------:R-:W-:Y:S01]  /*c860*/  FFMA R53, -R12, 1.925963033500011079e-08, R53 ;  /* 0x32a570600c357823 */ /* 0x000fe20000000135 */
[----:B------:R-:W-:Y:S01]  /*c870*/  IADD3 R3, R34, 0x1800000, RZ ;  /* 0x0180000022037810 */ /* 0x000fe20007ffe0ff */
[----:B------:R-:W-:Y:S01]  /*c880*/  FFMA R47, -R116, 1.4426950216293334961, -R47 ;  /* 0x3fb8aa3b742f7823 */ /* 0x000fe2000000092f */
[----:B------:R-:W-:Y:S01]  /*c890*/  FFMA R57, -R28, 1.925963033500011079e-08, R57 ;  /* 0x32a570601c397823 */ /* 0x000fe20000000139 */
[----:B------:R-:W-:Y:S01]  /*c8a0*/  SHF.L.U32 R21, R21, 0x17, RZ ;  /* 0x0000001715157819 */ /* 0x000fe200000006ff */
[----:B------:R1:W5:Y:S01]  /*c8b0*/  MUFU.EX2 R50, R51 ;  /* 0x0000003300327308 */ /* 0x0003620000000800 */
        /* <DEDUP_REMOVED lines=10> */
[----:B----4-:R-:W-:Y:S01]  /*c960*/  FFMA R42, R35, R42, 1 ;  /* 0x3f800000232a7423 */ /* 0x010fe2000000002a */
[----:B------:R-:W-:Y:S01]  /*c970*/  SHF.L.U32 R39, R39, 0x17, RZ ;  /* 0x0000001727277819 */ /* 0x000fe200000006ff */
[----:B------:R-:W-:Y:S01]  /*c980*/  FFMA R33, R33, R40, 1 ;  /* 0x3f80000021217423 */ /* 0x000fe20000000028 */
[----:B------:R-:W-:Y:S01]  /*c990*/  SHF.L.U32 R41, R41, 0x17, RZ ;  /* 0x0000001729297819 */ /* 0x000fe200000006ff */
[----:B---3--:R-:W-:Y:S01]  /*c9a0*/  FFMA R35, R27, R44, 1 ;  /* 0x3f8000001b237423 */ /* 0x008fe2000000002c */
        /* <DEDUP_REMOVED lines=11> */
[----:B------:R-:W-:Y:S01]  /*ca60*/  SHF.L.U32 R52, R52, 0x17, RZ ;  /* 0x0000001734347819 */ /* 0x000fe200000006ff */
[----:B------:R-:W-:Y:S01]  /*ca70*/  FFMA R48, R37, R48, 1 ;  /* 0x3f80000025307423 */ /* 0x000fe20000000030 */
[----:B------:R-:W-:Y:S01]  /*ca80*/  SHF.L.U32 R54, R54, 0x17, RZ ;  /* 0x0000001736367819 */ /* 0x000fe200000006ff */
[----:B-----5:R-:W-:Y:S01]  /*ca90*/  FFMA R45, R45, R32, 1 ;  /* 0x3f8000002d2d7423 */ /* 0x020fe20000000020 */
[----:B------:R-:W-:Y:S01]  /*caa0*/  SHF.L.U32 R55, R55, 0x17, RZ ;  /* 0x0000001737377819 */ /* 0x000fe200000006ff */
[----:B------:R-:W4:Y:S01]  /*cab0*/  MUFU.EX2 R28, R57 ;  /* 0x00000039001c7308 */ /* 0x000f220000000800 */
[----:B------:R-:W-:Y:S01]  /*cac0*/  FFMA R40, R13, R0, 1 ;  /* 0x3f8000000d287423 */ /* 0x000fe20000000000 */
[----:B------:R-:W-:Y:S01]  /*cad0*/  FFMA R49, R49, R50, 1 ;  /* 0x3f80000031317423 */ /* 0x000fe20000000032 */
[----:B--2---:R-:W-:Y:S01]  /*cae0*/  FFMA R44, R31, R12, 1 ;  /* 0x3f8000001f2c7423 */ /* 0x004fe2000000000c */
[----:B---3--:R-:W-:Y:S01]  /*caf0*/  FFMA R53, R52, R53, 1 ;  /* 0x3f80000034357423 */ /* 0x008fe20000000035 */
[----:B-1----:R-:W-:Y:S01]  /*cb00*/  FFMA R54, R54, R43, 1 ;  /* 0x3f80000036367423 */ /* 0x002fe2000000002b */
[----:B----4-:R-:W-:Y:S01]  /*cb10*/  FFMA R55, R55, R28, 1 ;  /* 0x3f80000037377423 */ /* 0x010fe2000000001c */
[----:B------:R-:W-:Y:S06]  /*cb20*/  @P2 BRA `(.L_x_338) ;  /* 0x0000000000142947 */ /* 0x000fec0003800000 */
[----:B------:R-:W-:Y:S02]  /*cb30*/  MOV R0, R34 ;  /* 0x0000002200007202 */ /* 0x000fe40000000f00 */
[----:B------:R-:W-:-:S07]  /*cb40*/  MOV R12, 0xcb60 ;  /* 0x0000cb60000c7802 */ /* 0x000fce0000000f00 */
[----:B------:R-:W-:Y:S05]  /*cb50*/  CALL.REL.NOINC `($__internal_0_$__cuda_sm20_rcp_rn_f32_slowpath) ;  /* 0x0000008c00c07944 */ /* 0x000fea0003c00000 */
[----:B------:R-:W-:Y:S01]  /*cb60*/  MOV R21, R0 ;  /* 0x0000000000157202 */ /* 0x000fe20000000f00 */
[----:B------:R-:W-:Y:S06]  /*cb70*/  BRA `(.L_x_339) ;  /* 0x0000000000107947 */ /* 0x000fec0003800000 */
.L_x_338:
[----:B------:R-:W1:Y:S02]  /*cb80*/  MUFU.RCP R21, R34 ;  /* 0x0000002200157308 */ /* 0x000e640000001000 */
[----:B-1----:R-:W-:-:S04]  /*cb90*/  FFMA R0, R34, R21, -1 ;  /* 0xbf80000022007423 */ /* 0x002fc80000000015 */
[----:B------:R-:W-:-:S04]  /*cba0*/  FADD.FTZ R0, -R0, -RZ ;  /* 0x800000ff00007221 */ /* 0x000fc80000010100 */
[----:B------:R-:W-:-:S07]  /*cbb0*/  FFMA R21, R21, R0, R21 ;  /* 0x0000000015157223 */ /* 0x000fce0000000015 */
.L_x_339:
[----:B------:R-:W-:Y:S05]  /*cbc0*/  BSYNC B1 ;  /* 0x0000000000017941 */ /* 0x000fea0003800000 */
.L_x_337:
        /* <DEDUP_REMOVED lines=10> */
.L_x_341:
[----:B------:R-:W1:Y:S02]  /*cc70*/  MUFU.RCP R28, R51 ;  /* 0x00000033001c7308 */ /* 0x000e640000001000 */
[----:B-1----:R-:W-:-:S04]  /*cc80*/  FFMA R0, R51, R28, -1 ;  /* 0xbf80000033007423 */ /* 0x002fc8000000001c */
[----:B------:R-:W-:-:S04]  /*cc90*/  FADD.FTZ R3, -R0, -RZ ;  /* 0x800000ff00037221 */ /* 0x000fc80000010100 */
[----:B------:R-:W-:-:S07]  /*cca0*/  FFMA R28, R28, R3, R28 ;  /* 0x000000031c1c7223 */ /* 0x000fce000000001c */
.L_x_342:
[----:B------:R-:W-:Y:S05]  /*ccb0*/  BSYNC B1 ;  /* 0x0000000000017941 */ /* 0x000fea0003800000 */
.L_x_340:
        /* <DEDUP_REMOVED lines=10> */
.L_x_344:
[----:B------:R-:W1:Y:S02]  /*cd60*/  MUFU.RCP R27, R38 ;  /* 0x00000026001b7308 */ /* 0x000e640000001000 */
[----:B-1----:R-:W-:-:S04]  /*cd70*/  FFMA R0, R38, R27, -1 ;  /* 0xbf80000026007423 */ /* 0x002fc8000000001b */
[----:B------:R-:W-:-:S04]  /*cd80*/  FADD.FTZ R0, -R0, -RZ ;  /* 0x800000ff00007221 */ /* 0x000fc80000010100 */
[----:B------:R-:W-:-:S07]  /*cd90*/  FFMA R27, R27, R0, R27 ;  /* 0x000000001b1b7223 */ /* 0x000fce000000001b */
.L_x_345:
[----:B------:R-:W-:Y:S05]  /*cda0*/  BSYNC B1 ;  /* 0x0000000000017941 */ /* 0x000fea0003800000 */
.L_x_343:
        /* <DEDUP_REMOVED lines=10> */
.L_x_347:
[----:B------:R-:W1:Y:S02]  /*ce50*/  MUFU.RCP R30, R33 ;  /* 0x00000021001e7308 */ /* 0x000e640000001000 */
[----:B-1----:R-:W-:-:S04]  /*ce60*/  FFMA R0, R33, R30, -1 ;  /* 0xbf80000021007423 */ /* 0x002fc8000000001e */
[----:B------:R-:W-:-:S04]  /*ce70*/  FADD.FTZ R3, -R0, -RZ ;  /* 0x800000ff00037221 */ /* 0x000fc80000010100 */
[----:B------:R-:W-:-:S07]  /*ce80*/  FFMA R30, R30, R3, R30 ;  /* 0x000000031e1e7223 */ /* 0x000fce000000001e */
.L_x_348:
[----:B------:R-:W-:Y:S05]  /*ce90*/  BSYNC B1 ;  /* 0x0000000000017941 */ /* 0x000fea0003800000 */
.L_x_346:
        /* <DEDUP_REMOVED lines=10> */
.L_x_350:
[----:B------:R-:W1:Y:S02]  /*cf40*/  MUFU.RCP R29, R42 ;  /* 0x0000002a001d7308 */ /* 0x000e640000001000 */
[----:B-1----:R-:W-:-:S04]  /*cf50*/  FFMA R0, R42, R29, -1 ;  /* 0xbf8000002a007423 */ /* 0x002fc8000000001d */
[----:B------:R-:W-:-:S04]  /*cf60*/  FADD.FTZ R0, -R0, -RZ ;  /* 0x800000ff00007221 */ /* 0x000fc80000010100 */
[----:B------:R-:W-:-:S07]  /*cf70*/  FFMA R29, R29, R0, R29 ;  /* 0x000000001d1d7223 */ /* 0x000fce000000001d */
.L_x_351:
[----:B------:R-:W-:Y:S05]  /*cf80*/  BSYNC B1 ;  /* 0x0000000000017941 */ /* 0x000fea0003800000 */
.L_x_349:
        /* <DEDUP_REMOVED lines=10> */
.L_x_353:
[----:B------:R-:W1:Y:S02]  /*d030*/  MUFU.RCP R32, R35 ;  /* 0x0000002300207308 */ /* 0x000e640000001000 */
[----:B-1----:R-:W-:-:S04]  /*d040*/  FFMA R0, R35, R32, -1 ;  /* 0xbf80000023007423 */ /* 0x002fc80000000020 */
[----:B------:R-:W-:-:S04]  /*d050*/  FADD.FTZ R3, -R0, -RZ ;  /* 0x800000ff00037221 */ /* 0x000fc80000010100 */
[----:B------:R-:W-:-:S07]  /*d060*/  FFMA R32, R32, R3, R32 ;  /* 0x0000000320207223 */ /* 0x000fce0000000020 */
.L_x_354:
[----:B------:R-:W-:Y:S05]  /*d070*/  BSYNC B1 ;  /* 0x0000000000017941 */ /* 0x000fea0003800000 */
.L_x_352:
        /* <DEDUP_REMOVED lines=10> */
.L_x_356:
[----:B------:R-:W1:Y:S02]  /*d120*/  MUFU.RCP R31, R46 ;  /* 0x0000002e001f7308 */ /* 0x000e640000001000 */
[----:B-1----:R-:W-:-:S04]  /*d130*/  FFMA R0, R46, R31, -1 ;  /* 0xbf8000002e007423 */ /* 0x002fc8000000001f */
[----:B------:R-:W-:-:S04]  /*d140*/  FADD.FTZ R0, -R0, -RZ ;  /* 0x800000ff00007221 */ /* 0x000fc80000010100 */
[----:B------:R-:W-:-:S07]  /*d150*/  FFMA R31, R31, R0, R31 ;  /* 0x000000001f1f7223 */ /* 0x000fce000000001f */
.L_x_357:
[----:B------:R-:W-:Y:S05]  /*d160*/  BSYNC B1 ;  /* 0x0000000000017941 */ /* 0x000fea0003800000 */
.L_x_355:
        /* <DEDUP_REMOVED lines=10> */
.L_x_359:
[----:B------:R-:W1:Y:S02]  /*d210*/  MUFU.RCP R34, R41 ;  /* 0x0000002900227308 */ /* 0x000e640000001000 */
[----:B-1----:R-:W-:-:S04]  /*d220*/  FFMA R0, R41, R34, -1 ;  /* 0xbf80000029007423 */ /* 0x002fc80000000022 */
[----:B------:R-:W-:-:S04]  /*d230*/  FADD.FTZ R3, -R0, -RZ ;  /* 0x800000ff00037221 */ /* 0x000fc80000010100 */
[----:B------:R-:W-:-:S07]  /*d240*/  FFMA R34, R34, R3, R34 ;  /* 0x0000000322227223 */ /* 0x000fce0000000022 */
.L_x_360:
[----:B------:R-:W-:Y:S05]  /*d250*/  BSYNC B1 ;  /* 0x0000000000017941 */ /* 0x000fea0003800000 */
.L_x_358:
        /* <DEDUP_REMOVED lines=10> */
.L_x_362:
[----:B------:R-:W1:Y:S02]  /*d300*/  MUFU.RCP R33, R48 ;  /* 0x0000003000217308 */ /* 0x000e640000001000 */
[----:B-1----:R-:W-:-:S04]  /*d310*/  FFMA R0, R48, R33, -1 ;  /* 0xbf80000030007423 */ /* 0x002fc80000000021 */
[----:B------:R-:W-:-:S04]  /*d320*/  FADD.FTZ R0, -R0, -RZ ;  /* 0x800000ff00007221 */ /* 0x000fc80000010100 */
[----:B------:R-:W-:-:S07]  /*d330*/  FFMA R33, R33, R0, R33 ;  /* 0x0000000021217223 */ /* 0x000fce0000000021 */
.L_x_363:
[----:B------:R-:W-:Y:S05]  /*d340*/  BSYNC B1 ;  /* 0x0000000000017941 */ /* 0x000fea0003800000 */
.L_x_361:
        /* <DEDUP_REMOVED lines=10> */
.L_x_365:
[----:B------:R-:W1:Y:S02]  /*d3f0*/  MUFU.RCP R36, R45 ;  /* 0x0000002d00247308 */ /* 0x000e640000001000 */
[----:B-1----:R-:W-:-:S04]  /*d400*/  FFMA R0, R45, R36, -1 ;  /* 0xbf8000002d007423 */ /* 0x002fc80000000024 */
[----:B------:R-:W-:-:S04]  /*d410*/  FADD.FTZ R3, -R0, -RZ ;  /* 0x800000ff00037221 */ /* 0x000fc80000010100 */
[----:B------:R-:W-:-:S07]  /*d420*/  FFMA R36, R36, R3, R36 ;  /* 0x0000000324247223 */ /* 0x000fce0000000024 */
.L_x_366:
[----:B------:R-:W-:Y:S05]  /*d430*/  BSYNC B1 ;  /* 0x0000000000017941 */ /* 0x000fea0003800000 */
.L_x_364:
        /* <DEDUP_REMOVED lines=10> */
.L_x_368:
[----:B------:R-:W1:Y:S02]  /*d4e0*/  MUFU.RCP R35, R40 ;  /* 0x0000002800237308 */ /* 0x000e640000001000 */
[----:B-1----:R-:W-:-:S04]  /*d4f0*/  FFMA R0, R40, R35, -1 ;  /* 0xbf80000028007423 */ /* 0x002fc80000000023 */
[----:B------:R-:W-:-:S04]  /*d500*/  FADD.FTZ R0, -R0, -RZ ;  /* 0x800000ff00007221 */ /* 0x000fc80000010100 */
[----:B------:R-:W-:-:S07]  /*d510*/  FFMA R35, R35, R0, R35 ;  /* 0x0000000023237223 */ /* 0x000fce0000000023 */
.L_x_369:
[----:B------:R-:W-:Y:S05]  /*d520*/  BSYNC B1 ;  /* 0x0000000000017941 */ /* 0x000fea0003800000 */
.L_x_367:
        /* <DEDUP_REMOVED lines=10> */
.L_x_371:
[----:B------:R-:W1:Y:S02]  /*d5d0*/  MUFU.RCP R38, R49 ;  /* 0x0000003100267308 */ /* 0x000e640000001000 */
[----:B-1----:R-:W-:-:S04]  /*d5e0*/  FFMA R0, R49, R38, -1 ;  /* 0xbf80000031007423 */ /* 0x002fc80000000026 */
[----:B------:R-:W-:-:S04]  /*d5f0*/  FADD.FTZ R3, -R0, -RZ ;  /* 0x800000ff00037221 */ /* 0x000fc80000010100 */
[----:B------:R-:W-:-:S07]  /*d600*/  FFMA R38, R38, R3, R38 ;  /* 0x0000000326267223 */ /* 0x000fce0000000026 */
.L_x_372:
[----:B------:R-:W-:Y:S05]  /*d610*/  BSYNC B1 ;  /* 0x0000000000017941 */ /* 0x000fea0003800000 */
.L_x_370:
        /* <DEDUP_REMOVED lines=10> */
.L_x_374:
[----:B------:R-:W1:Y:S02]  /*d6c0*/  MUFU.RCP R37, R44 ;  /* 0x0000002c00257308 */ /* 0x000e640000001000 */
[----:B-1----:R-:W-:-:S04]  /*d6d0*/  FFMA R0, R44, R37, -1 ;  /* 0xbf8000002c007423 */ /* 0x002fc80000000025 */
[----:B------:R-:W-:-:S04]  /*d6e0*/  FADD.FTZ R0, -R0, -RZ ;  /* 0x800000ff00007221 */ /* 0x000fc80000010100 */
[----:B------:R-:W-:-:S07]  /*d6f0*/  FFMA R37, R37, R0, R37 ;  /* 0x0000000025257223 */ /* 0x000fce0000000025 */
.L_x_375:
[----:B------:R-:W-:Y:S05]  /*d700*/  BSYNC B1 ;  /* 0x0000000000017941 */ /* 0x000fea0003800000 */
.L_x_373:
        /* <DEDUP_REMOVED lines=10> */
.L_x_377:
[----:B------:R-:W1:Y:S02]  /*d7b0*/  MUFU.RCP R40, R53 ;  /* 0x0000003500287308 */ /* 0x000e640000001000 */
[----:B-1----:R-:W-:-:S04]  /*d7c0*/  FFMA R0, R53, R40, -1 ;  /* 0xbf80000035007423 */ /* 0x002fc80000000028 */
[----:B------:R-:W-:-:S04]  /*d7d0*/  FADD.FTZ R3, -R0, -RZ ;  /* 0x800000ff00037221 */ /* 0x000fc80000010100 */
[----:B------:R-:W-:-:S07]  /*d7e0*/  FFMA R40, R40, R3, R40 ;  /* 0x0000000328287223 */ /* 0x000fce0000000028 */
.L_x_378:
[----:B------:R-:W-:Y:S05]  /*d7f0*/  BSYNC B1 ;  /* 0x0000000000017941 */ /* 0x000fea0003800000 */
.L_x_376:
        /* <DEDUP_REMOVED lines=10> */
.L_x_380:
[----:B------:R-:W1:Y:S02]  /*d8a0*/  MUFU.RCP R39, R54 ;  /* 0x0000003600277308 */ /* 0x000e640000001000 */
[----:B-1----:R-:W-:-:S04]  /*d8b0*/  FFMA R0, R54, R39, -1 ;  /* 0xbf80000036007423 */ /* 0x002fc80000000027 */
[----:B------:R-:W-:-:S04]  /*d8c0*/  FADD.FTZ R0, -R0, -RZ ;  /* 0x800000ff00007221 */ /* 0x000fc80000010100 */
[----:B------:R-:W-:-:S07]  /*d8d0*/  FFMA R39, R39, R0, R39 ;  /* 0x0000000027277223 */ /* 0x000fce0000000027 */
.L_x_381:
[----:B------:R-:W-:Y:S05]  /*d8e0*/  BSYNC B1 ;  /* 0x0000000000017941 */ /* 0x000fea0003800000 */
.L_x_379:
        /* <DEDUP_REMOVED lines=8> */
.L_x_382:
[----:B------:R-:W1:Y:S02]  /*d970*/  MUFU.RCP R0, R55 ;  /* 0x0000003700007308 */ /* 0x000e640000001000 */
[----:B-1----:R-:W-:-:S04]  /*d980*/  FFMA R3, R55, R0, -1 ;  /* 0xbf80000037037423 */ /* 0x002fc80000000000 */
[----:B------:R-:W-:-:S04]  /*d990*/  FADD.FTZ R3, -R3, -RZ ;  /* 0x800000ff03037221 */ /* 0x000fc80000010100 */
[----:B------:R-:W-:-:S07]  /*d9a0*/  FFMA R0, R0, R3, R0 ;  /* 0x0000000300007223 */ /* 0x000fce0000000000 */
.L_x_383:
        /* <DEDUP_REMOVED lines=29> */
.L_x_385:
[----:B------:R-:W-:Y:S05]  /*db80*/  BSYNC B0 ;  /* 0x0000000000007941 */ /* 0x000fea0003800000 */
.L_x_384:
[----:B------:R-:W-:Y:S06]  /*db90*/  BAR.SYNC.DEFER_BLOCKING 0x1, 0x100 ;  /* 0x0044000000007b1d */ /* 0x000fec0000010000 */
[----:B------:R-:W-:Y:S04]  /*dba0*/  BSSY B0, `(.L_x_386) ;  /* 0x0000009000007945 */ /* 0x000fe80003800000 */
[----:B------:R-:W-:Y:S05]  /*dbb0*/  @P0 BRA `(.L_x_387) ;  /* 0x00000000001c0947 */ /* 0x000fea0003800000 */
[----:B------:R-:W-:-:S13]  /*dbc0*/  ISETP.NE.AND P2, PT, R156, 0x3, PT ;  /* 0x000000039c00780c */ /* 0x000fda0003f45270 */
[----:B------:R-:W-:Y:S05]  /*dbd0*/  @!P2 BRA `(.L_x_388) ;  /* 0x000000000004a947 */ /* 0x000fea0003800000 */
[----:B------:R-:W-:Y:S01]  /*dbe0*/  BPT.TRAP 0x1 ;  /* 0x000000040000795c */ /* 0x000fe20000300000 */
.L_x_388:
[----:B------:R-:W-:-:S04]  /*dbf0*/  ULEA UR4, UR5, UR45, 0x3 ;  /* 0x0000002d05047291 */ /* 0x000fc8000f8e183f */
[----:B------:R-:W-:-:S04]  /*dc00*/  UIADD3 UR4, UR4, 0x60, URZ ;  /* 0x0000006004047890 */ /* 0x000fc8000fffe03f */
[----:B------:R-:W-:-:S09]  /*dc10*/  UPRMT UR4, UR50, 0x654, UR4 ;  /* 0x0000065432047896 */ /* 0x000fd20008000004 */
[----:B------:R-:W-:Y:S03]  /*dc20*/  SYNCS.ARRIVE.TRANS64.RED.A1T0 RZ, [UR4], RZ ;  /* 0x000000ffffff79a7 */ /* 0x000fe60008100404 */
.L_x_387:
[----:B------:R-:W-:Y:S05]  /*dc30*/  BSYNC B0 ;  /* 0x0000000000007941 */ /* 0x000fea0003800000 */
.L_x_386:
        /* <DEDUP_REMOVED lines=8> */
.L_x_391:
[----:B------:R-:W-:Y:S01]  /*dcc0*/  LEA R0, R14, UR45, 0x3 ;  /* 0x0000002d0e007c11 */ /* 0x000fe2000f8e18ff */
[----:B------:R-:W-:Y:S01]  /*dcd0*/  BSSY B1, `(.L_x_392) ;  /* 0x0000006000017945 */ /* 0x000fe20003800000 */
[----:B------:R-:W-:Y:S02]  /*dce0*/  SHF.L.U32 R3, R24, 0x1f, RZ ;  /* 0x0000001f18037819 */ /* 0x000fe400000006ff */
[----:B------:R-:W-:Y:S02]  /*dcf0*/  @!P1 LEA R12, R14, R15, 0xd ;  /* 0x0000000f0e0c9211 */ /* 0x000fe400078e68ff */
[----:B------:R-:W2:Y:S02]  /*dd00*/  SYNCS.PHASECHK.TRANS64.TRYWAIT P2, [R0+URZ+0x40], R3 ;  /* 0x00004003000075a7 */ /* 0x000ea4000804017f */
[----:B------:R-:W-:Y:S01]  /*dd10*/  @!P1 LEA R13, R153, R12, 0x1 ;  /* 0x0000000c990d9211 */ /* 0x000fe200078e08ff */
[----:B--2---:R-:W-:Y:S06]  /*dd20*/  @!P2 BRA `(.L_x_393) ;  /* 0x000000740080a947 */ /* 0x004fec0003800000 */
.L_x_610:
[----:B------:R-:W-:Y:S05]  /*dd30*/  BSYNC B1 ;  /* 0x0000000000017941 */ /* 0x000fea0003800000 */
.L_x_392:
        /* <DEDUP_REMOVED lines=8> */
.L_x_390:
[----:B------:R-:W-:Y:S05]  /*ddc0*/  BSYNC B0 ;  /* 0x0000000000007941 */ /* 0x000fea0003800000 */
.L_x_389:
[----:B----4-:R-:W-:Y:S02]  /*ddd0*/  HADD2.F32 R21, -RZ, R9.H0_H0 ;  /* 0x20000009ff157230 */ /* 0x010fe40000004100 */
        /* <DEDUP_REMOVED lines=9> */
[----:B-1----:R-:W-:Y:S02]  /*de70*/  HADD2.F32 R23, -RZ, R9.H1_H1 ;  /* 0x30000009ff177230 */ /* 0x002fe40000004100 */
        /* <DEDUP_REMOVED lines=31> */
[----:B------:R-:W-:Y:S01]  /*e070*/  FFMA.RM R27, R27, R55, 12582913 ;  /* 0x4b4000011b1b7423 */ /* 0x000fe20000004037 */
        /* <DEDUP_REMOVED lines=23> */
[----:B------:R-:W-:Y:S01]  /*e1f0*/  FFMA.SAT R12, -R126, R53, 0.5 ;  /* 0x3f0000007e0c7423 */ /* 0x000fe20000002135 */
[----:B------:R-:W-:Y:S01]  /*e200*/  FFMA R35, -R124, 1.4426950216293334961, -R35 ;  /* 0x3fb8aa3b7c237823 */ /* 0x000fe20000000923 */
[-C--:B------:R-:W-:Y:S01]  /*e210*/  FFMA.RM R23, R23, R55.reuse, 12582913 ;  /* 0x4b40000117177423 */ /* 0x080fe20000004037 */
[----:B------:R-:W-:Y:S01]  /*e220*/  FMUL R132, R154, R132 ;  /* 0x000000849a847220 */ /* 0x000fe20000400000 */
[----:B------:R-:W-:Y:S01]  /*e230*/  FFMA.RM R37, R12, R55, 12582913 ;  /* 0x4b4000010c257423 */ /* 0x000fe20000004037 */
[----:B------:R3:W-:Y:S01]  /*e240*/  MUFU.EX2 R40, R13 ;  /* 0x0000000d00287308 */ /* 0x0007e20000000800 */
[----:B-1----:R-:W-:Y:S01]  /*e250*/  FADD R29, R23, -12583039 ;  /* 0xcb40007f171d7421 */ /* 0x002fe20000000000 */
[----:B------:R-:W-:Y:S01]  /*e260*/  FFMA.SAT R12, -R30, R53, 0.5 ;  /* 0x3f0000001e0c7423 */ /* 0x000fe20000002135 */
[----:B------:R-:W-:Y:S01]  /*e270*/  FFMA R35, -R124, 1.925963033500011079e-08, R35 ;  /* 0x32a570607c237823 */ /* 0x000fe20000000123 */
[----:B------:R-:W-:Y:S01]  /*e280*/  FFMA R132, R155, R39, R132 ;  /* 0x000000279b847223 */ /* 0x000fe20000000084 */
[----:B------:R-:W-:Y:S01]  /*e290*/  FFMA R29, -R28, 1.4426950216293334961, -R29 ;  /* 0x3fb8aa3b1c1d7823 */ /* 0x000fe2000000091d */
[----:B------:R-:W-:Y:S01]  /*e2a0*/  FFMA.RM R39, R12, R55, 12582913 ;  /* 0x4b4000010c277423 */ /* 0x000fe20000004037 */
[----:B------:R-:W-:Y:S01]  /*e2b0*/  HADD2.F32 R43, -RZ, R6.H1_H1 ;  /* 0x30000006ff2b7230 */ /* 0x000fe20000004100 */
[----:B------:R1:W4:Y:S01]  /*e2c0*/  MUFU.EX2 R42, R35 ;  /* 0x00000023002a7308 */ /* 0x0003220000000800 */
[----:B---3--:R-:W-:Y:S01]  /*e2d0*/  FADD R13, R37, -12583039 ;  /* 0xcb40007f250d7421 */ /* 0x008fe20000000000 */
[----:B------:R-:W-:Y:S01]  /*e2e0*/  FFMA R29, -R28, 1.925963033500011079e-08, R29 ;  /* 0x32a570601c1d7823 */ /* 0x000fe2000000011d */
[----:B------:R-:W-:Y:S01]  /*e2f0*/  FFMA.SAT R28, -R128, R53, 0.5 ;  /* 0x3f000000801c7423 */ /* 0x000fe20000002135 */
[----:B------:R-:W-:Y:S01]  /*e300*/  FMUL R12, R154, R133 ;  /* 0x000000859a0c7220 */ /* 0x000fe20000400000 */
[----:B------:R-:W-:Y:S01]  /*e310*/  FFMA R13, -R126, 1.4426950216293334961, -R13 ;  /* 0x3fb8aa3b7e0d7823 */ /* 0x000fe2000000090d */
[----:B------:R-:W-:Y:S01]  /*e320*/  FADD R41, R39, -12583039 ;  /* 0xcb40007f27297421 */ /* 0x000fe20000000000 */
[----:B------:R-:W-:-:S02]  /*e330*/  HADD2.F32 R45, -RZ, R7.H0_H0 ;  /* 0x20000007ff2d7230 */ /* 0x000fc40000004100 */
[----:B------:R-:W-:Y:S01]  /*e340*/  FFMA R12, R155, R43, R12 ;  /* 0x0000002b9b0c7223 */ /* 0x000fe2000000000c */
[----:B-1----:R-:W-:Y:S01]  /*e350*/  FFMA.RM R35, R28, R55, 12582913 ;  /* 0x4b4000011c237423 */ /* 0x002fe20000004037 */
[----:B------:R-:W-:Y:S01]  /*e360*/  FFMA R13, -R126, 1.925963033500011079e-08, R13 ;  /* 0x32a570607e0d7823 */ /* 0x000fe2000000010d */
[----:B------:R-:W-:Y:S01]  /*e370*/  FFMA.SAT R28, -R32, R53, 0.5 ;  /* 0x3f000000201c7423 */ /* 0x000fe20000002135 */
[----:B------:R-:W-:Y:S01]  /*e380*/  FFMA R41, -R30, 1.4426950216293334961, -R41 ;  /* 0x3fb8aa3b1e297823 */ /* 0x000fe20000000929 */
[----:B------:R1:W-:Y:S01]  /*e390*/  MUFU.EX2 R44, R29 ;  /* 0x0000001d002c7308 */ /* 0x0003e20000000800 */
[----:B------:R-:W-:Y:S02]  /*e3a0*/  HADD2.F32 R50, -RZ, R7.H1_H1 ;  /* 0x30000007ff327230 */ /* 0x000fe40000004100 */
[----:B------:R-:W-:Y:S01]  /*e3b0*/  FFMA.RM R43, R28, R55, 12582913 ;  /* 0x4b4000011c2b7423 */ /* 0x000fe20000004037 */
[----:B------:R-:W-:Y:S01]  /*e3c0*/  FFMA.SAT R28, -R0, R53, 0.5 ;  /* 0x3f000000001c7423 */ /* 0x000fe20000002135 */
[----:B------:R-:W-:Y:S01]  /*e3d0*/  FFMA R41, -R30, 1.925963033500011079e-08, R41 ;  /* 0x32a570601e297823 */ /* 0x000fe20000000129 */
[----:B------:R-:W-:Y:S01]  /*e3e0*/  FMUL R134, R154, R134 ;  /* 0x000000869a867220 */ /* 0x000fe20000400000 */
[----:B------:R-:W-:Y:S01]  /*e3f0*/  SHF.L.U32 R3, R3, 0x17, RZ ;  /* 0x0000001703037819 */ /* 0x000fe200000006ff */
[----:B------:R-:W-:Y:S01]  /*e400*/  FFMA.RM R47, R28, R55, 12582913 ;  /* 0x4b4000011c2f7423 */ /* 0x000fe20000004037 */
[----:B------:R3:W-:Y:S01]  /*e410*/  MUFU.EX2 R46, R13 ;  /* 0x0000000d002e7308 */ /* 0x0007e20000000800 */
[----:B-1----:R-:W-:Y:S01]  /*e420*/  FADD R29, R35, -12583039 ;  /* 0xcb40007f231d7421 */ /* 0x002fe20000000000 */
[----:B------:R-:W-:Y:S01]  /*e430*/  FMUL R28, R154, R135 ;  /* 0x000000879a1c7220 */ /* 0x000fe20000400000 */
[----:B------:R-:W-:Y:S01]  /*e440*/  FFMA R134, R155, R45, R134 ;  /* 0x0000002d9b867223 */ /* 0x000fe20000000086 */
[----:B------:R-:W-:Y:S01]  /*e450*/  FADD R45, R43, -12583039 ;  /* 0xcb40007f2b2d7421 */ /* 0x000fe20000000000 */
[----:B------:R-:W-:Y:S01]  /*e460*/  FFMA R29, -R128, 1.4426950216293334961, -R29 ;  /* 0x3fb8aa3b801d7823 */ /* 0x000fe2000000091d */
[----:B------:R-:W-:Y:S01]  /*e470*/  FFMA R28, R155, R50, R28 ;  /* 0x000000329b1c7223 */ /* 0x000fe2000000001c */
[----:B------:R-:W-:Y:S01]  /*e480*/  FADD R49, R47, -12583039 ;  /* 0xcb40007f2f317421 */ /* 0x000fe20000000000 */
[----:B------:R1:W-:Y:S01]  /*e490*/  MUFU.EX2 R30, R41 ;  /* 0x00000029001e7308 */ /* 0x0003e20000000800 */
[-C--:B---3--:R-:W-:Y:S01]  /*e4a0*/  FFMA.SAT R13, -R130, R53.reuse, 0.5 ;  /* 0x3f000000820d7423 */ /* 0x088fe20000002135 */
[----:B------:R-:W-:Y:S01]  /*e4b0*/  FFMA R29, -R128, 1.925963033500011079e-08, R29 ;  /* 0x32a57060801d7823 */ /* 0x000fe2000000011d */
[-C--:B------:R-:W-:Y:S01]  /*e4c0*/  FFMA.SAT R52, -R134, R53.reuse, 0.5 ;  /* 0x3f00000086347423 */ /* 0x080fe20000002135 */
[----:B------:R-:W-:Y:S01]  /*e4d0*/  FFMA.SAT R54, -R28, R53, 0.5 ;  /* 0x3f0000001c367423 */ /* 0x000fe20000002135 */
[----:B------:R-:W-:Y:S01]  /*e4e0*/  FFMA.RM R13, R13, R55, 12582913 ;  /* 0x4b4000010d0d7423 */ /* 0x000fe20000004037 */
[----:B------:R-:W-:Y:S01]  /*e4f0*/  FFMA R45, -R32, 1.4426950216293334961, -R45 ;  /* 0x3fb8aa3b202d7823 */ /* 0x000fe2000000092d */
[----:B------:R-:W-:Y:S01]  /*e500*/  FFMA R49, -R0, 1.4426950216293334961, -R49 ;  /* 0x3fb8aa3b00317823 */ /* 0x000fe20000000931 */
[----:B------:R3:W-:Y:S01]  /*e510*/  MUFU.EX2 R48, R29 ;  /* 0x0000001d00307308 */ /* 0x0007e20000000800 */
[----:B-1----:R-:W-:Y:S01]  /*e520*/  FADD R41, R13, -12583039 ;  /* 0xcb40007f0d297421 */ /* 0x002fe20000000000 */
[----:B------:R-:W-:Y:S01]  /*e530*/  FFMA.SAT R50, -R12, R53, 0.5 ;  /* 0x3f0000000c327423 */ /* 0x000fe20000002135 */
[-C--:B------:R-:W-:Y:S01]  /*e540*/  FFMA.RM R52, R52, R55.reuse, 12582913 ;  /* 0x4b40000134347423 */ /* 0x080fe20000004037 */
[-C--:B------:R-:W-:Y:S01]  /*e550*/  FFMA.RM R54, R54, R55.reuse, 12582913 ;  /* 0x4b40000136367423 */ /* 0x080fe20000004037 */
[----:B------:R-:W-:Y:S01]  /*e560*/  FFMA R41, -R130, 1.4426950216293334961, -R41 ;  /* 0x3fb8aa3b82297823 */ /* 0x000fe20000000929 */
[----:B------:R-:W-:Y:S01]  /*e570*/  FFMA R45, -R32, 1.925963033500011079e-08, R45 ;  /* 0x32a57060202d7823 */ /* 0x000fe2000000012d */
[----:B------:R-:W-:Y:S01]  /*e580*/  FFMA R49, -R0, 1.925963033500011079e-08, R49 ;  /* 0x32a5706000317823 */ /* 0x000fe20000000131 */
[----:B------:R-:W-:Y:S01]  /*e590*/  FFMA.RM R51, R50, R55, 12582913 ;  /* 0x4b40000132337423 */ /* 0x000fe20000004037 */
[----:B---3--:R-:W-:Y:S01]  /*e5a0*/  FFMA.SAT R29, -R132, R53, 0.5 ;  /* 0x3f000000841d7423 */ /* 0x008fe20000002135 */
[----:B------:R-:W-:Y:S01]  /*e5b0*/  FFMA R41, -R130, 1.925963033500011079e-08, R41 ;  /* 0x32a5706082297823 */ /* 0x000fe20000000129 */
[----:B------:R1:W3:Y:S01]  /*e5c0*/  MUFU.EX2 R32, R45 ;  /* 0x0000002d00207308 */ /* 0x0002e20000000800 */
[----:B------:R-:W-:Y:S01]  /*e5d0*/  FADD R53, R51, -12583039 ;  /* 0xcb40007f33357421 */ /* 0x000fe20000000000 */
[----:B------:R-:W-:Y:S01]  /*e5e0*/  FFMA.RM R29, R29, R55, 12582913 ;  /* 0x4b4000011d1d7423 */ /* 0x000fe20000004037 */
[----:B------:R-:W-:Y:S01]  /*e5f0*/  FADD R55, R54, -12583039 ;  /* 0xcb40007f36377421 */ /* 0x000fe20000000000 */
[----:B--2---:R-:W-:Y:S01]  /*e600*/  FFMA R34, R3, R34, 1 ;  /* 0x3f80000003227423 */ /* 0x004fe20000000022 */
[----:B------:R-:W-:Y:S01]  /*e610*/  FFMA R53, -R12, 1.4426950216293334961, -R53 ;  /* 0x3fb8aa3b0c357823 */ /* 0x000fe20000000935 */
[----:B------:R-:W-:Y:S01]  /*e620*/  SHF.L.U32 R33, R33, 0x17, RZ ;  /* 0x0000001721217819 */ /* 0x000fe200000006ff */
[----:B------:R-:W-:Y:S01]  /*e630*/  FFMA R55, -R28, 1.4426950216293334961, -R55 ;  /* 0x3fb8aa3b1c377823 */ /* 0x000fe20000000937 */
[----:B------:R2:W5:Y:S01]  /*e640*/  MUFU.EX2 R0, R41 ;  /* 0x0000002900007308 */ /* 0x0005620000000800 */
[----:B-1----:R-:W-:Y:S01]  /*e650*/  FADD R45, R29, -12583039 ;  /* 0xcb40007f1d2d7421 */ /* 0x002fe20000000000 */
[----:B------:R-:W-:Y:S01]  /*e660*/  IADD3 R3, R34, 0x1800000, RZ ;  /* 0x0180000022037810 */ /* 0x000fe20007ffe0ff */
[----:B------:R-:W-:Y:S01]  /*e670*/  FFMA R55, -R28, 1.925963033500011079e-08, R55 ;  /* 0x32a570601c377823 */ /* 0x000fe20000000137 */
[----:B------:R-:W-:Y:S01]  /*e680*/  FFMA R53, -R12, 1.925963033500011079e-08, R53 ;  /* 0x32a570600c357823 */ /* 0x000fe20000000135 */
[----:B------:R-:W-:Y:S01]  /*e690*/  FFMA R45, -R132, 1.4426950216293334961, -R45 ;  /* 0x3fb8aa3b842d7823 */ /* 0x000fe2000000092d */
[----:B------:R-:W-:Y:S01]  /*e6a0*/  LOP3.LUT R3, R3, 0x7f800000, RZ, 0xc0, !PT ;  /* 0x7f80000003037812 */ /* 0x000fe200078ec0ff */
[----:B------:R-:W-:Y:S01]  /*e6b0*/  IMAD.SHL.U32 R43, R43, 0x800000, RZ ;  /* 0x008000002b2b7824 */ /* 0x000fe200078e00ff */
[----:B------:R1:W5:Y:S01]  /*e6c0*/  MUFU.EX2 R50, R49 ;  /* 0x0000003100327308 */ /* 0x0003620000000800 */
[----:B--2---:R-:W-:Y:S01]  /*e6d0*/  FADD R41, R52, -12583039 ;  /* 0xcb40007f34297421 */ /* 0x004fe20000000000 */
[----:B------:R-:W-:Y:S01]  /*e6e0*/  FFMA R45, -R132, 1.925963033500011079e-08, R45 ;  /* 0x32a57060842d7823 */ /* 0x000fe2000000012d */
[----:B------:R-:W-:Y:S01]  /*e6f0*/  ISETP.GT.U32.AND P2, PT, R3, 0x1ffffff, PT ;  /* 0x01ffffff0300780c */ /* 0x000fe20003f44070 */
[----:B------:R-:W-:Y:S01]  /*e700*/  BSSY B1, `(.L_x_394) ;  /* 0x000002d000017945 */ /* 0x000fe20003800000 */
[C---:B------:R-:W-:Y:S01]  /*e710*/  FFMA R41, -R134.reuse, 1.4426950216293334961, -R41 ;  /* 0x3fb8aa3b86297823 */ /* 0x040fe20000000929 */
[----:B------:R-:W-:Y:S01]  /*e720*/  SHF.L.U32 R31, R31, 0x17, RZ ;  /* 0x000000171f1f7819 */ /* 0x000fe200000006ff */
[----:B----4-:R-:W-:Y:S01]  /*e730*/  FFMA R42, R33, R42, 1 ;  /* 0x3f800000212a7423 */ /* 0x010fe2000000002a */
[----:B------:R-:W2:Y:S01]  /*e740*/  MUFU.EX2 R12, R45 ;  /* 0x0000002d000c7308 */ /* 0x000ea20000000800 */
[----:B------:R-:W-:Y:S01]  /*e750*/  FFMA R41, -R134, 1.925963033500011079e-08, R41 ;  /* 0x32a5706086297823 */ /* 0x000fe20000000129 */
[----:B------:R-:W-:Y:S01]  /*e760*/  SHF.L.U32 R23, R23, 0x17, RZ ;  /* 0x0000001717177819 */ /* 0x000fe200000006ff */
[----:B------:R-:W-:Y:S01]  /*e770*/  FFMA R31, R31, R40, 1 ;  /* 0x3f8000001f1f7423 */ /* 0x000fe20000000028 */
[----:B------:R-:W-:Y:S01]  /*e780*/  SHF.L.U32 R21, R21, 0x17, RZ ;  /* 0x0000001715157819 */ /* 0x000fe200000006ff */
[----:B---3--:R-:W-:Y:S01]  /*e790*/  FFMA R43, R43, R32, 1 ;  /* 0x3f8000002b2b7423 */ /* 0x008fe20000000020 */
[----:B------:R-:W-:Y:S01]  /*e7a0*/  SHF.L.U32 R27, R27, 0x17, RZ ;  /* 0x000000171b1b7819 */ /* 0x000fe200000006ff */
[----:B------:R-:W-:Y:S01]  /*e7b0*/  FFMA R33, R23, R44, 1 ;  /* 0x3f80000017217423 */ /* 0x000fe2000000002c */
        /* <DEDUP_REMOVED lines=17> */
[----:B------:R-:W-:Y:S01]  /*e8d0*/  SHF.L.U32 R54, R54, 0x17, RZ ;  /* 0x0000001736367819 */ /* 0x000fe200000006ff */
        /* <DEDUP_REMOVED lines=11> */
.L_x_395:
[----:B------:R-:W1:Y:S02]  /*e990*/  MUFU.RCP R21, R34 ;  /* 0x0000002200157308 */ /* 0x000e640000001000 */
[----:B-1----:R-:W-:-:S04]  /*e9a0*/  FFMA R0, R34, R21, -1 ;  /* 0xbf80000022007423 */ /* 0x002fc80000000015 */
[----:B------:R-:W-:-:S04]  /*e9b0*/  FADD.FTZ R0, -R0, -RZ ;  /* 0x800000ff00007221 */ /* 0x000fc80000010100 */
[----:B------:R-:W-:-:S07]  /*e9c0*/  FFMA R21, R21, R0, R21 ;  /* 0x0000000015157223 */ /* 0x000fce0000000015 */
.L_x_396:
[----:B------:R-:W-:Y:S05]  /*e9d0*/  BSYNC B1 ;  /* 0x0000000000017941 */ /* 0x000fea0003800000 */
.L_x_394:
        /* <DEDUP_REMOVED lines=10> */
.L_x_398:
[----:B------:R-:W1:Y:S02]  /*ea80*/  MUFU.RCP R28, R49 ;  /* 0x00000031001c7308 */ /* 0x000e640000001000 */
[----:B-1----:R-:W-:-:S04]  /*ea90*/  FFMA R0, R49, R28, -1 ;  /* 0xbf80000031007423 */ /* 0x002fc8000000001c */
[----:B------:R-:W-:-:S04]  /*eaa0*/  FADD.FTZ R3, -R0, -RZ ;  /* 0x800000ff00037221 */ /* 0x000fc80000010100 */
[----:B------:R-:W-:-:S07]  /*eab0*/  FFMA R28, R28, R3, R28 ;  /* 0x000000031c1c7223 */ /* 0x000fce000000001c */
.L_x_399:
[----:B------:R-:W-:Y:S05]  /*eac0*/  BSYNC B1 ;  /* 0x0000000000017941 */ /* 0x000fea0003800000 */
.L_x_397:
        /* <DEDUP_REMOVED lines=10> */
.L_x_401:
[----:B------:R-:W1:Y:S02]  /*eb70*/  MUFU.RCP R23, R38 ;  /* 0x0000002600177308 */ /* 0x000e640000001000 */
[----:B-1----:R-:W-:-:S04]  /*eb80*/  FFMA R0, R38, R23, -1 ;  /* 0xbf80000026007423 */ /* 0x002fc80000000017 */
[----:B------:R-:W-:-:S04]  /*eb90*/  FADD.FTZ R0, -R0, -RZ ;  /* 0x800000ff00007221 */ /* 0x000fc80000010100 */
[----:B------:R-:W-:-:S07]  /*eba0*/  FFMA R23, R23, R0, R23 ;  /* 0x0000000017177223 */ /* 0x000fce0000000017 */
.L_x_402:
[----:B------:R-:W-:Y:S05]  /*ebb0*/  BSYNC B1 ;  /* 0x0000000000017941 */ /* 0x000fea0003800000 */
.L_x_400:
        /* <DEDUP_REMOVED lines=10> */
.L_x_404:
[----:B------:R-:W1:Y:S02]  /*ec60*/  MUFU.RCP R30, R31 ;  /* 0x0000001f001e7308 */ /* 0x000e640000001000 */
[----:B-1----:R-:W-:-:S04]  /*ec70*/  FFMA R0, R31, R30, -1 ;  /* 0xbf8000001f007423 */ /* 0x002fc8000000001e */
[----:B------:R-:W-:-:S04]  /*ec80*/  FADD.FTZ R3, -R0, -RZ ;  /* 0x800000ff00037221 */ /* 0x000fc80000010100 */
[----:B------:R-:W-:-:S07]  /*ec90*/  FFMA R30, R30, R3, R30 ;  /* 0x000000031e1e7223 */ /* 0x000fce000000001e */
.L_x_405:
[----:B------:R-:W-:Y:S05]  /*eca0*/  BSYNC B1 ;  /* 0x0000000000017941 */ /* 0x000fea0003800000 */
.L_x_403:
        /* <DEDUP_REMOVED lines=10> */
.L_x_407:
[----:B------:R-:W1:Y:S02]  /*ed50*/  MUFU.RCP R27, R42 ;  /* 0x0000002a001b7308 */ /* 0x000e640000001000 */
[----:B-1----:R-:W-:-:S04]  /*ed60*/  FFMA R0, R42, R27, -1 ;  /* 0xbf8000002a007423 */ /* 0x002fc8000000001b */
[----:B------:R-:W-:-:S04]  /*ed70*/  FADD.FTZ R0, -R0, -RZ ;  /* 0x800000ff00007221 */ /* 0x000fc80000010100 */
[----:B------:R-:W-:-:S07]  /*ed80*/  FFMA R27, R27, R0, R27 ;  /* 0x000000001b1b7223 */ /* 0x000fce000000001b */
.L_x_408:
[----:B------:R-:W-:Y:S05]  /*ed90*/  BSYNC B1 ;  /* 0x0000000000017941 */ /* 0x000fea0003800000 */
.L_x_406:
        /* <DEDUP_REMOVED lines=10> */
.L_x_410:
[----:B------:R-:W1:Y:S02]  /*ee40*/  MUFU.RCP R32, R33 ;  /* 0x0000002100207308 */ /* 0x000e640000001000 */
[----:B-1----:R-:W-:-:S04]  /*ee50*/  FFMA R0, R33, R32, -1 ;  /* 0xbf80000021007423 */ /* 0x002fc80000000020 */
[----:B------:R-:W-:-:S04]  /*ee60*/  FADD.FTZ R3, -R0, -RZ ;  /* 0x800000ff00037221 */ /* 0x000fc80000010100 */
[----:B------:R-:W-:-:S07]  /*ee70*/  FFMA R32, R32, R3, R32 ;  /* 0x0000000320207223 */ /* 0x000fce0000000020 */
.L_x_411:
[----:B------:R-:W-:Y:S05]  /*ee80*/  BSYNC B1 ;  /* 0x0000000000017941 */ /* 0x000fea0003800000 */
.L_x_409:
        /* <DEDUP_REMOVED lines=10> */
.L_x_413:
[----:B------:R-:W1:Y:S02]  /*ef30*/  MUFU.RCP R29, R46 ;  /* 0x0000002e001d7308 */ /* 0x000e640000001000 */
[----:B-1----:R-:W-:-:S04]  /*ef40*/  FFMA R0, R46, R29, -1 ;  /* 0xbf8000002e007423 */ /* 0x002fc8000000001d */
[----:B------:R-:W-:-:S04]  /*ef50*/  FADD.FTZ R0, -R0, -RZ ;  /* 0x800000ff00007221 */ /* 0x000fc80000010100 */
[----:B------:R-:W-:-:S07]  /*ef60*/  FFMA R29, R29, R0, R29 ;  /* 0x000000001d1d7223 */ /* 0x000fce000000001d */
.L_x_414:
[----:B------:R-:W-:Y:S05]  /*ef70*/  BSYNC B1 ;  /* 0x0000000000017941 */ /* 0x000fea0003800000 */
.L_x_412:
        /* <DEDUP_REMOVED lines=10> */
.L_x_416:
[----:B------:R-:W1:Y:S02]  /*f020*/  MUFU.RCP R34, R39 ;  /* 0x0000002700227308 */ /* 0x000e640000001000 */
[----:B-1----:R-:W-:-:S04]  /*f030*/  FFMA R0, R39, R34, -1 ;  /* 0xbf80000027007423 */ /* 0x002fc80000000022 */
[----:B------:R-:W-:-:S04]  /*f040*/  FADD.FTZ R3, -R0, -RZ ;  /* 0x800000ff00037221 */ /* 0x000fc80000010100 */
[----:B------:R-:W-:-:S07]  /*f050*/  FFMA R34, R34, R3, R34 ;  /* 0x0000000322227223 */ /* 0x000fce0000000022 */
.L_x_417:
[----:B------:R-:W-:Y:S05]  /*f060*/  BSYNC B1 ;  /* 0x0000000000017941 */ /* 0x000fea0003800000 */
.L_x_415:
        /* <DEDUP_REMOVED lines=10> */
.L_x_419:
[----:B------:R-:W1:Y:S02]  /*f110*/  MUFU.RCP R31, R48 ;  /* 0x00000030001f7308 */ /* 0x000e640000001000 */
[----:B-1----:R-:W-:-:S04]  /*f120*/  FFMA R0, R48, R31, -1 ;  /* 0xbf80000030007423 */ /* 0x002fc8000000001f */
[----:B------:R-:W-:-:S04]  /*f130*/  FADD.FTZ R0, -R0, -RZ ;  /* 0x800000ff00007221 */ /* 0x000fc80000010100 */
[----:B------:R-:W-:-:S07]  /*f140*/  FFMA R31, R31, R0, R31 ;  /* 0x000000001f1f7223 */ /* 0x000fce000000001f */
.L_x_420:
[----:B------:R-:W-:Y:S05]  /*f150*/  BSYNC B1 ;  /* 0x0000000000017941 */ /* 0x000fea0003800000 */
.L_x_418:
        /* <DEDUP_REMOVED lines=10> */
.L_x_422:
[----:B------:R-:W1:Y:S02]  /*f200*/  MUFU.RCP R36, R43 ;  /* 0x0000002b00247308 */ /* 0x000e640000001000 */
[----:B-1----:R-:W-:-:S04]  /*f210*/  FFMA R0, R43, R36, -1 ;  /* 0xbf8000002b007423 */ /* 0x002fc80000000024 */
[----:B------:R-:W-:-:S04]  /*f220*/  FADD.FTZ R3, -R0, -RZ ;  /* 0x800000ff00037221 */ /* 0x000fc80000010100 */
[----:B------:R-:W-:-:S07]  /*f230*/  FFMA R36, R36, R3, R36 ;  /* 0x0000000324247223 */ /* 0x000fce0000000024 */
.L_x_423:
[----:B------:R-:W-:Y:S05]  /*f240*/  BSYNC B1 ;  /* 0x0000000000017941 */ /* 0x000fea0003800000 */
.L_x_421:
        /* <DEDUP_REMOVED lines=10> */
.L_x_425:
[----:B------:R-:W1:Y:S02]  /*f2f0*/  MUFU.RCP R33, R40 ;  /* 0x0000002800217308 */ /* 0x000e640000001000 */
[----:B-1----:R-:W-:-:S04]  /*f300*/  FFMA R0, R40, R33, -1 ;  /* 0xbf80000028007423 */ /* 0x002fc80000000021 */
[----:B------:R-:W-:-:S04]  /*f310*/  FADD.FTZ R0, -R0, -RZ ;  /* 0x800000ff00007221 */ /* 0x000fc80000010100 */
[----:B------:R-:W-:-:S07]  /*f320*/  FFMA R33, R33, R0, R33 ;  /* 0x0000000021217223 */ /* 0x000fce0000000021 */
.L_x_426:
[----:B------:R-:W-:Y:S05]  /*f330*/  BSYNC B1 ;  /* 0x0000000000017941 */ /* 0x000fea0003800000 */
.L_x_424:
        /* <DEDUP_REMOVED lines=10> */
.L_x_428:
[----:B------:R-:W1:Y:S02]  /*f3e0*/  MUFU.RCP R38, R47 ;  /* 0x0000002f00267308 */ /* 0x000e640000001000 */
[----:B-1----:R-:W-:-:S04]  /*f3f0*/  FFMA R0, R47, R38, -1 ;  /* 0xbf8000002f007423 */ /* 0x002fc80000000026 */
[----:B------:R-:W-:-:S04]  /*f400*/  FADD.FTZ R3, -R0, -RZ ;  /* 0x800000ff00037221 */ /* 0x000fc80000010100 */
[----:B------:R-:W-:-:S07]  /*f410*/  FFMA R38, R38, R3, R38 ;  /* 0x0000000326267223 */ /* 0x000fce0000000026 */
.L_x_429:
[----:B------:R-:W-:Y:S05]  /*f420*/  BSYNC B1 ;  /* 0x0000000000017941 */ /* 0x000fea0003800000 */
.L_x_427:
        /* <DEDUP_REMOVED lines=10> */
.L_x_431:
[----:B------:R-:W1:Y:S02]  /*f4d0*/  MUFU.RCP R35, R44 ;  /* 0x0000002c00237308 */ /* 0x000e640000001000 */
[----:B-1----:R-:W-:-:S04]  /*f4e0*/  FFMA R0, R44, R35, -1 ;  /* 0xbf8000002c007423 */ /* 0x002fc80000000023 */
[----:B------:R-:W-:-:S04]  /*f4f0*/  FADD.FTZ R0, -R0, -RZ ;  /* 0x800000ff00007221 */ /* 0x000fc80000010100 */
[----:B------:R-:W-:-:S07]  /*f500*/  FFMA R35, R35, R0, R35 ;  /* 0x0000000023237223 */ /* 0x000fce0000000023 */
.L_x_432:
[----:B------:R-:W-:Y:S05]  /*f510*/  BSYNC B1 ;  /* 0x0000000000017941 */ /* 0x000fea0003800000 */
.L_x_430:
        /* <DEDUP_REMOVED lines=10> */
.L_x_434:
[----:B------:R-:W1:Y:S02]  /*f5c0*/  MUFU.RCP R40, R51 ;  /* 0x0000003300287308 */ /* 0x000e640000001000 */
[----:B-1----:R-:W-:-:S04]  /*f5d0*/  FFMA R0, R51, R40, -1 ;  /* 0xbf80000033007423 */ /* 0x002fc80000000028 */
[----:B------:R-:W-:-:S04]  /*f5e0*/  FADD.FTZ R3, -R0, -RZ ;  /* 0x800000ff00037221 */ /* 0x000fc80000010100 */
[----:B------:R-:W-:-:S07]  /*f5f0*/  FFMA R40, R40, R3, R40 ;  /* 0x0000000328287223 */ /* 0x000fce0000000028 */
.L_x_435:
[----:B------:R-:W-:Y:S05]  /*f600*/  BSYNC B1 ;  /* 0x0000000000017941 */ /* 0x000fea0003800000 */
.L_x_433:
        /* <DEDUP_REMOVED lines=10> */
.L_x_437:
[----:B------:R-:W1:Y:S02]  /*f6b0*/  MUFU.RCP R37, R52 ;  /* 0x0000003400257308 */ /* 0x000e640000001000 */
[----:B-1----:R-:W-:-:S04]  /*f6c0*/  FFMA R0, R52, R37, -1 ;  /* 0xbf80000034007423 */ /* 0x002fc80000000025 */
[----:B------:R-:W-:-:S04]  /*f6d0*/  FADD.FTZ R0, -R0, -RZ ;  /* 0x800000ff00007221 */ /* 0x000fc80000010100 */
[----:B------:R-:W-:-:S07]  /*f6e0*/  FFMA R37, R37, R0, R37 ;  /* 0x0000000025257223 */ /* 0x000fce0000000025 */
.L_x_438:
[----:B------:R-:W-:Y:S05]  /*f6f0*/  BSYNC B1 ;  /* 0x0000000000017941 */ /* 0x000fea0003800000 */
.L_x_436:
        /* <DEDUP_REMOVED lines=8> */
.L_x_439:
[----:B------:R-:W1:Y:S02]  /*f780*/  MUFU.RCP R0, R55 ;  /* 0x0000003700007308 */ /* 0x000e640000001000 */
[----:B-1----:R-:W-:-:S04]  /*f790*/  FFMA R3, R55, R0, -1 ;  /* 0xbf80000037037423 */ /* 0x002fc80000000000 */
[----:B------:R-:W-:-:S04]  /*f7a0*/  FADD.FTZ R3, -R3, -RZ ;  /* 0x800000ff03037221 */ /* 0x000fc80000010100 */
[----:B------:R-:W-:-:S07]  /*f7b0*/  FFMA R0, R0, R3, R0 ;  /* 0x0000000300007223 */ /* 0x000fce0000000000 */
.L_x_440:
        /* <DEDUP_REMOVED lines=29> */
.L_x_442:
[----:B------:R-:W-:Y:S05]  /*f990*/  BSYNC B0 ;  /* 0x0000000000007941 */ /* 0x000fea0003800000 */
.L_x_441:
[----:B------:R-:W-:Y:S06]  /*f9a0*/  BAR.SYNC.DEFER_BLOCKING 0x1, 0x100 ;  /* 0x0044000000007b1d */ /* 0x000fec0000010000 */
[----:B------:R-:W-:Y:S04]  /*f9b0*/  BSSY B0, `(.L_x_443) ;  /* 0x0000009000007945 */ /* 0x000fe80003800000 */
[----:B------:R-:W-:Y:S05]  /*f9c0*/  @P0 BRA `(.L_x_444) ;  /* 0x00000000001c0947 */ /* 0x000fea0003800000 */
[----:B------:R-:W-:-:S13]  /*f9d0*/  ISETP.NE.AND P2, PT, R156, 0x3, PT ;  /* 0x000000039c00780c */ /* 0x000fda0003f45270 */
[----:B------:R-:W-:Y:S05]  /*f9e0*/  @!P2 BRA `(.L_x_445) ;  /* 0x000000000004a947 */ /* 0x000fea0003800000 */
[----:B------:R-:W-:Y:S01]  /*f9f0*/  BPT.TRAP 0x1 ;  /* 0x000000040000795c */ /* 0x000fe20000300000 */
.L_x_445:
[----:B------:R-:W-:-:S04]  /*fa00*/  ULEA UR4, UR5, UR45, 0x3 ;  /* 0x0000002d05047291 */ /* 0x000fc8000f8e183f */
[----:B------:R-:W-:-:S04]  /*fa10*/  UIADD3 UR4, UR4, 0x60, URZ ;  /* 0x0000006004047890 */ /* 0x000fc8000fffe03f */
[----:B------:R-:W-:-:S09]  /*fa20*/  UPRMT UR4, UR50, 0x654, UR4 ;  /* 0x0000065432047896 */ /* 0x000fd20008000004 */
[----:B------:R-:W-:Y:S03]  /*fa30*/  SYNCS.ARRIVE.TRANS64.RED.A1T0 RZ, [UR4], RZ ;  /* 0x000000ffffff79a7 */ /* 0x000fe60008100404 */
.L_x_444:
[----:B------:R-:W-:Y:S05]  /*fa40*/  BSYNC B0 ;  /* 0x0000000000007941 */ /* 0x000fea0003800000 */
.L_x_443:
        /* <DEDUP_REMOVED lines=8> */
.L_x_448:
[----:B------:R-:W-:Y:S01]  /*fad0*/  SHF.L.U32 R24, R24, 0x1f, RZ ;  /* 0x0000001f18187819 */ /* 0x000fe200000006ff */
[----:B------:R-:W-:Y:S01]  /*fae0*/  BSSY B1, `(.L_x_449) ;  /* 0x0000006000017945 */ /* 0x000fe20003800000 */
[C---:B------:R-:W-:Y:S01]  /*faf0*/  LEA R3, R14.reuse, UR45, 0x3 ;  /* 0x0000002d0e037c11 */ /* 0x040fe2000f8e18ff */
[----:B------:R-:W-:-:S03]  /*fb00*/  @!P1 IMAD R14, R14, 0x2000, R15 ;  /* 0x000020000e0e9824 */ /* 0x000fc600078e020f */
[----:B------:R-:W2:Y:S02]  /*fb10*/  SYNCS.PHASECHK.TRANS64.TRYWAIT P2, [R3+URZ+0x40], R24 ;  /* 0x00004018030075a7 */ /* 0x000ea4000804017f */
[----:B------:R-:W-:Y:S01]  /*fb20*/  @!P1 LEA R0, R153, R14, 0x1 ;  /* 0x0000000e99009211 */ /* 0x000fe200078e08ff */
[----:B--2---:R-:W-:Y:S06]  /*fb30*/  @!P2 BRA `(.L_x_450) ;  /* 0x000000580010a947 */ /* 0x004fec0003800000 */
.L_x_611:
[----:B------:R-:W-:Y:S05]  /*fb40*/  BSYNC B1 ;  /* 0x0000000000017941 */ /* 0x000fea0003800000 */
.L_x_449:
[----:B------:R-:W-:Y:S05]  /*fb50*/  @!P1 WARPSYNC.ALL ;  /* 0x0000000000009948 */ /* 0x000fea0003800000 */
[----:B------:R3:W4:Y:S04]  /*fb60*/  @!P1 LDSM.16.M88.4 R8, [R14] ;  /* 0x000000000e08983b */ /* 0x0007280000000200 */
[----:B------:R3:W1:Y:S02]  /*fb70*/  @!P1 LDSM.16.M88.4 R4, [R0] ;  /* 0x000000000004983b */ /* 0x0006640000000200 */
.L_x_447:
[----:B------:R-:W-:Y:S05]  /*fb80*/  BSYNC B0 ;  /* 0x0000000000007941 */ /* 0x000fea0003800000 */
.L_x_446:
[--C-:B---34-:R-:W-:Y:S02]  /*fb90*/  HADD2.F32 R0, -RZ, R8.reuse.H0_H0 ;  /* 0x20000008ff007230 */ /* 0x118fe40000004100 */
[C---:B------:R-:W-:Y:S01]  /*fba0*/  FMUL R136, R154.reuse, R136 ;  /* 0x000000889a887220 */ /* 0x040fe20000400000 */
[----:B------:R-:W-:Y:S01]  /*fbb0*/  MOV R41, 0x3bbb989d ;  /* 0x3bbb989d00297802 */ /* 0x000fe20000000f00 */
[----:B------:R-:W-:Y:S02]  /*fbc0*/  HADD2.F32 R8, -RZ, R8.H1_H1 ;  /* 0x30000008ff087230 */ /* 0x000fe40000004100 */
[----:B------:R-:W-:Y:S01]  /*fbd0*/  FMUL R137, R154, R137 ;  /* 0x000000899a897220 */ /* 0x000fe20000400000 */
[----:B------:R-:W-:Y:S01]  /*fbe0*/  FFMA R0, R155, R0, R136 ;  /* 0x000000009b007223 */ /* 0x000fe20000000088 */
[--C-:B------:R-:W-:Y:S01]  /*fbf0*/  HADD2.F32 R12, -RZ, R9.reuse.H0_H0 ;  /* 0x20000009ff0c7230 */ /* 0x100fe20000004100 */
[----:B------:R-:W-:Y:S01]  /*fc00*/  MOV R50, 0x437c0000 ;  /* 0x437c000000327802 */ /* 0x000fe20000000f00 */
[----:B------:R-:W-:-:S02]  /*fc10*/  HADD2.F32 R14, -RZ, R9.H1_H1 ;  /* 0x30000009ff0e7230 */ /* 0x000fc40000004100 */
[----:B--2---:R-:W-:Y:S01]  /*fc20*/  FMUL R3, R154, R138 ;  /* 0x0000008a9a037220 */ /* 0x004fe20000400000 */
[----:B------:R-:W-:Y:S01]  /*fc30*/  FFMA.SAT R9, -R0, R41, 0.5 ;  /* 0x3f00000000097423 */ /* 0x000fe20000002129 */
[C---:B------:R-:W-:Y:S01]  /*fc40*/  FFMA R8, R155.reuse, R8, R137 ;  /* 0x000000089b087223 */ /* 0x040fe20000000089 */
[--C-:B------:R-:W-:Y:S02]  /*fc50*/  HADD2.F32 R28, -RZ, R11.reuse.H0_H0 ;  /* 0x2000000bff1c7230 */ /* 0x100fe40000004100 */
[----:B------:R-:W-:Y:S01]  /*fc60*/  FFMA R3, R155, R12, R3 ;  /* 0x0000000c9b037223 */ /* 0x000fe20000000003 */
[----:B------:R-:W-:Y:S01]  /*fc70*/  FFMA.RM R9, R9, R50, 12582913 ;  /* 0x4b40000109097423 */ /* 0x000fe20000004032 */
[----:B------:R-:W-:Y:S01]  /*fc80*/  FMUL R12, R154, R139 ;  /* 0x0000008b9a0c7220 */ /* 0x000fe20000400000 */
[-C--:B------:R-:W-:Y:S01]  /*fc90*/  FFMA.SAT R13, -R8, R41.reuse, 0.5 ;  /* 0x3f000000080d7423 */ /* 0x080fe20000002129 */
[----:B------:R-:W-:Y:S02]  /*fca0*/  HADD2.F32 R30, -RZ, R11.H1_H1 ;  /* 0x3000000bff1e7230 */ /* 0x000fe40000004100 */
[----:B------:R-:W-:Y:S01]  /*fcb0*/  FADD R11, R9, -12583039 ;  /* 0xcb40007f090b7421 */ /* 0x000fe20000000000 */
[----:B------:R-:W-:Y:S01]  /*fcc0*/  FFMA.SAT R15, -R3, R41, 0.5 ;  /* 0x3f000000030f7423 */ /* 0x000fe20000002129 */
[----:B------:R-:W-:Y:S01]  /*fcd0*/  FFMA R12, R155, R14, R12 ;  /* 0x0000000e9b0c7223 */ /* 0x000fe2000000000c */
[----:B------:R-:W-:Y:S01]  /*fce0*/  FFMA.RM R13, R13, R50, 12582913 ;  /* 0x4b4000010d0d7423 */ /* 0x000fe20000004032 */
[----:B------:R-:W-:-:S02]  /*fcf0*/  HADD2.F32 R24, -RZ, R10.H0_H0 ;  /* 0x2000000aff187230 */ /* 0x000fc40000004100 */
[----:B------:R-:W-:Y:S01]  /*fd00*/  FFMA R11, -R0, 1.4426950216293334961, -R11 ;  /* 0x3fb8aa3b000b7823 */ /* 0x000fe2000000090b */
[----:B------:R-:W-:Y:S02]  /*fd10*/  HADD2.F32 R10, -RZ, R10.H1_H1 ;  /* 0x3000000aff0a7230 */ /* 0x000fe40000004100 */
[----:B------:R-:W-:Y:S01]  /*fd20*/  FFMA.RM R21, R15, R50, 12582913 ;  /* 0x4b4000010f157423 */ /* 0x000fe20000004032 */
[----:B------:R-:W-:Y:S01]  /*fd30*/  FFMA.SAT R14, -R12, R41, 0.5 ;  /* 0x3f0000000c0e7423 */ /* 0x000fe20000002129 */
[C---:B-1----:R-:W-:Y:S01]  /*fd40*/  FMUL R32, R154.reuse, R141 ;  /* 0x0000008d9a207220 */ /* 0x042fe20000400000 */
[----:B------:R-:W-:Y:S01]  /*fd50*/  FADD R15, R13, -12583039 ;  /* 0xcb40007f0d0f7421 */ /* 0x000fe20000000000 */
[----:B------:R-:W-:Y:S01]  /*fd60*/  FMUL R140, R154, R140 ;  /* 0x0000008c9a8c7220 */ /* 0x000fe20000400000 */
[----:B------:R-:W-:Y:S01]  /*fd70*/  FFMA R11, -R0, 1.925963033500011079e-08, R11 ;  /* 0x32a57060000b7823 */ /* 0x000fe2000000010b */
[----:B------:R-:W-:Y:S01]  /*fd80*/  FFMA.RM R23, R14, R50, 12582913 ;  /* 0x4b4000010e177423 */ /* 0x000fe20000004032 */
[----:B------:R-:W-:Y:S01]  /*fd90*/  FADD R0, R21, -12583039 ;  /* 0xcb40007f15007421 */ /* 0x000fe20000000000 */
[----:B------:R-:W-:Y:S01]  /*fda0*/  FFMA R15, -R8, 1.4426950216293334961, -R15 ;  /* 0x3fb8aa3b080f7823 */ /* 0x000fe2000000090f */
[C---:B------:R-:W-:Y:S01]  /*fdb0*/  FFMA R10, R155.reuse, R10, R32 ;  /* 0x0000000a9b0a7223 */ /* 0x040fe20000000020 */
[----:B------:R-:W-:Y:S01]  /*fdc0*/  FFMA R24, R155, R24, R140 ;  /* 0x000000189b187223 */ /* 0x000fe2000000008c */
[----:B------:R1:W2:Y:S01]  /*fdd0*/  MUFU.EX2 R44, R11 ;  /* 0x0000000b002c7308 */ /* 0x0002a20000000800 */
[----:B------:R-:W-:Y:S01]  /*fde0*/  FMUL R34, R154, R143 ;  /* 0x0000008f9a227220 */ /* 0x000fe20000400000 */
[C---:B------:R-:W-:Y:S01]  /*fdf0*/  FFMA R0, -R3.reuse, 1.4426950216293334961, -R0 ;  /* 0x3fb8aa3b03007823 */ /* 0x040fe20000000900 */
[----:B------:R-:W-:Y:S01]  /*fe00*/  FFMA R15, -R8, 1.925963033500011079e-08, R15 ;  /* 0x32a57060080f7823 */ /* 0x000fe2000000010f */
[-C--:B------:R-:W-:Y:S01]  /*fe10*/  FFMA.SAT R14, -R10, R41.reuse, 0.5 ;  /* 0x3f0000000a0e7423 */ /* 0x080fe20000002129 */
[----:B------:R-:W-:Y:S01]  /*fe20*/  FFMA.SAT R8, -R24, R41, 0.5 ;  /* 0x3f00000018087423 */ /* 0x000fe20000002129 */
[----:B------:R-:W-:Y:S01]  /*fe30*/  FMUL R142, R154, R142 ;  /* 0x0000008e9a8e7220 */ /* 0x000fe20000400000 */
[----:B------:R-:W-:Y:S01]  /*fe40*/  FFMA R3, -R3, 1.925963033500011079e-08, R0 ;  /* 0x32a5706003037823 */ /* 0x000fe20000000100 */
[----:B------:R-:W-:Y:S01]  /*fe50*/  FFMA.RM R29, R14, R50, 12582913 ;  /* 0x4b4000010e1d7423 */ /* 0x000fe20000004032 */
[----:B-1----:R-:W-:Y:S01]  /*fe60*/  FADD R11, R23, -12583039 ;  /* 0xcb40007f170b7421 */ /* 0x002fe20000000000 */
[----:B------:R-:W-:Y:S01]  /*fe70*/  FFMA R30, R155, R30, R34 ;  /* 0x0000001e9b1e7223 */ /* 0x000fe20000000022 */
[----:B------:R-:W-:-:S02]  /*fe80*/  HADD2.F32 R0, -RZ, R4.H0_H0 ;  /* 0x20000004ff007230 */ /* 0x000fc40000004100 */
[----:B------:R-:W-:Y:S01]  /*fe90*/  FFMA.RM R25, R8, R50, 12582913 ;  /* 0x4b40000108197423 */ /* 0x000fe20000004032 */
[----:B------:R-:W-:Y:S01]  /*fea0*/  FFMA R11, -R12, 1.4426950216293334961, -R11 ;  /* 0x3fb8aa3b0c0b7823 */ /* 0x000fe2000000090b */
[----:B------:R-:W-:Y:S01]  /*feb0*/  FMUL R144, R154, R144 ;  /* 0x000000909a907220 */ /* 0x000fe20000400000 */
[----:B------:R-:W-:Y:S01]  /*fec0*/  FFMA R28, R155, R28, R142 ;  /* 0x0000001c9b1c7223 */ /* 0x000fe2000000008e */
[----:B------:R-:W-:Y:S01]  /*fed0*/  FADD R31, R29, -12583039 ;  /* 0xcb40007f1d1f7421 */ /* 0x000fe20000000000 */
[----:B------:R-:W-:Y:S01]  /*fee0*/  FFMA R11, -R12, 1.925963033500011079e-08, R11 ;  /* 0x32a570600c0b7823 */ /* 0x000fe2000000010b */
[--C-:B------:R-:W-:Y:S02]  /*fef0*/  HADD2.F32 R8, -RZ, R5.reuse.H1_H1 ;  /* 0x30000005ff087230 */ /* 0x100fe40000004100 */
[----:B------:R-:W-:Y:S01]  /*ff00*/  FFMA.SAT R14, -R30, R41, 0.5 ;  /* 0x3f0000001e0e7423 */ /* 0x000fe20000002129 */
[----:B------:R-:W-:Y:S01]  /*ff10*/  FMUL R38, R154, R147 ;  /* 0x000000939a267220 */ /* 0x000fe20000400000 */
[----:B------:R1:W-:Y:S01]  /*ff20*/  MUFU.EX2 R46, R3 ;  /* 0x00000003002e7308 */ /* 0x0003e20000000800 */
[----:B------:R-:W-:Y:S01]  /*ff30*/  FADD R27, R25, -12583039 ;  /* 0xcb40007f191b7421 */ /* 0x000fe20000000000 */
[----:B------:R-:W-:Y:S01]  /*ff40*/  FFMA R144, R155, R0, R144 ;  /* 0x000000009b907223 */ /* 0x000fe20000000090 */
[----:B------:R-:W-:Y:S01]  /*ff50*/  FFMA R31, -R10, 1.4426950216293334961, -R31 ;  /* 0x3fb8aa3b0a1f7823 */ /* 0x000fe2000000091f */
[----:B------:R-:W-:-:S02]  /*ff60*/  HADD2.F32 R0, -RZ, R5.H0_H0 ;  /* 0x20000005ff007230 */ /* 0x000fc40000004100 */
[----:B------:R-:W-:Y:S01]  /*ff70*/  FMUL R146, R154, R146 ;  /* 0x000000929a927220 */ /* 0x000fe20000400000 */
[----:B------:R-:W-:Y:S01]  /*ff80*/  FFMA R27, -R24, 1.4426950216293334961, -R27 ;  /* 0x3fb8aa3b181b7823 */ /* 0x000fe2000000091b */
[----:B------:R-:W-:Y:S01]  /*ff90*/  FFMA R8, R155, R8, R38 ;  /* 0x000000089b087223 */ /* 0x000fe20000000026 */
[----:B------:R3:W4:Y:S01]  /*ffa0*/  MUFU.EX2 R34, R11 ;  /* 0x0000000b00227308 */ /* 0x0007220000000800 */
[----:B-1----:R-:W-:Y:S01]  /*ffb0*/  FFMA.SAT R3, -R28, R41, 0.5 ;  /* 0x3f0000001c037423 */ /* 0x002fe20000002129 */
[----:B------:R-:W-:Y:S02]  /*ffc0*/  HADD2.F32 R4, -RZ, R4.H1_H1 ;  /* 0x30000004ff047230 */ /* 0x000fe40000004100 */
[----:B------:R-:W-:Y:S01]  /*ffd0*/  FMUL R36, R154, R145 ;  /* 0x000000919a247220 */ /* 0x000fe20000400000 */
[--C-:B------:R-:W-:Y:S02]  /*ffe0*/  HADD2.F32 R12, -RZ, R7.reuse.H0_H0 ;  /* 0x20000007ff0c7230 */ /* 0x100fe40000004100 */
[-C--:B------:R-:W-:Y:S01]  /*fff0*/  FFMA.RM R3, R3, R50.reuse, 12582913 ;  /* 0x4b40000103037423 */ /* 0x080fe20000004032 */
[----:B------:R-:W-:Y:S01]  /*10000*/  FFMA R31, -R10, 1.925963033500011079e-08, R31 ;  /* 0x32a570600a1f7823 */ /* 0x000fe2000000011f */
[----:B------:R-:W-:Y:S01]  /*10010*/  FFMA R27, -R24, 1.925963033500011079e-08, R27 ;  /* 0x32a57060181b7823 */ /* 0x000fe2000000011b */
[----:B------:R1:W-:Y:S01]  /*10020*/  MUFU.EX2 R32, R15 ;  /* 0x0000000f00207308 */ /* 0x0003e20000000800 */
[----:B---3--:R-:W-:Y:S01]  /*10030*/  FFMA.RM R11, R14, R50, 12582913 ;  /* 0x4b4000010e0b7423 */ /* 0x008fe20000004032 */
[----:B------:R-:W-:-:S02]  /*10040*/  HADD2.F32 R14, -RZ, R7.H1_H1 ;  /* 0x30000007ff0e7230 */ /* 0x000fc40000004100 */
[----:B------:R-:W-:Y:S01]  /*10050*/  FFMA R0, R155, R0, R146 ;  /* 0x000000009b007223 */ /* 0x000fe20000000092 */
[-C--:B------:R-:W-:Y:S01]  /*10060*/  FFMA.SAT R35, -R8, R41.reuse, 0.5 ;  /* 0x3f00000008237423 */ /* 0x080fe20000002129 */
[----:B------:R-:W-:Y:S01]  /*10070*/  FADD R7, R11, -12583039 ;  /* 0xcb40007f0b077421 */ /* 0x000fe20000000000 */
[----:B------:R-:W-:Y:S01]  /*10080*/  FADD R5, R3, -12583039 ;  /* 0xcb40007f03057421 */ /* 0x000fe20000000000 */
[----:B------:R-:W-:Y:S01]  /*10090*/  FFMA R4, R155, R4, R36 ;  /* 0x000000049b047223 */ /* 0x000fe20000000024 */
[----:B------:R3:W-:Y:S01]  /*100a0*/  MUFU.EX2 R48, R31 ;  /* 0x0000001f00307308 */ /* 0x0007e20000000800 */
[-C--:B-1----:R-:W-:Y:S01]  /*100b0*/  FFMA.SAT R15, -R144, R41.reuse, 0.5 ;  /* 0x3f000000900f7423 */ /* 0x082fe20000002129 */
[----:B------:R-:W-:Y:S01]  /*100c0*/  FFMA R7, -R30, 1.4426950216293334961, -R7 ;  /* 0x3fb8aa3b1e077823 */ /* 0x000fe20000000907 */
[-C--:B------:R-:W-:Y:S01]  /*100d0*/  FFMA.RM R35, R35, R50.reuse, 12582913 ;  /* 0x4b40000123237423 */ /* 0x080fe20000004032 */
[----:B------:R-:W-:Y:S01]  /*100e0*/  FFMA R5, -R28, 1.4426950216293334961, -R5 ;  /* 0x3fb8aa3b1c057823 */ /* 0x000fe20000000905 */
[----:B------:R-:W-:Y:S01]  /*100f0*/  FFMA.RM R15, R15, R50, 12582913 ;  /* 0x4b4000010f0f7423 */ /* 0x000fe20000004032 */
[-C--:B------:R-:W-:Y:S01]  /*10100*/  FFMA.SAT R33, -R4, R41.reuse, 0.5 ;  /* 0x3f00000004217423 */ /* 0x080fe20000002129 */
[--C-:B------:R-:W-:Y:S01]  /*10110*/  HADD2.F32 R10, -RZ, R6.reuse.H0_H0 ;  /* 0x20000006ff0a7230 */ /* 0x100fe20000004100 */
[----:B------:R1:W-:Y:S01]  /*10120*/  MUFU.EX2 R24, R27 ;  /* 0x0000001b00187308 */ /* 0x0003e20000000800 */
[----:B---3--:R-:W-:Y:S01]  /*10130*/  FFMA.SAT R31, -R0, R41, 0.5 ;  /* 0x3f000000001f7423 */ /* 0x008fe20000002129 */
[----:B------:R-:W-:Y:S01]  /*10140*/  FFMA R7, -R30, 1.925963033500011079e-08, R7 ;  /* 0x32a570601e077823 */ /* 0x000fe20000000107 */
[----:B------:R-:W-:-:S02]  /*10150*/  HADD2.F32 R6, -RZ, R6.H1_H1 ;  /* 0x30000006ff067230 */ /* 0x000fc40000004100 */
[----:B------:R-:W-:Y:S01]  /*10160*/  FADD R37, R35, -12583039 ;  /* 0xcb40007f23257421 */ /* 0x000fe20000000000 */
[----:B------:R-:W-:Y:S01]  /*10170*/  FFMA.RM R31, R31, R50, 12582913 ;  /* 0x4b4000011f1f7423 */ /* 0x000fe20000004032 */
[C---:B------:R-:W-:Y:S01]  /*10180*/  FMUL R40, R154.reuse, R149 ;  /* 0x000000959a287220 */ /* 0x040fe20000400000 */
[----:B------:R-:W-:Y:S01]  /*10190*/  FMUL R150, R154, R150 ;  /* 0x000000969a967220 */ /* 0x000fe20000400000 */
[----:B------:R-:W-:Y:S01]  /*101a0*/  FFMA R5, -R28, 1.925963033500011079e-08, R5 ;  /* 0x32a570601c057823 */ /* 0x000fe20000000105 */
[----:B-1----:R-:W-:Y:S01]  /*101b0*/  FADD R27, R15, -12583039 ;  /* 0xcb40007f0f1b7421 */ /* 0x002fe20000000000 */
[C---:B------:R-:W-:Y:S01]  /*101c0*/  FMUL R148, R154.reuse, R148 ;  /* 0x000000949a947220 */ /* 0x040fe20000400000 */
[----:B------:R-:W-:Y:S01]  /*101d0*/  FFMA.RM R33, R33, R50, 12582913 ;  /* 0x4b40000121217423 */ /* 0x000fe20000004032 */
[----:B------:R-:W-:Y:S01]  /*101e0*/  FMUL R42, R154, R151 ;  /* 0x000000979a2a7220 */ /* 0x000fe20000400000 */
[----:B------:R-:W-:Y:S01]  /*101f0*/  FFMA R27, -R144, 1.4426950216293334961, -R27 ;  /* 0x3fb8aa3b901b7823 */ /* 0x000fe2000000091b */
[----:B------:R1:W-:Y:S01]  /*10200*/  MUFU.EX2 R30, R7 ;  /* 0x00000007001e7308 */ /* 0x0003e20000000800 */
[----:B------:R-:W-:Y:S01]  /*10210*/  FFMA R37, -R8, 1.4426950216293334961, -R37 ;  /* 0x3fb8aa3b08257823 */ /* 0x000fe20000000925 */
[C---:B------:R-:W-:Y:S01]  /*10220*/  FFMA R6, R155.reuse, R6, R40 ;  /* 0x000000069b067223 */ /* 0x040fe20000000028 */
[----:B------:R-:W-:Y:S01]  /*10230*/  FFMA R27, -R144, 1.925963033500011079e-08, R27 ;  /* 0x32a57060901b7823 */ /* 0x000fe2000000011b */
[C---:B------:R-:W-:Y:S01]  /*10240*/  FFMA R12, R155.reuse, R12, R150 ;  /* 0x0000000c9b0c7223 */ /* 0x040fe20000000096 */
[C---:B------:R-:W-:Y:S01]  /*10250*/  FFMA R10, R155.reuse, R10, R148 ;  /* 0x0000000a9b0a7223 */ /* 0x040fe20000000094 */
[----:B------:R-:W-:Y:S01]  /*10260*/  FFMA R14, R155, R14, R42 ;  /* 0x0000000e9b0e7223 */ /* 0x000fe2000000002a */
[----:B------:R-:W-:Y:S01]  /*10270*/  FFMA R37, -R8, 1.925963033500011079e-08, R37 ;  /* 0x32a5706008257823 */ /* 0x000fe20000000125 */
[----:B------:R3:W5:Y:S01]  /*10280*/  MUFU.EX2 R28, R5 ;  /* 0x00000005001c7308 */ /* 0x0007620000000800 */
[----:B-1----:R-:W-:Y:S01]  /*10290*/  FADD R7, R31, -12583039 ;  /* 0xcb40007f1f077421 */ /* 0x002fe20000000000 */
[-C--:B------:R-:W-:Y:S01]  /*102a0*/  FFMA.SAT R8, -R6, R41.reuse, 0.5 ;  /* 0x3f00000006087423 */ /* 0x080fe20000002129 */
[-C--:B------:R-:W-:Y:S01]  /*102b0*/  FFMA.SAT R39, -R12, R41.reuse, 0.5 ;  /* 0x3f0000000c277423 */ /* 0x080fe20000002129 */
[----:B------:R-:W-:Y:S01]  /*102c0*/  SHF.L.U32 R9, R9, 0x17, RZ ;  /* 0x0000001709097819 */ /* 0x000fe200000006ff */
[----:B------:R-:W-:Y:S01]  /*102d0*/  FFMA R7, -R0, 1.4426950216293334961, -R7 ;  /* 0x3fb8aa3b00077823 */ /* 0x000fe20000000907 */
[-C--:B------:R-:W-:Y:S01]  /*102e0*/  FFMA.RM R38, R8, R50.reuse, 12582913 ;  /* 0x4b40000108267423 */ /* 0x080fe20000004032 */
[----:B------:R-:W-:Y:S01]  /*102f0*/  FFMA.RM R40, R39, R50, 12582913 ;  /* 0x4b40000127287423 */ /* 0x000fe20000004032 */
[----:B------:R1:W5:Y:S01]  /*10300*/  MUFU.EX2 R36, R27 ;  /* 0x0000001b00247308 */ /* 0x0003620000000800 */
[----:B---3--:R-:W-:Y:S01]  /*10310*/  FADD R5, R33, -12583039 ;  /* 0xcb40007f21057421 */ /* 0x008fe20000000000 */
[----:B------:R-:W-:Y:S01]  /*10320*/  FFMA R7, -R0, 1.925963033500011079e-08, R7 ;  /* 0x32a5706000077823 */ /* 0x000fe20000000107 */
[----:B------:R-:W-:Y:S01]  /*10330*/  FADD R39, R38, -12583039 ;  /* 0xcb40007f26277421 */ /* 0x000fe20000000000 */
[----:B------:R-:W-:Y:S01]  /*10340*/  SHF.L.U32 R23, R23, 0x17, RZ ;  /* 0x0000001717177819 */ /* 0x000fe200000006ff */
[----:B------:R-:W-:Y:S01]  /*10350*/  FFMA R5, -R4, 1.4426950216293334961, -R5 ;  /* 0x3fb8aa3b04057823 */ /* 0x000fe20000000905 */
[----:B------:R-:W-:Y:S01]  /*10360*/  SHF.L.U32 R3, R3, 0x17, RZ ;  /* 0x0000001703037819 */ /* 0x000fe200000006ff */
[----:B--2---:R-:W-:Y:S01]  /*10370*/  FFMA R9, R9, R44, 1 ;  /* 0x3f80000009097423 */ /* 0x004fe2000000002c */
[----:B------:R2:W-:Y:S01]  /*10380*/  MUFU.EX2 R0, R7 ;  /* 0x0000000700007308 */ /* 0x0005e20000000800 */
[-C--:B-1----:R-:W-:Y:S01]  /*10390*/  FFMA.SAT R27, -R10, R41.reuse, 0.5 ;  /* 0x3f0000000a1b7423 */ /* 0x082fe20000002129 */
[----:B------:R-:W-:Y:S01]  /*103a0*/  FFMA.SAT R41, -R14, R41, 0.5 ;  /* 0x3f0000000e297423 */ /* 0x000fe20000002129 */
[----:B------:R-:W-:Y:S01]  /*103b0*/  FFMA R5, -R4, 1.925963033500011079e-08, R5 ;  /* 0x32a5706004057823 */ /* 0x000fe20000000105 */
[----:B------:R-:W-:Y:S01]  /*103c0*/  FFMA R39, -R6, 1.4426950216293334961, -R39 ;  /* 0x3fb8aa3b06277823 */ /* 0x000fe20000000927 */
[-C--:B------:R-:W-:Y:S01]  /*103d0*/  FFMA.RM R27, R27, R50.reuse, 12582913 ;  /* 0x4b4000011b1b7423 */ /* 0x080fe20000004032 */
[----:B------:R-:W-:Y:S01]  /*103e0*/  FFMA.RM R41, R41, R50, 12582913 ;  /* 0x4b40000129297423 */ /* 0x000fe20000004032 */
[----:B----4-:R-:W-:Y:S01]  /*103f0*/  FFMA R34, R23, R34, 1 ;  /* 0x3f80000017227423 */ /* 0x010fe20000000022 */
[----:B------:R1:W3:Y:S01]  /*10400*/  MUFU.EX2 R4, R5 ;  /* 0x0000000500047308 */ /* 0x0002e20000000800 */
[----:B--2---:R-:W-:Y:S01]  /*10410*/  FADD R7, R40, -12583039 ;  /* 0xcb40007f28077421 */ /* 0x004fe20000000000 */
[----:B------:R-:W-:Y:S01]  /*10420*/  FADD R43, R41, -12583039 ;  /* 0xcb40007f292b7421 */ /* 0x000fe20000000000 */
[----:B-----5:R-:W-:Y:S01]  /*10430*/  FFMA R23, R3, R28, 1 ;  /* 0x3f80000003177423 */ /* 0x020fe2000000001c */
[----:B------:R-:W-:Y:S01]  /*10440*/  FFMA R39, -R6, 1.925963033500011079e-08, R39 ;  /* 0x32a5706006277823 */ /* 0x000fe20000000127 */
[----:B------:R-:W-:Y:S01]  /*10450*/  FFMA R7, -R12, 1.4426950216293334961, -R7 ;  /* 0x3fb8aa3b0c077823 */ /* 0x000fe20000000907 */
[----:B------:R-:W-:Y:S01]  /*10460*/  FFMA R43, -R14, 1.4426950216293334961, -R43 ;  /* 0x3fb8aa3b0e2b7823 */ /* 0x000fe2000000092b */
[----:B------:R-:W-:Y:S01]  /*10470*/  IADD3 R3, R9, 0x1800000, RZ ;  /* 0x0180000009037810 */ /* 0x000fe20007ffe0ff */
[----:B------:R-:W2:Y:S01]  /*10480*/  MUFU.EX2 R8, R37 ;  /* 0x0000002500087308 */ /* 0x000ea20000000800 */
[----:B-1----:R-:W-:Y:S01]  /*10490*/  FADD R5, R27, -12583039 ;  /* 0xcb40007f1b057421 */ /* 0x002fe20000000000 */
[----:B------:R-:W-:Y:S01]  /*104a0*/  FFMA R7, -R12, 1.925963033500011079e-08, R7 ;  /* 0x32a570600c077823 */ /* 0x000fe20000000107 */
[----:B------:R-:W-:Y:S01]  /*104b0*/  FFMA R43, -R14, 1.925963033500011079e-08, R43 ;  /* 0x32a570600e2b7823 */ /* 0x000fe2000000012b */
[----:B------:R-:W-:Y:S01]  /*104c0*/  LOP3.LUT R3, R3, 0x7f800000, RZ, 0xc0, !PT ;  /* 0x7f80000003037812 */ /* 0x000fe200078ec0ff */
[----:B------:R-:W-:Y:S01]  /*104d0*/  FFMA R5, -R10, 1.4426950216293334961, -R5 ;  /* 0x3fb8aa3b0a057823 */ /* 0x000fe20000000905 */
[----:B------:R-:W-:Y:S01]  /*104e0*/  SHF.L.U32 R25, R25, 0x17, RZ ;  /* 0x0000001719197819 */ /* 0x000fe200000006ff */
[----:B------:R-:W-:Y:S01]  /*104f0*/  IMAD.SHL.U32 R38, R38, 0x800000, RZ ;  /* 0x0080000026267824 */ /* 0x000fe200078e00ff */
[----:B------:R-:W-:Y:S01]  /*10500*/  MUFU.EX2 R39, R39 ;  /* 0x0000002700277308 */ /* 0x000fe20000000800 */
[----:B------:R-:W-:Y:S01]  /*10510*/  FFMA R5, -R10, 1.925963033500011079e-08, R5 ;  /* 0x32a570600a057823 */ /* 0x000fe20000000105 */
[----:B------:R-:W-:Y:S01]  /*10520*/  ISETP.GT.U32.AND P1, PT, R3, 0x1ffffff, PT ;  /* 0x01ffffff0300780c */ /* 0x000fe20003f24070 */
[----:B------:R-:W-:Y:S01]  /*10530*/  BSSY B1, `(.L_x_451) ;  /* 0x0000026000017945 */ /* 0x000fe20003800000 */
[----:B------:R-:W-:Y:S01]  /*10540*/  SHF.L.U32 R15, R15, 0x17, RZ ;  /* 0x000000170f0f7819 */ /* 0x000fe200000006ff */
[----:B------:R-:W-:Y:S01]  /*10550*/  FFMA R25, R25, R24, 1 ;  /* 0x3f80000019197423 */ /* 0x000fe20000000018 */
[----:B------:R-:W-:-:S02]  /*10560*/  SHF.L.U32 R13, R13, 0x17, RZ ;  /* 0x000000170d0d7819 */ /* 0x000fc400000006ff */
        /* <DEDUP_REMOVED lines=10> */
[----:B------:R-:W-:Y:S01]  /*10610*/  FFMA R48, R29, R48, 1 ;  /* 0x3f8000001d307423 */ /* 0x000fe20000000030 */
[----:B------:R-:W-:Y:S01]  /*10620*/  SHF.L.U32 R35, R35, 0x17, RZ ;  /* 0x0000001723237819 */ /* 0x000fe200000006ff */
[----:B------:R-:W-:Y:S01]  /*10630*/  FFMA R30, R11, R30, 1 ;  /* 0x3f8000000b1e7423 */ /* 0x000fe2000000001e */
[----:B------:R-:W-:Y:S01]  /*10640*/  SHF.L.U32 R27, R27, 0x17, RZ ;  /* 0x000000171b1b7819 */ /* 0x000fe200000006ff */
[----:B---3--:R-:W-:Y:S01]  /*10650*/  FFMA R24, R33, R4, 1 ;  /* 0x3f80000021187423 */ /* 0x008fe20000000004 */
[----:B------:R-:W-:Y:S01]  /*10660*/  SHF.L.U32 R40, R40, 0x17, RZ ;  /* 0x0000001728287819 */ /* 0x000fe200000006ff */
[----:B------:R-:W3:Y:S01]  /*10670*/  MUFU.EX2 R10, R43 ;  /* 0x0000002b000a7308 */ /* 0x000ee20000000800 */
[----:B------:R-:W-:Y:S01]  /*10680*/  SHF.L.U32 R41, R41, 0x17, RZ ;  /* 0x0000001729297819 */ /* 0x000fe200000006ff */
[----:B------:R-:W-:Y:S01]  /*10690*/  FFMA R28, R31, R0, 1 ;  /* 0x3f8000001f1c7423 */ /* 0x000fe20000000000 */
[----:B--2---:R-:W-:Y:S01]  /*106a0*/  FFMA R35, R35, R8, 1 ;  /* 0x3f80000023237423 */ /* 0x004fe20000000008 */
[----:B-1----:R-:W-:Y:S01]  /*106b0*/  FFMA R36, R27, R6, 1 ;  /* 0x3f8000001b247423 */ /* 0x002fe20000000006 */
[----:B------:R-:W-:Y:S01]  /*106c0*/  FFMA R39, R38, R39, 1 ;  /* 0x3f80000026277423 */ /* 0x000fe20000000027 */
[----:B----4-:R-:W-:Y:S01]  /*106d0*/  FFMA R40, R40, R7, 1 ;  /* 0x3f80000028287423 */ /* 0x010fe20000000007 */
[----:B---3--:R-:W-:Y:S01]  /*106e0*/  FFMA R41, R41, R10, 1 ;  /* 0x3f80000029297423 */ /* 0x008fe2000000000a */
[----:B------:R-:W-:Y:S06]  /*106f0*/  @P1 BRA `(.L_x_452) ;  /* 0x0000000000141947 */ /* 0x000fec0003800000 */
[----:B------:R-:W-:Y:S02]  /*10700*/  MOV R0, R9 ;  /* 0x0000000900007202 */ /* 0x000fe40000000f00 */
[----:B------:R-:W-:-:S07]  /*10710*/  MOV R12, 0x10730 ;  /* 0x00010730000c7802 */ /* 0x000fce0000000f00 */
[----:B------:R-:W-:Y:S05]  /*10720*/  CALL.REL.NOINC `($__internal_0_$__cuda_sm20_rcp_rn_f32_slowpath) ;  /* 0x0000005000cc7944 */ /* 0x000fea0003c00000 */
[----:B------:R-:W-:Y:S01]  /*10730*/  MOV R4, R0 ;  /* 0x0000000000047202 */ /* 0x000fe20000000f00 */
[----:B------:R-:W-:Y:S06]  /*10740*/  BRA `(.L_x_453) ;  /* 0x0000000000107947 */ /* 0x000fec0003800000 */
.L_x_452:
[----:B------:R-:W1:Y:S02]  /*10750*/  MUFU.RCP R4, R9 ;  /* 0x0000000900047308 */ /* 0x000e640000001000 */
[----:B-1----:R-:W-:-:S04]  /*10760*/  FFMA R0, R9, R4, -1 ;  /* 0xbf80000009007423 */ /* 0x002fc80000000004 */
[----:B------:R-:W-:-:S04]  /*10770*/  FADD.FTZ R3, -R0, -RZ ;  /* 0x800000ff00037221 */ /* 0x000fc80000010100 */
[----:B------:R-:W-:-:S07]  /*10780*/  FFMA R4, R4, R3, R4 ;  /* 0x0000000304047223 */ /* 0x000fce0000000004 */
.L_x_453:
[----:B------:R-:W-:Y:S05]  /*10790*/  BSYNC B1 ;  /* 0x0000000000017941 */ /* 0x000fea0003800000 */
.L_x_451:
        /* <DEDUP_REMOVED lines=10> */
.L_x_455:
[----:B------:R-:W1:Y:S02]  /*10840*/  MUFU.RCP R5, R32 ;  /* 0x0000002000057308 */ /* 0x000e640000001000 */
[----:B-1----:R-:W-:-:S04]  /*10850*/  FFMA R0, R32, R5, -1 ;  /* 0xbf80000020007423 */ /* 0x002fc80000000005 */
[----:B------:R-:W-:-:S04]  /*10860*/  FADD.FTZ R0, -R0, -RZ ;  /* 0x800000ff00007221 */ /* 0x000fc80000010100 */
[----:B------:R-:W-:-:S07]  /*10870*/  FFMA R5, R5, R0, R5 ;  /* 0x0000000005057223 */ /* 0x000fce0000000005 */
.L_x_456:
[----:B------:R-:W-:Y:S05]  /*10880*/  BSYNC B1 ;  /* 0x0000000000017941 */ /* 0x000fea0003800000 */
.L_x_454:
        /* <DEDUP_REMOVED lines=10> */
.L_x_458:
[----:B------:R-:W1:Y:S02]  /*10930*/  MUFU.RCP R6, R21 ;  /* 0x0000001500067308 */ /* 0x000e640000001000 */
[----:B-1----:R-:W-:-:S04]  /*10940*/  FFMA R0, R21, R6, -1 ;  /* 0xbf80000015007423 */ /* 0x002fc80000000006 */
[----:B------:R-:W-:-:S04]  /*10950*/  FADD.FTZ R3, -R0, -RZ ;  /* 0x800000ff00037221 */ /* 0x000fc80000010100 */
[----:B------:R-:W-:-:S07]  /*10960*/  FFMA R6, R6, R3, R6 ;  /* 0x0000000306067223 */ /* 0x000fce0000000006 */
.L_x_459:
[----:B------:R-:W-:Y:S05]  /*10970*/  BSYNC B1 ;  /* 0x0000000000017941 */ /* 0x000fea0003800000 */
.L_x_457:
        /* <DEDUP_REMOVED lines=10> */
.L_x_461:
[----:B------:R-:W1:Y:S02]  /*10a20*/  MUFU.RCP R7, R34 ;  /* 0x0000002200077308 */ /* 0x000e640000001000 */
[----:B-1----:R-:W-:-:S04]  /*10a30*/  FFMA R0, R34, R7, -1 ;  /* 0xbf80000022007423 */ /* 0x002fc80000000007 */
[----:B------:R-:W-:-:S04]  /*10a40*/  FADD.FTZ R0, -R0, -RZ ;  /* 0x800000ff00007221 */ /* 0x000fc80000010100 */
[----:B------:R-:W-:-:S07]  /*10a50*/  FFMA R7, R7, R0, R7 ;  /* 0x0000000007077223 */ /* 0x000fce0000000007 */
.L_x_462:
[----:B------:R-:W-:Y:S05]  /*10a60*/  BSYNC B1 ;  /* 0x0000000000017941 */ /* 0x000fea0003800000 */
.L_x_460:
        /* <DEDUP_REMOVED lines=10> */
.L_x_464:
[----:B------:R-:W1:Y:S02]  /*10b10*/  MUFU.RCP R8, R25 ;  /* 0x0000001900087308 */ /* 0x000e640000001000 */
[----:B-1----:R-:W-:-:S04]  /*10b20*/  FFMA R0, R25, R8, -1 ;  /* 0xbf80000019007423 */ /* 0x002fc80000000008 */
[----:B------:R-:W-:-:S04]  /*10b30*/  FADD.FTZ R3, -R0, -RZ ;  /* 0x800000ff00037221 */ /* 0x000fc80000010100 */
[----:B------:R-:W-:-:S07]  /*10b40*/  FFMA R8, R8, R3, R8 ;  /* 0x0000000308087223 */ /* 0x000fce0000000008 */
.L_x_465:
[----:B------:R-:W-:Y:S05]  /*10b50*/  BSYNC B1 ;  /* 0x0000000000017941 */ /* 0x000fea0003800000 */
.L_x_463:
        /* <DEDUP_REMOVED lines=10> */
.L_x_467:
[----:B------:R-:W1:Y:S02]  /*10c00*/  MUFU.RCP R9, R48 ;  /* 0x0000003000097308 */ /* 0x000e640000001000 */
[----:B-1----:R-:W-:-:S04]  /*10c10*/  FFMA R0, R48, R9, -1 ;  /* 0xbf80000030007423 */ /* 0x002fc80000000009 */
[----:B------:R-:W-:-:S04]  /*10c20*/  FADD.FTZ R0, -R0, -RZ ;  /* 0x800000ff00007221 */ /* 0x000fc80000010100 */
[----:B------:R-:W-:-:S07]  /*10c30*/  FFMA R9, R9, R0, R9 ;  /* 0x0000000009097223 */ /* 0x000fce0000000009 */
.L_x_468:
[----:B------:R-:W-:Y:S05]  /*10c40*/  BSYNC B1 ;  /* 0x0000000000017941 */ /* 0x000fea0003800000 */
.L_x_466:
        /* <DEDUP_REMOVED lines=10> */
.L_x_470:
[----:B------:R-:W1:Y:S02]  /*10cf0*/  MUFU.RCP R10, R23 ;  /* 0x00000017000a7308 */ /* 0x000e640000001000 */
[----:B-1----:R-:W-:-:S04]  /*10d00*/  FFMA R0, R23, R10, -1 ;  /* 0xbf80000017007423 */ /* 0x002fc8000000000a */
[----:B------:R-:W-:-:S04]  /*10d10*/  FADD.FTZ R3, -R0, -RZ ;  /* 0x800000ff00037221 */ /* 0x000fc80000010100 */
[----:B------:R-:W-:-:S07]  /*10d20*/  FFMA R10, R10, R3, R10 ;  /* 0x000000030a0a7223 */ /* 0x000fce000000000a */
.L_x_471:
[----:B------:R-:W-:Y:S05]  /*10d30*/  BSYNC B1 ;  /* 0x0000000000017941 */ /* 0x000fea0003800000 */
.L_x_469:
        /* <DEDUP_REMOVED lines=10> */
.L_x_473:
[----:B------:R-:W1:Y:S02]  /*10de0*/  MUFU.RCP R11, R30 ;  /* 0x0000001e000b7308 */ /* 0x000e640000001000 */
[----:B-1----:R-:W-:-:S04]  /*10df0*/  FFMA R0, R30, R11, -1 ;  /* 0xbf8000001e007423 */ /* 0x002fc8000000000b */
[----:B------:R-:W-:-:S04]  /*10e00*/  FADD.FTZ R0, -R0, -RZ ;  /* 0x800000ff00007221 */ /* 0x000fc80000010100 */
[----:B------:R-:W-:-:S07]  /*10e10*/  FFMA R11, R11, R0, R11 ;  /* 0x000000000b0b7223 */ /* 0x000fce000000000b */
.L_x_474:
[----:B------:R-:W-:Y:S05]  /*10e20*/  BSYNC B1 ;  /* 0x0000000000017941 */ /* 0x000fea0003800000 */
.L_x_472:
        /* <DEDUP_REMOVED lines=10> */
.L_x_476:
[----:B------:R-:W1:Y:S02]  /*10ed0*/  MUFU.RCP R14, R15 ;  /* 0x0000000f000e7308 */ /* 0x000e640000001000 */
[----:B-1----:R-:W-:-:S04]  /*10ee0*/  FFMA R0, R15, R14, -1 ;  /* 0xbf8000000f007423 */ /* 0x002fc8000000000e */
[----:B------:R-:W-:-:S04]  /*10ef0*/  FADD.FTZ R3, -R0, -RZ ;  /* 0x800000ff00037221 */ /* 0x000fc80000010100 */
[----:B------:R-:W-:-:S07]  /*10f00*/  FFMA R14, R14, R3, R14 ;  /* 0x000000030e0e7223 */ /* 0x000fce000000000e */
.L_x_477:
[----:B------:R-:W-:Y:S05]  /*10f10*/  BSYNC B1 ;  /* 0x0000000000017941 */ /* 0x000fea0003800000 */
.L_x_475:
        /* <DEDUP_REMOVED lines=10> */
.L_x_479:
[----:B------:R-:W1:Y:S02]  /*10fc0*/  MUFU.RCP R15, R24 ;  /* 0x00000018000f7308 */ /* 0x000e640000001000 */
[----:B-1----:R-:W-:-:S04]  /*10fd0*/  FFMA R0, R24, R15, -1 ;  /* 0xbf80000018007423 */ /* 0x002fc8000000000f */
[----:B------:R-:W-:-:S04]  /*10fe0*/  FADD.FTZ R0, -R0, -RZ ;  /* 0x800000ff00007221 */ /* 0x000fc80000010100 */
[----:B------:R-:W-:-:S07]  /*10ff0*/  FFMA R15, R15, R0, R15 ;  /* 0x000000000f0f7223 */ /* 0x000fce000000000f */
.L_x_480:
[----:B------:R-:W-:Y:S05]  /*11000*/  BSYNC B1 ;  /* 0x0000000000017941 */ /* 0x000fea0003800000 */
.L_x_478:
        /* <DEDUP_REMOVED lines=10> */
.L_x_482:
[----:B------:R-:W1:Y:S02]  /*110b0*/  MUFU.RCP R21, R28 ;  /* 0x0000001c00157308 */ /* 0x000e640000001000 */
[----:B-1----:R-:W-:-:S04]  /*110c0*/  FFMA R0, R28, R21, -1 ;  /* 0xbf8000001c007423 */ /* 0x002fc80000000015 */
[----:B------:R-:W-:-:S04]  /*110d0*/  FADD.FTZ R0, -R0, -RZ ;  /* 0x800000ff00007221 */ /* 0x000fc80000010100 */
[----:B------:R-:W-:-:S07]  /*110e0*/  FFMA R21, R21, R0, R21 ;  /* 0x0000000015157223 */ /* 0x000fce0000000015 */
.L_x_483:
[----:B------:R-:W-:Y:S05]  /*110f0*/  BSYNC B1 ;  /* 0x0000000000017941 */ /* 0x000fea0003800000 */
.L_x_481:
        /* <DEDUP_REMOVED lines=10> */
.L_x_485:
[----:B------:R-:W1:Y:S02]  /*111a0*/  MUFU.RCP R24, R35 ;  /* 0x0000002300187308 */ /* 0x000e640000001000 */
[----:B-1----:R-:W-:-:S04]  /*111b0*/  FFMA R0, R35, R24, -1 ;  /* 0xbf80000023007423 */ /* 0x002fc80000000018 */
[----:B------:R-:W-:-:S04]  /*111c0*/  FADD.FTZ R3, -R0, -RZ ;  /* 0x800000ff00037221 */ /* 0x000fc80000010100 */
[----:B------:R-:W-:-:S07]  /*111d0*/  FFMA R24, R24, R3, R24 ;  /* 0x0000000318187223 */ /* 0x000fce0000000018 */
.L_x_486:
[----:B------:R-:W-:Y:S05]  /*111e0*/  BSYNC B1 ;  /* 0x0000000000017941 */ /* 0x000fea0003800000 */
.L_x_484:
        /* <DEDUP_REMOVED lines=10> */
.L_x_488:
[----:B------:R-:W1:Y:S02]  /*11290*/  MUFU.RCP R23, R36 ;  /* 0x0000002400177308 */ /* 0x000e640000001000 */
[----:B-1----:R-:W-:-:S04]  /*112a0*/  FFMA R0, R36, R23, -1 ;  /* 0xbf80000024007423 */ /* 0x002fc80000000017 */
[----:B------:R-:W-:-:S04]  /*112b0*/  FADD.FTZ R0, -R0, -RZ ;  /* 0x800000ff00007221 */ /* 0x000fc80000010100 */
[----:B------:R-:W-:-:S07]  /*112c0*/  FFMA R23, R23, R0, R23 ;  /* 0x0000000017177223 */ /* 0x000fce0000000017 */
.L_x_489:
[----:B------:R-:W-:Y:S05]  /*112d0*/  BSYNC B1 ;  /* 0x0000000000017941 */ /* 0x000fea0003800000 */
.L_x_487:
        /* <DEDUP_REMOVED lines=10> */
.L_x_491:
[----:B------:R-:W1:Y:S02]  /*11380*/  MUFU.RCP R28, R39 ;  /* 0x00000027001c7308 */ /* 0x000e640000001000 */
[----:B-1----:R-:W-:-:S04]  /*11390*/  FFMA R0, R39, R28, -1 ;  /* 0xbf80000027007423 */ /* 0x002fc8000000001c */
[----:B------:R-:W-:-:S04]  /*113a0*/  FADD.FTZ R3, -R0, -RZ ;  /* 0x800000ff00037221 */ /* 0x000fc80000010100 */
[----:B------:R-:W-:-:S07]  /*113b0*/  FFMA R28, R28, R3, R28 ;  /* 0x000000031c1c7223 */ /* 0x000fce000000001c */
.L_x_492:
[----:B------:R-:W-:Y:S05]  /*113c0*/  BSYNC B1 ;  /* 0x0000000000017941 */ /* 0x000fea0003800000 */
.L_x_490:
        /* <DEDUP_REMOVED lines=10> */
.L_x_494:
[----:B------:R-:W1:Y:S02]  /*11470*/  MUFU.RCP R25, R40 ;  /* 0x0000002800197308 */ /* 0x000e640000001000 */
[----:B-1----:R-:W-:-:S04]  /*11480*/  FFMA R0, R40, R25, -1 ;  /* 0xbf80000028007423 */ /* 0x002fc80000000019 */
[----:B------:R-:W-:-:S04]  /*11490*/  FADD.FTZ R0, -R0, -RZ ;  /* 0x800000ff00007221 */ /* 0x000fc80000010100 */
[----:B------:R-:W-:-:S07]  /*114a0*/  FFMA R25, R25, R0, R25 ;  /* 0x0000000019197223 */ /* 0x000fce0000000019 */
.L_x_495:
[----:B------:R-:W-:Y:S05]  /*114b0*/  BSYNC B1 ;  /* 0x0000000000017941 */ /* 0x000fea0003800000 */
.L_x_493:
        /* <DEDUP_REMOVED lines=8> */
.L_x_496:
[----:B------:R-:W1:Y:S02]  /*11540*/  MUFU.RCP R0, R41 ;  /* 0x0000002900007308 */ /* 0x000e640000001000 */
[----:B-1----:R-:W-:-:S04]  /*11550*/  FFMA R3, R41, R0, -1 ;  /* 0xbf80000029037423 */ /* 0x002fc80000000000 */
[----:B------:R-:W-:-:S04]  /*11560*/  FADD.FTZ R3, -R3, -RZ ;  /* 0x800000ff03037221 */ /* 0x000fc80000010100 */
[----:B------:R-:W-:-:S07]  /*11570*/  FFMA R0, R0, R3, R0 ;  /* 0x0000000300007223 */ /* 0x000fce0000000000 */
.L_x_497:
        /* <DEDUP_REMOVED lines=29> */
.L_x_499:
[----:B------:R-:W-:Y:S05]  /*11750*/  BSYNC B0 ;  /* 0x0000000000007941 */ /* 0x000fea0003800000 */
.L_x_498:
[----:B------:R-:W-:Y:S06]  /*11760*/  BAR.SYNC.DEFER_BLOCKING 0x1, 0x100 ;  /* 0x0044000000007b1d */ /* 0x000fec0000010000 */
[----:B------:R-:W-:Y:S04]  /*11770*/  BSSY B0, `(.L_x_500) ;  /* 0x0000009000007945 */ /* 0x000fe80003800000 */
[----:B------:R-:W-:Y:S05]  /*11780*/  @P0 BRA `(.L_x_501) ;  /* 0x00000000001c0947 */ /* 0x000fea0003800000 */
[----:B------:R-:W-:-:S13]  /*11790*/  ISETP.NE.AND P0, PT, R156, 0x3, PT ;  /* 0x000000039c00780c */ /* 0x000fda0003f05270 */
[----:B------:R-:W-:Y:S05]  /*117a0*/  @!P0 BRA `(.L_x_502) ;  /* 0x0000000000048947 */ /* 0x000fea0003800000 */
[----:B------:R-:W-:Y:S01]  /*117b0*/  BPT.TRAP 0x1 ;  /* 0x000000040000795c */ /* 0x000fe20000300000 */
.L_x_502:
[----:B------:R-:W-:-:S04]  /*117c0*/  ULEA UR4, UR36, UR45, 0x3 ;  /* 0x0000002d24047291 */ /* 0x000fc8000f8e183f */
[----:B------:R-:W-:-:S04]  /*117d0*/  UIADD3 UR4, UR4, 0x60, URZ ;  /* 0x0000006004047890 */ /* 0x000fc8000fffe03f */
[----:B------:R-:W-:-:S09]  /*117e0*/  UPRMT UR4, UR50, 0x654, UR4 ;  /* 0x0000065432047896 */ /* 0x000fd20008000004 */
[----:B------:R-:W-:Y:S03]  /*117f0*/  SYNCS.ARRIVE.TRANS64.RED.A1T0 RZ, [UR4], RZ ;  /* 0x000000ffffff79a7 */ /* 0x000fe60008100404 */
.L_x_501:
[----:B------:R-:W-:Y:S05]  /*11800*/  BSYNC B0 ;  /* 0x0000000000007941 */ /* 0x000fea0003800000 */
.L_x_500:
[----:B------:R-:W-:Y:S01]  /*11810*/  IADD3 R2, P0, R2, UR46, RZ ;  /* 0x0000002e02027c10 */ /* 0x000fe2000ff1e0ff */
[----:B------:R-:W-:Y:S01]  /*11820*/  ULDC.64 UR4, c[0x0][0x8f8] ;  /* 0x00023e0000047ab9 */ /* 0x000fe20000000a00 */
[----:B------:R-:W-:Y:S01]  /*11830*/  UIADD3 UR36, UR36, 0x1, URZ ;  /* 0x0000000124247890 */ /* 0x000fe2000fffe03f */
[----:B------:R-:W-:Y:S01]  /*11840*/  PRMT R0, RZ, 0x7610, R0 ;  /* 0x00007610ff007816 */ /* 0x000fe20000000000 */
[----:B------:R-:W-:Y:S01]  /*11850*/  UMOV UR55, 0xffffffff ;  /* 0xffffffff00377882 */ /* 0x000fe20000000000 */
[----:B------:R-:W-:Y:S01]  /*11860*/  IADD3.X R16, R16, UR38, RZ, P0, !PT ;  /* 0x0000002610107c10 */ /* 0x000fe200087fe4ff */
[----:B------:R-:W-:Y:S01]  /*11870*/  UISETP.NE.AND UP0, UPT, UR36, 0x4, UPT ;  /* 0x000000042400788c */ /* 0x000fe2000bf05270 */
[----:B------:R-:W-:Y:S02]  /*11880*/  ISETP.GE.U32.AND P0, PT, R2, UR4, PT ;  /* 0x0000000402007c0c */ /* 0x000fe4000bf06070 */
[----:B------:R-:W-:Y:S01]  /*11890*/  MOV R23, 0xffffffff ;  /* 0xffffffff00177802 */ /* 0x000fe20000000f00 */
[----:B------:R-:W-:Y:S01]  /*118a0*/  USEL UR36, UR36, URZ, UP0 ;  /* 0x0000003f24247287 */ /* 0x000fe20008000000 */
[----:B------:R-:W-:-:S02]  /*118b0*/  ISETP.GE.U32.AND.EX P0, PT, R16, UR5, PT, P0 ;  /* 0x0000000510007c0c */ /* 0x000fc4000bf06100 */
[----:B------:R-:W-:-:S11]  /*118c0*/  MOV R158, 0xffffffff ;  /* 0xffffffff009e7802 */ /* 0x000fd60000000f00 */
[----:B------:R-:W-:Y:S05]  /*118d0*/  @P0 BRA `(.L_x_503) ;  /* 0x00000004006c0947 */ /* 0x000fea0003800000 */
[----:B------:R-:W2:Y:S01]  /*118e0*/  S2R R12, SR_CTAID.X ;  /* 0x00000000000c7919 */ /* 0x000ea20000002500 */
[----:B-1----:R-:W1:Y:S01]  /*118f0*/  LDC.64 R10, c[0x0][0x8d0] ;  /* 0x00023400ff0a7b82 */ /* 0x002e620000000a00 */
[----:B------:R-:W-:Y:S01]  /*11900*/  ULDC UR4, c[0x0][0x150] ;  /* 0x0000540000047ab9 */ /* 0x000fe20000000800 */
[----:B------:R-:W-:Y:S01]  /*11910*/  MOV R8, R2 ;  /* 0x0000000200087202 */ /* 0x000fe20000000f00 */
[----:B------:R-:W3:Y:S01]  /*11920*/  S2R R24, SR_CTAID.Y ;  /* 0x0000000000187919 */ /* 0x000ee20000002600 */
[----:B------:R-:W-:-:S04]  /*11930*/  MOV R9, R16 ;  /* 0x0000001000097202 */ /* 0x000fc80000000f00 */
[----:B------:R-:W4:Y:S08]  /*11940*/  LDC R25, c[0x0][0x144] ;  /* 0x00005100ff197b82 */ /* 0x000f300000000800 */
[----:B------:R-:W3:Y:S08]  /*11950*/  LDC R0, c[0x0][0x8d8] ;  /* 0x00023600ff007b82 */ /* 0x000ef00000000800 */
[----:B------:R-:W3:Y:S01]  /*11960*/  LDC.64 R14, c[0x0][0x8c8] ;  /* 0x00023200ff0e7b82 */ /* 0x000ee20000000a00 */
[----:B-1----:R-:W-:-:S04]  /*11970*/  ISETP.NE.U32.AND P0, PT, R10, RZ, PT ;  /* 0x000000ff0a00720c */ /* 0x002fc80003f05070 */
[----:B------:R-:W-:Y:S02]  /*11980*/  ISETP.NE.AND.EX P0, PT, R11, RZ, PT, P0 ;  /* 0x000000ff0b00720c */ /* 0x000fe40003f05300 */
[----:B--2---:R-:W-:-:S05]  /*11990*/  I2FP.F32.U32 R3, R12 ;  /* 0x0000000c00037245 */ /* 0x004fca0000201000 */
[----:B------:R-:W-:-:S04]  /*119a0*/  FMUL R3, R3, UR4 ;  /* 0x0000000403037c20 */ /* 0x000fc80008400000 */
[----:B------:R1:W2:Y:S02]  /*119b0*/  F2I.U32.TRUNC.NTZ R23, R3 ;  /* 0x0000000300177305 */ /* 0x0002a4000020f000 */
[----:B----4-:R-:W-:Y:S05]  /*119c0*/  @!P0 BRA `(.L_x_504) ;  /* 0x0000000000288947 */ /* 0x010fea0003800000 */
[----:B-1----:R-:W1:Y:S02]  /*119d0*/  LDC R3, c[0x0][0x8dc] ;  /* 0x00023700ff037b82 */ /* 0x002e640000000800 */
[----:B-1----:R-:W-:-:S04]  /*119e0*/  IADD3 R3, P0, R2, R3, RZ ;  /* 0x0000000302037210 */ /* 0x002fc80007f1e0ff */
[----:B------:R-:W-:-:S05]  /*119f0*/  IADD3.X R13, RZ, R16, RZ, P0, !PT ;  /* 0x00000010ff0d7210 */ /* 0x000fca00007fe4ff */
[----:B------:R-:W-:-:S04]  /*11a00*/  IMAD.WIDE.U32 R4, R13, R10, RZ ;  /* 0x0000000a0d047225 */ /* 0x000fc800078e00ff */
[----:B------:R-:W-:-:S04]  /*11a10*/  IMAD.WIDE.U32 R6, P0, R3, R11, R4 ;  /* 0x0000000b03067225 */ /* 0x000fc80007800004 */
[----:B------:R-:W-:Y:S01]  /*11a20*/  IMAD.WIDE.U32 R4, R3, R10, RZ ;  /* 0x0000000a03047225 */ /* 0x000fe200078e00ff */
[----:B------:R-:W-:-:S03]  /*11a30*/  MOV R8, R7 ;  /* 0x0000000700087202 */ /* 0x000fc60000000f00 */
[----:B------:R-:W-:Y:S01]  /*11a40*/  IMAD.X R9, RZ, RZ, RZ, P0 ;  /* 0x000000ffff097224 */ /* 0x000fe200000e06ff */
[----:B------:R-:W-:-:S05]  /*11a50*/  IADD3 RZ, P0, R5, R6, RZ ;  /* 0x0000000605ff7210 */ /* 0x000fca0007f1e0ff */
[----:B------:R-:W-:-:S08]  /*11a60*/  IMAD.WIDE.U32.X R8, R13, R11, R8, P0 ;  /* 0x0000000b0d087225 */ /* 0x000fd000000e0408 */
.L_x_504:
[-CC-:B---3--:R-:W-:Y:S01]  /*11a70*/  SHF.R.U64 R31, R8, R0.reuse, R9.reuse ;  /* 0x00000000081f7219 */ /* 0x188fe20000001209 */
[----:B------:R-:W3:Y:S01]  /*11a80*/  LDC.64 R20, c[0x0][0x8e8] ;  /* 0x00023a00ff147b82 */ /* 0x000ee20000000a00 */
[----:B------:R-:W-:Y:S01]  /*11a90*/  SHF.R.U32.HI R0, RZ, R0, R9 ;  /* 0x00000000ff007219 */ /* 0x000fe20000011609 */
[----:B------:R-:W-:Y:S01]  /*11aa0*/  ULDC UR4, c[0x0][0x154] ;  /* 0x0000550000047ab9 */ /* 0x000fe20000000800 */
[----:B------:R-:W-:Y:S02]  /*11ab0*/  IADD3 R7, P0, RZ, -R31, RZ ;  /* 0x8000001fff077210 */ /* 0x000fe40007f1e0ff */
[----:B--2---:R-:W-:Y:S02]  /*11ac0*/  IADD3 R23, -R23, RZ, RZ ;  /* 0x000000ff17177210 */ /* 0x004fe40007ffe1ff */
[----:B-1----:R-:W-:Y:S01]  /*11ad0*/  IADD3.X R3, RZ, ~R0, RZ, P0, !PT ;  /* 0x80000000ff037210 */ /* 0x002fe200007fe4ff */
[----:B------:R-:W1:Y:S02]  /*11ae0*/  LDC R6, c[0x0][0x8c0] ;  /* 0x00023000ff067b82 */ /* 0x000e640000000800 */
[----:B------:R-:W-:-:S02]  /*11af0*/  IMAD R26, R25, R23, R12 ;  /* 0x00000017191a7224 */ /* 0x000fc400078e020c */
[----:B------:R-:W-:Y:S01]  /*11b00*/  IMAD R0, R3, R14, RZ ;  /* 0x0000000e03007224 */ /* 0x000fe200078e02ff */
[----:B------:R-:W-:-:S03]  /*11b10*/  MOV R3, R16 ;  /* 0x0000001000037202 */ /* 0x000fc60000000f00 */
[----:B------:R-:W2:Y:S01]  /*11b20*/  LDC R8, c[0x0][0x8b0] ;  /* 0x00022c00ff087b82 */ /* 0x000ea20000000800 */
[----:B------:R-:W-:-:S04]  /*11b30*/  IMAD.WIDE.U32 R4, R7, R14, R2 ;  /* 0x0000000e07047225 */ /* 0x000fc800078e0002 */
[----:B------:R-:W-:Y:S01]  /*11b40*/  IMAD R3, R7, R15, R0 ;  /* 0x0000000f07037224 */ /* 0x000fe200078e0200 */
[----:B------:R-:W-:Y:S02]  /*11b50*/  I2FP.F32.U32 R0, R24 ;  /* 0x0000001800007245 */ /* 0x000fe40000201000 */
[----:B------:R-:W4:Y:S01]  /*11b60*/  LDC R28, c[0x0][0x900] ;  /* 0x00024000ff1c7b82 */ /* 0x000f220000000800 */
[----:B---3--:R-:W-:Y:S02]  /*11b70*/  ISETP.NE.U32.AND P0, PT, R20, RZ, PT ;  /* 0x000000ff1400720c */ /* 0x008fe40003f05070 */
[----:B------:R-:W-:Y:S01]  /*11b80*/  IADD3 R3, R5, R3, RZ ;  /* 0x0000000305037210 */ /* 0x000fe20007ffe0ff */
[----:B------:R-:W-:Y:S01]  /*11b90*/  FMUL R0, R0, UR4 ;  /* 0x0000000400007c20 */ /* 0x000fe20008400000 */
[----:B------:R-:W-:Y:S02]  /*11ba0*/  ISETP.NE.AND.EX P0, PT, R21, RZ, PT, P0 ;  /* 0x000000ff1500720c */ /* 0x000fe40003f05300 */
[----:B------:R-:W-:Y:S01]  /*11bb0*/  MOV R5, 0xffffffff ;  /* 0xffffffff00057802 */ /* 0x000fe20000000f00 */
[----:B------:R-:W3:Y:S01]  /*11bc0*/  LDC R15, c[0x0][0x148] ;  /* 0x00005200ff0f7b82 */ /* 0x000ee20000000800 */
[-CC-:B-1----:R-:W-:Y:S01]  /*11bd0*/  SHF.R.U64 R12, R4, R6.reuse, R3.reuse ;  /* 0x00000006040c7219 */ /* 0x182fe20000001203 */
[----:B------:R1:W1:Y:S01]  /*11be0*/  F2I.U32.TRUNC.NTZ R13, R0 ;  /* 0x00000000000d7305 */ /* 0x000262000020f000 */
[----:B------:R-:W-:-:S02]  /*11bf0*/  SHF.R.U32.HI R3, RZ, R6, R3 ;  /* 0x00000006ff037219 */ /* 0x000fc40000011603 */
[----:B------:R-:W-:-:S03]  /*11c00*/  MOV R7, 0x1 ;  /* 0x0000000100077802 */ /* 0x000fc60000000f00 */
[----:B------:R-:W1:Y:S01]  /*11c10*/  LDC R25, c[0x0][0x8a8] ;  /* 0x00022a00ff197b82 */ /* 0x000e620000000800 */
[-CC-:B--2---:R-:W-:Y:S02]  /*11c20*/  SHF.R.U64 R10, R12, R8.reuse, R3.reuse ;  /* 0x000000080c0a7219 */ /* 0x184fe40000001203 */
[----:B------:R-:W-:-:S05]  /*11c30*/  SHF.R.U32.HI R3, RZ, R8, R3 ;  /* 0x00000008ff037219 */ /* 0x000fca0000011603 */
[----:B------:R-:W2:Y:S01]  /*11c40*/  LDC R27, c[0x0][0x8f0] ;  /* 0x00023c00ff1b7b82 */ /* 0x000ea20000000800 */
[-C--:B----4-:R-:W-:Y:S02]  /*11c50*/  SHF.L.U32 R4, R5, R28.reuse, RZ ;  /* 0x0000001c05047219 */ /* 0x090fe400000006ff */
[-CC-:B------:R-:W-:Y:S02]  /*11c60*/  SHF.R.U64 R14, R10, R28.reuse, R3.reuse ;  /* 0x0000001c0a0e7219 */ /* 0x180fe40000001203 */
[----:B------:R-:W-:Y:S02]  /*11c70*/  SHF.R.U32.HI R5, RZ, R28, R3 ;  /* 0x0000001cff057219 */ /* 0x000fe40000011603 */
[----:B------:R-:W-:Y:S01]  /*11c80*/  LOP3.LUT R23, RZ, R4, RZ, 0x33, !PT ;  /* 0x00000004ff177212 */ /* 0x000fe200078e33ff */
[----:B------:R-:W4:Y:S01]  /*11c90*/  LDC R29, c[0x0][0x8e0] ;  /* 0x00023800ff1d7b82 */ /* 0x000f220000000800 */
[----:B------:R-:W-:Y:S02]  /*11ca0*/  SHF.L.U32 R28, R7, R28, RZ ;  /* 0x0000001c071c7219 */ /* 0x000fe400000006ff */
[----:B------:R-:W-:-:S05]  /*11cb0*/  MOV R4, R14 ;  /* 0x0000000e00047202 */ /* 0x000fca0000000f00 */
[----:B------:R-:W1:Y:S01]  /*11cc0*/  LDC R30, c[0x0][0x8b8] ;  /* 0x00022e00ff1e7b82 */ /* 0x000e620000000800 */
[----:B------:R-:W-:Y:S05]  /*11cd0*/  @!P0 BRA `(.L_x_505) ;  /* 0x0000000000288947 */ /* 0x000fea0003800000 */
[----:B------:R-:W5:Y:S02]  /*11ce0*/  LDC R3, c[0x0][0x8f4] ;  /* 0x00023d00ff037b82 */ /* 0x000f640000000800 */
[----:B-----5:R-:W-:-:S04]  /*11cf0*/  IADD3 R3, P0, R14, R3, RZ ;  /* 0x000000030e037210 */ /* 0x020fc80007f1e0ff */
        /* <DEDUP_REMOVED lines=8> */
.L_x_505:
[----:B------:R-:W-:Y:S02]  /*11d80*/  ISETP.NE.AND P0, PT, R22, 0x1, PT ;  /* 0x000000011600780c */ /* 0x000fe40003f05270 */
[----:B-12---:R-:W-:Y:S02]  /*11d90*/  SHF.R.U64 R0, R4, R27, R5 ;  /* 0x0000001b04007219 */ /* 0x006fe40000001205 */
[----:B------:R-:W-:Y:S02]  /*11da0*/  LOP3.LUT R23, R10, R23, RZ, 0xc0, !PT ;  /* 0x000000170a177212 */ /* 0x000fe400078ec0ff */
[----:B------:R-:W-:Y:S02]  /*11db0*/  IADD3 R13, -R13, RZ, RZ ;  /* 0x000000ff0d0d7210 */ /* 0x000fe40007ffe1ff */
[----:B------:R-:W-:Y:S01]  /*11dc0*/  IADD3 R5, R25, -0x1, RZ ;  /* 0xffffffff19057810 */ /* 0x000fe20007ffe0ff */
[----:B------:R-:W-:Y:S01]  /*11dd0*/  IMAD R23, R28, R0, R23 ;  /* 0x000000001c177224 */ /* 0x000fe200078e0217 */
[----:B------:R-:W-:-:S02]  /*11de0*/  IADD3 R3, -R0, RZ, RZ ;  /* 0x000000ff00037210 */ /* 0x000fc40007ffe1ff */
[----:B------:R-:W-:Y:S01]  /*11df0*/  LOP3.LUT R5, R12, R5, RZ, 0xc0, !PT ;  /* 0x000000050c057212 */ /* 0x000fe200078ec0ff */
[----:B---3--:R-:W-:Y:S01]  /*11e00*/  @P0 IMAD R26, R15, R13, R24 ;  /* 0x0000000d0f1a0224 */ /* 0x008fe200078e0218 */
[----:B------:R-:W-:Y:S01]  /*11e10*/  R2UR UR55, R31 ;  /* 0x000000001f3772ca */ /* 0x000fe200000e0000 */
[----:B----4-:R-:W-:Y:S01]  /*11e20*/  IMAD R0, R3, R29, R14 ;  /* 0x0000001d03007224 */ /* 0x010fe200078e020e */
[----:B------:R-:W-:Y:S01]  /*11e30*/  MOV R3, 0x1 ;  /* 0x0000000100037802 */ /* 0x000fe20000000f00 */
[----:B------:R-:W-:Y:S02]  /*11e40*/  IMAD R23, R23, R30, R26 ;  /* 0x0000001e17177224 */ /* 0x000fe400078e021a */
[----:B------:R-:W-:-:S05]  /*11e50*/  IMAD R0, R0, R25, R5 ;  /* 0x0000001900007224 */ /* 0x000fca00078e0205 */
[----:B------:R-:W-:Y:S02]  /*11e60*/  SEL R158, R0, R23, !P0 ;  /* 0x00000017009e7207 */ /* 0x000fe40004000000 */
[----:B------:R-:W-:Y:S02]  /*11e70*/  SEL R23, R23, R0, !P0 ;  /* 0x0000000017177207 */ /* 0x000fe40004000000 */
[----:B------:R-:W-:-:S07]  /*11e80*/  PRMT R0, R3, 0x7610, R0 ;  /* 0x0000761003007816 */ /* 0x000fce0000000000 */
.L_x_503:
[----:B------:R-:W-:Y:S01]  /*11e90*/  UIADD3 UR43, UR44, UR43, URZ ;  /* 0x0000002b2c2b7290 */ /* 0x000fe2000fffe03f */
[----:B------:R-:W-:Y:S01]  /*11ea0*/  LOP3.LUT P0, RZ, R0, 0xff, RZ, 0xc0, !PT ;  /* 0x000000ff00ff7812 */ /* 0x000fe2000780c0ff */
[----:B------:R-:W-:Y:S02]  /*11eb0*/  UIADD3 UR39, UR39, 0x8, URZ ;  /* 0x0000000827277890 */ /* 0x000fe4000fffe03f */
[----:B------:R-:W-:Y:S02]  /*11ec0*/  USHF.R.U32.HI UR4, URZ, 0x2, UR43 ;  /* 0x000000023f047899 */ /* 0x000fe4000801162b */
[----:B------:R-:W-:Y:S02]  /*11ed0*/  UISETP.GT.U32.AND UP0, UPT, UR43, 0x3, UPT ;  /* 0x000000032b00788c */ /* 0x000fe4000bf04070 */
[----:B------:R-:W-:Y:S02]  /*11ee0*/  ULOP3.LUT UR4, UR4, 0x1, URZ, 0xc0, !UPT ;  /* 0x0000000104047892 */ /* 0x000fe4000f8ec03f */
[----:B------:R-:W-:-:S02]  /*11ef0*/  UISETP.LT.U32.AND UP1, UPT, UR44, 0x4, UP0 ;  /* 0x000000042c00788c */ /* 0x000fc40008721070 */
[----:B------:R-:W-:Y:S02]  /*11f00*/  UISETP.NE.U32.AND UP2, UPT, UR4, 0x1, UPT ;  /* 0x000000010400788c */ /* 0x000fe4000bf45070 */
[----:B------:R-:W-:Y:S02]  /*11f10*/  USEL UR5, URZ, 0x1, !UP1 ;  /* 0x000000013f057887 */ /* 0x000fe4000c800000 */
[----:B------:R-:W-:Y:S02]  /*11f20*/  UISETP.GT.U32.AND UP0, UPT, UR44, 0x3, !UP2 ;  /* 0x000000032c00788c */ /* 0x000fe4000d704070 */
[----:B------:R-:W-:Y:S02]  /*11f30*/  ULOP3.LUT UR43, UR43, 0x3, URZ, 0xc0, !UPT ;  /* 0x000000032b2b7892 */ /* 0x000fe4000f8ec03f */
[----:B------:R-:W-:-:S04]  /*11f40*/  USEL UR4, URZ, 0x1, !UP0 ;  /* 0x000000013f047887 */ /* 0x000fc8000c000000 */
[----:B------:R-:W-:Y:S01]  /*11f50*/  ULOP3.LUT UR42, UR4, UR42, UR5, 0x96, !UPT ;  /* 0x0000002a042a7292 */ /* 0x000fe2000f8e9605 */
[----:B------:R-:W-:Y:S11]  /*11f60*/  @P0 BRA `(.L_x_506) ;  /* 0xfffffef4003c0947 */ /* 0x000ff6000383ffff */
[----:B------:R-:W-:-:S13]  /*11f70*/  PLOP3.LUT P0, PT, PT, PT, PT, 0x8, 0x0 ;  /* 0x000000000000781c */ /* 0x000fda0003f0e170 */
.L_x_18:
[----:B------:R-:W-:Y:S05]  /*11f80*/  @P0 BRA `(.L_x_10) ;  /* 0x0000003000380947 */ /* 0x000fea0003800000 */
[----:B------:R-:W-:Y:S01]  /*11f90*/  ULDC.64 UR6, c[0x0][0x588] ;  /* 0x0001620000067ab9 */ /* 0x000fe20000000a00 */
[----:B------:R-:W-:Y:S01]  /*11fa0*/  ULDC.64 UR4, c[0x0][0x590] ;  /* 0x0001640000047ab9 */ /* 0x000fe20000000a00 */
[----:B------:R-:W-:Y:S01]  /*11fb0*/  ISETP.NE.U32.AND P0, PT, RZ, UR6, PT ;  /* 0x00000006ff007c0c */ /* 0x000fe2000bf05070 */
[----:B------:R-:W-:-:S04]  /*11fc0*/  DEPBAR.LE SB0, 0x0 ;  /* 0x000080000000791a */ /* 0x000fc80000000000 */
[----:B------:R-:W-:Y:S01]  /*11fd0*/  ISETP.NE.U32.AND P1, PT, RZ, UR4, PT ;  /* 0x00000004ff007c0c */ /* 0x000fe2000bf25070 */
[----:B------:R-:W-:Y:S01]  /*11fe0*/  BSSY B0, `(.L_x_507) ;  /* 0x0000015000007945 */ /* 0x000fe20003800000 */
[----:B------:R-:W-:Y:S02]  /*11ff0*/  ISETP.NE.AND.EX P0, PT, RZ, UR7, PT, P0 ;  /* 0x00000007ff007c0c */ /* 0x000fe4000bf05300 */
[----:B------:R-:W-:-:S13]  /*12000*/  ISETP.NE.AND.EX P1, PT, RZ, UR5, PT, P1 ;  /* 0x00000005ff007c0c */ /* 0x000fda000bf25310 */
[----:B------:R-:W-:Y:S05]  /*12010*/  @P0 BRA P1, `(.L_x_508) ;  /* 0x0000000000440947 */ /* 0x000fea0000800000 */
[----:B------:R-:W-:-:S04]  /*12020*/  ISETP.NE.U32.AND P0, PT, RZ, UR4, PT ;  /* 0x00000004ff007c0c */ /* 0x000fc8000bf05070 */
[----:B------:R-:W-:-:S13]  /*12030*/  ISETP.NE.AND.EX P0, PT, RZ, UR5, PT, P0 ;  /* 0x00000005ff007c0c */ /* 0x000fda000bf05300 */
[----:B------:R-:W-:Y:S05]  /*12040*/  @!P0 BRA `(.L_x_509) ;  /* 0x00000000002c8947 */ /* 0x000fea0003800000 */
[----:B------:R-:W-:-:S13]  /*12050*/  LOP3.LUT P0, RZ, R152, 0xff, RZ, 0xc0, !PT ;  /* 0x000000ff98ff7812 */ /* 0x000fda000780c0ff */
[----:B------:R-:W-:Y:S05]  /*12060*/  @!P0 BRA `(.L_x_510) ;  /* 0x0000000000108947 */ /* 0x000fea0003800000 */
[----:B-----5:R-:W-:-:S13]  /*12070*/  FSETP.NEU.AND P0, PT, R155, RZ, PT ;  /* 0x000000ff9b00720b */ /* 0x020fda0003f0d000 */
[----:B------:R-:W-:Y:S05]  /*12080*/  @!P0 BREAK B0 ;  /* 0x0000000000008942 */ /* 0x000fea0003800000 */
[----:B------:R-:W-:Y:S05]  /*12090*/  @P0 BRA `(.L_x_508) ;  /* 0x0000000000240947 */ /* 0x000fea0003800000 */
[----:B------:R-:W-:Y:S05]  /*120a0*/  BRA `(.L_x_10) ;  /* 0x0000002c00f07947 */ /* 0x000fea0003800000 */
.L_x_510:
[----:B------:R-:W-:-:S04]  /*120b0*/  ISETP.NE.U32.AND P0, PT, RZ, UR6, PT ;  /* 0x00000006ff007c0c */ /* 0x000fc8000bf05070 */
[----:B------:R-:W-:-:S13]  /*120c0*/  ISETP.NE.AND.EX P0, PT, RZ, UR7, PT, P0 ;  /* 0x00000007ff007c0c */ /* 0x000fda000bf05300 */
[----:B------:R-:W-:Y:S05]  /*120d0*/  @!P0 BREAK B0 ;  /* 0x0000000000008942 */ /* 0x000fea0003800000 */
[----:B------:R-:W-:Y:S05]  /*120e0*/  @P0 BRA `(.L_x_508) ;  /* 0x0000000000100947 */ /* 0x000fea0003800000 */
[----:B------:R-:W-:Y:S05]  /*120f0*/  BRA `(.L_x_10) ;  /* 0x0000002c00dc7947 */ /* 0x000fea0003800000 */
.L_x_509:
[----:B-----5:R-:W-:-:S13]  /*12100*/  FSETP.NEU.AND P0, PT, R155, RZ, PT ;  /* 0x000000ff9b00720b */ /* 0x020fda0003f0d000 */
[----:B------:R-:W-:Y:S05]  /*12110*/  @!P0 BREAK B0 ;  /* 0x0000000000008942 */ /* 0x000fea0003800000 */
[----:B------:R-:W-:Y:S05]  /*12120*/  @!P0 BRA `(.L_x_10) ;  /* 0x0000002c00d08947 */ /* 0x000fea0003800000 */
.L_x_508:
[----:B------:R-:W-:Y:S05]  /*12130*/  BSYNC B0 ;  /* 0x0000000000007941 */ /* 0x000fea0003800000 */
.L_x_507:
[----:B------:R-:W-:-:S04]  /*12140*/  LOP3.LUT R19, R19, 0x1, RZ, 0xfc, !PT ;  /* 0x0000000113137812 */ /* 0x000fc800078efcff */
[----:B------:R-:W-:-:S13]  /*12150*/  ISETP.NE.AND P0, PT, R19, 0x3, PT ;  /* 0x000000031300780c */ /* 0x000fda0003f05270 */
[----:B------:R-:W-:Y:S05]  /*12160*/  @!P0 BRA `(.L_x_511) ;  /* 0x0000000000048947 */ /* 0x000fea0003800000 */
[----:B------:R-:W-:Y:S01]  /*12170*/  BPT.TRAP 0x1 ;  /* 0x000000040000795c */ /* 0x000fe20000300000 */
.L_x_511:
[----:B------:R-:W3:Y:S01]  /*12180*/  S2UR UR5, SR_CgaCtaId ;  /* 0x00000000000579c3 */ /* 0x000ee20000008800 */
[----:B------:R-:W-:Y:S02]  /*12190*/  UMOV UR4, 0x400 ;  /* 0x0000040000047882 */ /* 0x000fe40000000000 */
[----:B---3--:R-:W-:-:S04]  /*121a0*/  ULEA UR4, UR5, UR4, 0x18 ;  /* 0x0000000405047291 */ /* 0x008fc8000f8ec03f */
[----:B------:R-:W-:-:S04]  /*121b0*/  ULEA UR4, UR36, UR4, 0x3 ;  /* 0x0000000424047291 */ /* 0x000fc8000f8e183f */
[----:B------:R-:W-:-:S04]  /*121c0*/  UIADD3 UR4, UR4, 0x60, URZ ;  /* 0x0000006004047890 */ /* 0x000fc8000fffe03f */
[----:B------:R-:W-:-:S09]  /*121d0*/  UPRMT UR4, UR5, 0x654, UR4 ;  /* 0x0000065405047896 */ /* 0x000fd20008000004 */
[----:B------:R-:W-:Y:S01]  /*121e0*/  SYNCS.ARRIVE.TRANS64.RED.A1T0 RZ, [UR4], RZ ;  /* 0x000000ffffff79a7 */ /* 0x000fe20008100404 */
[----:B------:R-:W-:Y:S05]  /*121f0*/  BRA `(.L_x_10) ;  /* 0x0000002c009c7947 */ /* 0x000fea0003800000 */
.L_x_9:
[----:B------:R-:W-:Y:S01]  /*12200*/  ULDC.64 UR4, c[0x0][0x8f8] ;  /* 0x00023e0000047ab9 */ /* 0x000fe20000000a00 */
[----:B------:R-:W-:Y:S01]  /*12210*/  PRMT R11, RZ, 0x7610, R11 ;  /* 0x00007610ff0b7816 */ /* 0x000fe2000000000b */
[----:B------:R-:W-:Y:S01]  /*12220*/  IMAD.MOV.U32 R3, RZ, RZ, -0x1 ;  /* 0xffffffffff037424 */ /* 0x000fe200078e00ff */
[----:B------:R-:W-:Y:S02]  /*12230*/  ISETP.GE.U32.AND P1, PT, R2, UR4, PT ;  /* 0x0000000402007c0c */ /* 0x000fe4000bf26070 */
[----:B------:R-:W-:Y:S02]  /*12240*/  MOV R7, 0xffffffff ;  /* 0xffffffff00077802 */ /* 0x000fe40000000f00 */
[----:B------:R-:W-:Y:S02]  /*12250*/  ISETP.GE.U32.AND.EX P1, PT, R16, UR5, PT, P1 ;  /* 0x0000000510007c0c */ /* 0x000fe4000bf26110 */
[----:B------:R-:W-:-:S11]  /*12260*/  MOV R6, 0xffffffff ;  /* 0xffffffff00067802 */ /* 0x000fd60000000f00 */
[----:B------:R-:W-:Y:S05]  /*12270*/  @P1 BRA `(.L_x_512) ;  /* 0x0000000400601947 */ /* 0x000fea0003800000 */
[----:B------:R-:W1:Y:S01]  /*12280*/  LDC.64 R20, c[0x0][0x8d0] ;  /* 0x00023400ff147b82 */ /* 0x000e620000000a00 */
[----:B------:R-:W-:Y:S02]  /*12290*/  MOV R14, R2 ;  /* 0x00000002000e7202 */ /* 0x000fe40000000f00 */
[----:B------:R-:W-:-:S05]  /*122a0*/  MOV R15, R16 ;  /* 0x00000010000f7202 */ /* 0x000fca0000000f00 */
        /* <DEDUP_REMOVED lines=15> */
.L_x_513:
[--C-:B------:R-:W-:Y:S01]  /*123a0*/  SHF.R.U64 R20, R14, R24, R15.reuse ;  /* 0x000000180e147219 */ /* 0x100fe2000000120f */
[----:B------:R-:W1:Y:S01]  /*123b0*/  LDC R28, c[0x0][0x8c0] ;  /* 0x00023000ff1c7b82 */ /* 0x000e620000000800 */
[----:B------:R-:W-:Y:S01]  /*123c0*/  I2FP.F32.U32 R6, R8 ;  /* 0x0000000800067245 */ /* 0x000fe20000201000 */
[----:B------:R-:W-:Y:S01]  /*123d0*/  ULDC UR4, c[0x0][0x150] ;  /* 0x0000540000047ab9 */ /* 0x000fe20000000800 */
[----:B------:R-:W-:Y:S02]  /*123e0*/  SHF.R.U32.HI R3, RZ, R24, R15 ;  /* 0x00000018ff037219 */ /* 0x000fe4000001160f */
[----:B------:R-:W-:Y:S01]  /*123f0*/  IADD3 R9, P1, RZ, -R20, RZ ;  /* 0x80000014ff097210 */ /* 0x000fe20007f3e0ff */
[----:B------:R-:W-:Y:S01]  /*12400*/  FMUL R13, R6, UR4 ;  /* 0x00000004060d7c20 */ /* 0x000fe20008400000 */
[----:B------:R-:W-:Y:S01]  /*12410*/  ULDC UR4, c[0x0][0x154] ;  /* 0x0000550000047ab9 */ /* 0x000fe20000000800 */
[----:B------:R-:W2:Y:S01]  /*12420*/  LDC.64 R30, c[0x0][0x8e8] ;  /* 0x00023a00ff1e7b82 */ /* 0x000ea20000000a00 */
[----:B------:R-:W-:-:S02]  /*12430*/  IADD3.X R11, RZ, ~R3, RZ, P1, !PT ;  /* 0x80000003ff0b7210 */ /* 0x000fc40000ffe4ff */
[----:B------:R-:W-:Y:S01]  /*12440*/  MOV R3, R16 ;  /* 0x0000001000037202 */ /* 0x000fe20000000f00 */
[----:B------:R-:W3:Y:S02]  /*12450*/  F2I.U32.TRUNC.NTZ R13, R13 ;  /* 0x0000000d000d7305 */ /* 0x000ee4000020f000 */
[-C--:B------:R-:W-:Y:S02]  /*12460*/  IMAD R12, R11, R26.reuse, RZ ;  /* 0x0000001a0b0c7224 */ /* 0x080fe400078e02ff */
[----:B------:R-:W4:Y:S01]  /*12470*/  LDC R15, c[0x0][0x144] ;  /* 0x00005100ff0f7b82 */ /* 0x000f220000000800 */
[----:B------:R-:W-:-:S04]  /*12480*/  IMAD.WIDE.U32 R6, R9, R26, R2 ;  /* 0x0000001a09067225 */ /* 0x000fc800078e0002 */
[----:B------:R-:W-:Y:S01]  /*12490*/  IMAD R3, R9, R27, R12 ;  /* 0x0000001b09037224 */ /* 0x000fe200078e020c */
[----:B------:R-:W-:Y:S02]  /*124a0*/  MOV R9, 0x1 ;  /* 0x0000000100097802 */ /* 0x000fe40000000f00 */
[----:B------:R-:W5:Y:S02]  /*124b0*/  LDC R26, c[0x0][0x8b0] ;  /* 0x00022c00ff1a7b82 */ /* 0x000f640000000800 */
[----:B------:R-:W-:Y:S02]  /*124c0*/  IADD3 R3, R7, R3, RZ ;  /* 0x0000000307037210 */ /* 0x000fe40007ffe0ff */
[----:B------:R-:W-:Y:S02]  /*124d0*/  I2FP.F32.U32 R7, R10 ;  /* 0x0000000a00077245 */ /* 0x000fe40000201000 */
[----:B-1----:R-:W-:Y:S02]  /*124e0*/  SHF.R.U64 R14, R6, R28, R3 ;  /* 0x0000001c060e7219 */ /* 0x002fe40000001203 */
[----:B------:R-:W1:Y:S01]  /*124f0*/  LDC R12, c[0x0][0x900] ;  /* 0x00024000ff0c7b82 */ /* 0x000e620000000800 */
[----:B---3--:R-:W-:-:S02]  /*12500*/  IADD3 R6, -R13, RZ, RZ ;  /* 0x000000ff0d067210 */ /* 0x008fc40007ffe1ff */
[----:B--2---:R-:W-:Y:S02]  /*12510*/  ISETP.NE.U32.AND P1, PT, R30, RZ, PT ;  /* 0x000000ff1e00720c */ /* 0x004fe40003f25070 */
[----:B------:R-:W-:Y:S02]  /*12520*/  SHF.R.U32.HI R3, RZ, R28, R3 ;  /* 0x0000001cff037219 */ /* 0x000fe40000011603 */
[----:B------:R-:W-:Y:S01]  /*12530*/  ISETP.NE.AND.EX P1, PT, R31, RZ, PT, P1 ;  /* 0x000000ff1f00720c */ /* 0x000fe20003f25310 */
[----:B------:R-:W2:Y:S01]  /*12540*/  LDC R23, c[0x0][0x148] ;  /* 0x00005200ff177b82 */ /* 0x000ea20000000800 */
[----:B----4-:R-:W-:Y:S02]  /*12550*/  IMAD R28, R15, R6, R8 ;  /* 0x000000060f1c7224 */ /* 0x010fe400078e0208 */
[----:B------:R-:W-:Y:S01]  /*12560*/  FMUL R8, R7, UR4 ;  /* 0x0000000407087c20 */ /* 0x000fe20008400000 */
[----:B------:R-:W-:-:S03]  /*12570*/  MOV R7, 0xffffffff ;  /* 0xffffffff00077802 */ /* 0x000fc60000000f00 */
[----:B------:R3:W4:Y:S01]  /*12580*/  F2I.U32.TRUNC.NTZ R21, R8 ;  /* 0x0000000800157305 */ /* 0x000722000020f000 */
[----:B------:R-:W2:Y:S01]  /*12590*/  LDC R25, c[0x0][0x8a8] ;  /* 0x00022a00ff197b82 */ /* 0x000ea20000000800 */
[-CC-:B-----5:R-:W-:Y:S02]  /*125a0*/  SHF.R.U64 R24, R14, R26.reuse, R3.reuse ;  /* 0x0000001a0e187219 */ /* 0x1a0fe40000001203 */
[----:B------:R-:W-:-:S05]  /*125b0*/  SHF.R.U32.HI R3, RZ, R26, R3 ;  /* 0x0000001aff037219 */ /* 0x000fca0000011603 */
[----:B------:R-:W2:Y:S01]  /*125c0*/  LDC R27, c[0x0][0x8f0] ;  /* 0x00023c00ff1b7b82 */ /* 0x000ea20000000800 */
[-C--:B-1----:R-:W-:Y:S02]  /*125d0*/  SHF.L.U32 R6, R7, R12.reuse, RZ ;  /* 0x0000000c07067219 */ /* 0x082fe400000006ff */
[--C-:B------:R-:W-:Y:S02]  /*125e0*/  SHF.R.U64 R15, R24, R12, R3.reuse ;  /* 0x0000000c180f7219 */ /* 0x100fe40000001203 */
[----:B------:R-:W-:Y:S02]  /*125f0*/  LOP3.LUT R33, RZ, R6, RZ, 0x33, !PT ;  /* 0x00000006ff217212 */ /* 0x000fe400078e33ff */
[-C--:B------:R-:W-:Y:S01]  /*12600*/  SHF.R.U32.HI R7, RZ, R12.reuse, R3 ;  /* 0x0000000cff077219 */ /* 0x080fe20000011603 */
[----:B------:R-:W1:Y:S01]  /*12610*/  LDC R29, c[0x0][0x8e0] ;  /* 0x00023800ff1d7b82 */ /* 0x000e620000000800 */
[----:B------:R-:W-:Y:S02]  /*12620*/  SHF.L.U32 R26, R9, R12, RZ ;  /* 0x0000000c091a7219 */ /* 0x000fe400000006ff */
[----:B------:R-:W-:-:S05]  /*12630*/  MOV R6, R15 ;  /* 0x0000000f00067202 */ /* 0x000fca0000000f00 */
[----:B------:R-:W1:Y:S01]  /*12640*/  LDC R32, c[0x0][0x8b8] ;  /* 0x00022e00ff207b82 */ /* 0x000e620000000800 */
[----:B---34-:R-:W-:Y:S05]  /*12650*/  @!P1 BRA `(.L_x_514) ;  /* 0x0000000000289947 */ /* 0x018fea0003800000 */
[----:B------:R-:W3:Y:S02]  /*12660*/  LDC R6, c[0x0][0x8f4] ;  /* 0x00023d00ff067b82 */ /* 0x000ee40000000800 */
[----:B---3--:R-:W-:-:S04]  /*12670*/  IADD3 R3, P1, R15, R6, RZ ;  /* 0x000000060f037210 */ /* 0x008fc80007f3e0ff */
        /* <DEDUP_REMOVED lines=8> */
.L_x_514:
[----:B------:R-:W-:Y:S02]  /*12700*/  ISETP.NE.AND P1, PT, R22, 0x1, PT ;  /* 0x000000011600780c */ /* 0x000fe40003f25270 */
[----:B--2---:R-:W-:Y:S02]  /*12710*/  SHF.R.U64 R6, R6, R27, R7 ;  /* 0x0000001b06067219 */ /* 0x004fe40000001207 */
[----:B------:R-:W-:Y:S02]  /*12720*/  LOP3.LUT R3, R24, R33, RZ, 0xc0, !PT ;  /* 0x0000002118037212 */ /* 0x000fe400078ec0ff */
[----:B------:R-:W-:Y:S01]  /*12730*/  IADD3 R21, -R21, RZ, RZ ;  /* 0x000000ff15157210 */ /* 0x000fe20007ffe1ff */
[----:B------:R-:W-:Y:S01]  /*12740*/  IMAD.MOV R8, RZ, RZ, -R6 ;  /* 0x000000ffff087224 */ /* 0x000fe200078e0a06 */
[----:B------:R-:W-:Y:S01]  /*12750*/  IADD3 R9, R25, -0x1, RZ ;  /* 0xffffffff19097810 */ /* 0x000fe20007ffe0ff */
[----:B------:R-:W-:Y:S01]  /*12760*/  IMAD R7, R26, R6, R3 ;  /* 0x000000061a077224 */ /* 0x000fe200078e0203 */
[----:B------:R-:W-:Y:S01]  /*12770*/  MOV R11, 0x1 ;  /* 0x00000001000b7802 */ /* 0x000fe20000000f00 */
[----:B-1----:R-:W-:Y:S01]  /*12780*/  IMAD R3, R8, R29, R15 ;  /* 0x0000001d08037224 */ /* 0x002fe200078e020f */
[----:B------:R-:W-:Y:S01]  /*12790*/  LOP3.LUT R14, R14, R9, RZ, 0xc0, !PT ;  /* 0x000000090e0e7212 */ /* 0x000fe200078ec0ff */
[----:B------:R-:W-:-:S04]  /*127a0*/  @P1 IMAD R28, R23, R21, R10 ;  /* 0x00000015171c1224 */ /* 0x000fc800078e020a */
[----:B------:R-:W-:Y:S02]  /*127b0*/  IMAD R7, R7, R32, R28 ;  /* 0x0000002007077224 */ /* 0x000fe400078e021c */
[----:B------:R-:W-:Y:S01]  /*127c0*/  IMAD R8, R3, R25, R14 ;  /* 0x0000001903087224 */ /* 0x000fe200078e020e */
[----:B------:R-:W-:-:S04]  /*127d0*/  MOV R3, R20 ;  /* 0x0000001400037202 */ /* 0x000fc80000000f00 */
[----:B------:R-:W-:Y:S02]  /*127e0*/  SEL R6, R8, R7, !P1 ;  /* 0x0000000708067207 */ /* 0x000fe40004800000 */
[----:B------:R-:W-:-:S07]  /*127f0*/  SEL R7, R7, R8, !P1 ;  /* 0x0000000807077207 */ /* 0x000fce0004800000 */
.L_x_512:
[----:B------:R-:W-:-:S08]  /*12800*/  NOP ;  /* 0x0000000000007918 */ /* 0x000fd00000000000 */
[----:B------:R-:W1:-:S00]  /*12810*/  USETMAXREG.DEALLOC.CTAPOOL 0x28 ;  /* 0x00000028000079c8 */ /* 0x000e4000080e0500 */
[----:B-1----:R-:W-:-:S13]  /*12820*/  ISETP.NE.AND P1, PT, R0, 0x1, PT ;  /* 0x000000010000780c */ /* 0x002fda0003f25270 */
[----:B------:R-:W-:Y:S05]  /*12830*/  @!P1 BRA `(.L_x_10) ;  /* 0x00000028000c9947 */ /* 0x000fea0003800000 */
[----:B------:R-:W-:Y:S05]  /*12840*/  @!P4 BRA `(.L_x_515) ;  /* 0x000000180024c947 */ /* 0x000fea0003800000 */
[----:B------:R-:W-:-:S13]  /*12850*/  ISETP.NE.OR P0, PT, R0, 0x2, P0 ;  /* 0x000000020000780c */ /* 0x000fda0000705670 */
[----:B------:R-:W-:Y:S05]  /*12860*/  @P0 BRA `(.L_x_10) ;  /* 0x0000002800000947 */ /* 0x000fea0003800000 */
[----:B------:R-:W-:-:S13]  /*12870*/  LOP3.LUT P1, RZ, R11, 0xff, RZ, 0xc0, !PT ;  /* 0x000000ff0bff7812 */ /* 0x000fda000782c0ff */
[----:B------:R-:W-:Y:S05]  /*12880*/  @!P1 BRA `(.L_x_516) ;  /* 0x0000000000189947 */ /* 0x000fea0003800000 */
[----:B------:R-:W-:Y:S01]  /*12890*/  UMOV UR4, 0x400 ;  /* 0x0000040000047882 */ /* 0x000fe20000000000 */
[----:B------:R-:W-:Y:S01]  /*128a0*/  MOV R0, RZ ;  /* 0x000000ff00007202 */ /* 0x000fe20000000f00 */
[----:B------:R-:W-:-:S03]  /*128b0*/  ULEA UR4, UR37, UR4, 0x18 ;  /* 0x0000000425047291 */ /* 0x000fc6000f8ec03f */
[----:B------:R-:W-:-:S06]  /*128c0*/  SHF.L.U32 R0, R0, 0x1f, RZ ;  /* 0x0000001f00007819 */ /* 0x000fcc00000006ff */
[----:B------:R-:W1:Y:S02]  /*128d0*/  SYNCS.PHASECHK.TRANS64.TRYWAIT P0, [UR4+0x88], R0 ;  /* 0x00008800ff0075a7 */ /* 0x000e640008000144 */
[----:B-1----:R-:W-:Y:S05]  /*128e0*/  @!P0 BRA `(.L_x_517) ;  /* 0x0000002800b88947 */ /* 0x002fea0003800000 */
.L_x_516:
[----:B------:R-:W-:Y:S01]  /*128f0*/  PRMT R10, RZ, 0x7610, R10 ;  /* 0x00007610ff0a7816 */ /* 0x000fe2000000000a */
[----:B------:R-:W-:Y:S06]  /*12900*/  @P3 BRA `(.L_x_518) ;  /* 0x0000000000243947 */ /* 0x000fec0003800000 */
[----:B------:R-:W-:Y:S02]  /*12910*/  ULDC.64 UR4, c[0x0][0x588] ;  /* 0x0001620000047ab9 */ /* 0x000fe40000000a00 */
[----:B------:R-:W-:-:S04]  /*12920*/  ISETP.NE.U32.AND P0, PT, RZ, UR4, PT ;  /* 0x00000004ff007c0c */ /* 0x000fc8000bf05070 */
[----:B------:R-:W-:-:S13]  /*12930*/  ISETP.NE.AND.EX P0, PT, RZ, UR5, PT, P0 ;  /* 0x00000005ff007c0c */ /* 0x000fda000bf05300 */
[----:B------:R-:W-:Y:S05]  /*12940*/  @!P0 BRA `(.L_x_519) ;  /* 0x00000000000c8947 */ /* 0x000fea0003800000 */
[----:B------:R3:W5:Y:S01]  /*12950*/  LDG.E R12, desc[UR48][R4.64] ;  /* 0x00000030040c7981 */ /* 0x000762000c1e1900 */
[----:B------:R-:W-:Y:S01]  /*12960*/  MOV R10, 0x1 ;  /* 0x00000001000a7802 */ /* 0x000fe20000000f00 */
[----:B------:R-:W-:Y:S06]  /*12970*/  BRA `(.L_x_518) ;  /* 0x0000000000087947 */ /* 0x000fec0003800000 */
.L_x_519:
[----:B------:R-:W2:Y:S01]  /*12980*/  LDC R12, c[0x0][0x580] ;  /* 0x00016000ff0c7b82 */ /* 0x000ea20000000800 */
[----:B------:R-:W-:-:S07]  /*12990*/  MOV R10, 0x1 ;  /* 0x00000001000a7802 */ /* 0x000fce0000000f00 */
.L_x_518:
[----:B------:R-:W-:Y:S05]  /*129a0*/  @!P1 BRA `(.L_x_520) ;  /* 0x0000001400549947 */ /* 0x000fea0003800000 */
[----:B-1----:R-:W1:Y:S01]  /*129b0*/  LDC R0, c[0x0][0x900] ;  /* 0x00024000ff007b82 */ /* 0x002e620000000800 */
[----:B---3--:R-:W-:Y:S01]  /*129c0*/  MOV R5, 0xffffffff ;  /* 0xffffffff00057802 */ /* 0x008fe20000000f00 */
[----:B------:R-:W-:Y:S01]  /*129d0*/  ULDC.64 UR22, c[0x0][0x198] ;  /* 0x0000660000167ab9 */ /* 0x000fe20000000a00 */
[----:B------:R-:W-:Y:S01]  /*129e0*/  MOV R9, 0x1 ;  /* 0x0000000100097802 */ /* 0x000fe20000000f00 */
[----:B------:R-:W-:Y:S01]  /*129f0*/  ULDC.64 UR4, c[0x0][0x588] ;  /* 0x0001620000047ab9 */ /* 0x000fe20000000a00 */
[----:B------:R-:W-:Y:S01]  /*12a00*/  LOP3.LUT R11, R19, 0x2, RZ, 0xfc, !PT ;  /* 0x00000002130b7812 */ /* 0x000fe200078efcff */
[----:B------:R-:W-:Y:S01]  /*12a10*/  ULDC.64 UR6, c[0x0][0x590] ;  /* 0x0001640000067ab9 */ /* 0x000fe20000000a00 */
[----:B------:R-:W-:Y:S01]  /*12a20*/  ULDC.64 UR14, c[0x0][0x8f8] ;  /* 0x00023e00000e7ab9 */ /* 0x000fe20000000a00 */
[----:B------:R-:W3:Y:S01]  /*12a30*/  LDC R8, c[0x0][0x8a8] ;  /* 0x00022a00ff087b82 */ /* 0x000ee20000000800 */
[-C--:B-1----:R-:W-:Y:S02]  /*12a40*/  SHF.L.U32 R5, R5, R0.reuse, RZ ;  /* 0x0000000005057219 */ /* 0x082fe400000006ff */
[----:B------:R-:W-:-:S02]  /*12a50*/  SHF.L.U32 R0, R9, R0, RZ ;  /* 0x0000000009007219 */ /* 0x000fc400000006ff */
[----:B------:R-:W-:Y:S02]  /*12a60*/  LOP3.LUT R9, RZ, R5, RZ, 0x33, !PT ;  /* 0x00000005ff097212 */ /* 0x000fe400078e33ff */
[----:B---3--:R-:W-:-:S07]  /*12a70*/  IADD3 R8, R8, -0x1, RZ ;  /* 0xffffffff08087810 */ /* 0x008fce0007ffe0ff */
.L_x_576:
[----:B------:R-:W-:Y:S02]  /*12a80*/  ISETP.NE.U32.AND P0, PT, RZ, UR6, PT ;  /* 0x00000006ff007c0c */ /* 0x000fe4000bf05070 */
[----:B------:R-:W-:Y:S02]  /*12a90*/  R2UR UR43, R7 ;  /* 0x00000000072b72ca */ /* 0x000fe400000e0000 */
[----:B------:R-:W-:Y:S02]  /*12aa0*/  R2UR UR42, R6 ;  /* 0x00000000062a72ca */ /* 0x000fe400000e0000 */
[----:B------:R-:W-:-:S09]  /*12ab0*/  ISETP.NE.AND.EX P0, PT, RZ, UR7, PT, P0 ;  /* 0x00000007ff007c0c */ /* 0x000fd2000bf05300 */
[----:B------:R-:W-:Y:S02]  /*12ac0*/  USHF.L.U32 UR43, UR43, 0x7, URZ ;  /* 0x000000072b2b7899 */ /* 0x000fe4000800063f */
[----:B------:R-:W-:Y:S02]  /*12ad0*/  USHF.L.U32 UR42, UR42, 0x8, URZ ;  /* 0x000000082a2a7899 */ /* 0x000fe4000800063f */
[----:B--234-:R-:W-:Y:S10]  /*12ae0*/  @!P0 BRA `(.L_x_521) ;  /* 0x00000000002c8947 */ /* 0x01cff40003800000 */
[----:B------:R-:W-:-:S04]  /*12af0*/  ISETP.NE.U32.AND P1, PT, RZ, UR4, PT ;  /* 0x00000004ff007c0c */ /* 0x000fc8000bf25070 */
[----:B------:R-:W-:-:S13]  /*12b00*/  ISETP.NE.AND.EX P1, PT, RZ, UR5, PT, P1 ;  /* 0x00000005ff007c0c */ /* 0x000fda000bf25310 */
[----:B------:R-:W-:Y:S05]  /*12b10*/  @!P1 BRA `(.L_x_522) ;  /* 0x0000000000189947 */ /* 0x000fea0003800000 */
[----:B------:R-:W1:Y:S01]  /*12b20*/  LDC.64 R4, c[0x0][0x588] ;  /* 0x00016200ff047b82 */ /* 0x000e620000000a00 */
[----:B------:R-:W-:-:S04]  /*12b30*/  IMAD R7, R3, UR6, RZ ;  /* 0x0000000603077c24 */ /* 0x000fc8000f8e02ff */
[----:B-1----:R-:W-:-:S05]  /*12b40*/  IMAD.WIDE R4, R7, 0x4, R4 ;  /* 0x0000000407047825 */ /* 0x002fca00078e0204 */
[----:B--2--5:R1:W5:Y:S01]  /*12b50*/  LDG.E R12, desc[UR48][R4.64] ;  /* 0x00000030040c7981 */ /* 0x024362000c1e1900 */
[----:B------:R-:W-:Y:S01]  /*12b60*/  MOV R10, 0x1 ;  /* 0x00000001000a7802 */ /* 0x000fe20000000f00 */
[----:B------:R-:W-:Y:S06]  /*12b70*/  BRA `(.L_x_521) ;  /* 0x0000000000087947 */ /* 0x000fec0003800000 */
.L_x_522:
[----:B--2--5:R-:W3:Y:S01]  /*12b80*/  LDC R12, c[0x0][0x580] ;  /* 0x00016000ff0c7b82 */ /* 0x024ee20000000800 */
[----:B------:R-:W-:-:S07]  /*12b90*/  MOV R10, 0x1 ;  /* 0x00000001000a7802 */ /* 0x000fce0000000f00 */
.L_x_521:
[----:B------:R-:W-:Y:S05]  /*12ba0*/  @!P0 BRA `(.L_x_523) ;  /* 0x00000000001c8947 */ /* 0x000fea0003800000 */
[----:B------:R-:W-:-:S13]  /*12bb0*/  LOP3.LUT P2, RZ, R10, 0xff, RZ, 0xc0, !PT ;  /* 0x000000ff0aff7812 */ /* 0x000fda000784c0ff */
[----:B-1----:R-:W1:Y:S02]  /*12bc0*/  @!P2 LDC.64 R4, c[0x0][0x588] ;  /* 0x00016200ff04ab82 */ /* 0x002e640000000a00 */
[----:B-1----:R-:W-:-:S04]  /*12bd0*/  @!P2 ISETP.NE.U32.AND P0, PT, R4, RZ, PT ;  /* 0x000000ff0400a20c */ /* 0x002fc80003f05070 */
[----:B------:R-:W-:Y:S02]  /*12be0*/  @!P2 ISETP.NE.AND.EX P1, PT, R5, RZ, PT, P0 ;  /* 0x000000ff0500a20c */ /* 0x000fe40003f25300 */
[----:B--23-5:R-:W-:Y:S02]  /*12bf0*/  @P2 FSETP.EQ.AND P0, PT, R12, RZ, PT ;  /* 0x000000ff0c00220b */ /* 0x02cfe40003f02000 */
[----:B------:R-:W-:Y:S01]  /*12c00*/  @!P2 PLOP3.LUT P0, PT, P1, PT, PT, 0x8, 0x0 ;  /* 0x000000000000a81c */ /* 0x000fe20000f0e170 */
[----:B------:R-:W-:-:S12]  /*12c10*/  BRA `(.L_x_524) ;  /* 0x0000000000047947 */ /* 0x000fd80003800000 */
.L_x_523:
[----:B--23-5:R-:W-:-:S13]  /*12c20*/  FSETP.EQ.AND P0, PT, R12, RZ, PT ;  /* 0x000000ff0c00720b */ /* 0x02cfda0003f02000 */
.L_x_524:
[----:B------:R-:W-:Y:S02]  /*12c30*/  ISETP.NE.AND P2, PT, R11, 0x3, PT ;  /* 0x000000030b00780c */ /* 0x000fe40003f45270 */
[----:B------:R-:W-:-:S04]  /*12c40*/  ELECT P1, URZ, PT ;  /* 0x00000000003f782f */ /* 0x000fc80003820000 */
[----:B------:R-:W-:-:S07]  /*12c50*/  PLOP3.LUT P0, PT, P1, P0, PT, 0x20, 0x0 ;  /* 0x000000000000781c */ /* 0x000fce0000f00470 */
[----:B------:R-:W-:Y:S06]  /*12c60*/  @!P2 BRA `(.L_x_525) ;  /* 0x000000000004a947 */ /* 0x000fec0003800000 */
[----:B------:R-:W-:Y:S01]  /*12c70*/  BPT.TRAP 0x1 ;  /* 0x000000040000795c */ /* 0x000fe20000300000 */
.L_x_525:
[----:B------:R-:W2:Y:S01]  /*12c80*/  S2UR UR37, SR_CgaCtaId ;  /* 0x00000000002579c3 */ /* 0x000ea20000008800 */
[----:B------:R-:W-:Y:S01]  /*12c90*/  UMOV UR13, 0x400 ;  /* 0x00000400000d7882 */ /* 0x000fe20000000000 */
[----:B-1----:R-:W-:-:S04]  /*12ca0*/  MOV R4, 0x1 ;  /* 0x0000000100047802 */ /* 0x002fc80000000f00 */
[----:B------:R-:W-:Y:S01]  /*12cb0*/  SHF.L.U32 R4, R4, 0x1f, RZ ;  /* 0x0000001f04047819 */ /* 0x000fe200000006ff */
[----:B--2---:R-:W-:-:S09]  /*12cc0*/  ULEA UR13, UR37, UR13, 0x18 ;  /* 0x0000000d250d7291 */ /* 0x004fd2000f8ec03f */
[----:B------:R-:W1:Y:S02]  /*12cd0*/  SYNCS.PHASECHK.TRANS64.TRYWAIT P1, [UR13+0x60], R4 ;  /* 0x00006004ff0075a7 */ /* 0x000e64000802014d */
[----:B-1----:R-:W-:Y:S05]  /*12ce0*/  @!P1 BRA `(.L_x_526) ;  /* 0x0000002400d09947 */ /* 0x002fea0003800000 */
.L_x_612:
[----:B------:R-:W-:Y:S04]  /*12cf0*/  BSSY B0, `(.L_x_527) ;  /* 0x000000e000007945 */ /* 0x000fe80003800000 */
[----:B------:R-:W-:Y:S05]  /*12d00*/  @!P0 BRA `(.L_x_528) ;  /* 0x0000000000308947 */ /* 0x000fea0003800000 */
[----:B------:R-:W-:Y:S01]  /*12d10*/  R2UR UR44, R3 ;  /* 0x00000000032c72ca */ /* 0x000fe200000e0000 */
[----:B------:R-:W-:Y:S02]  /*12d20*/  UIADD3 UR8, UP0, UR22, 0x3f0, URZ ;  /* 0x000003f016087890 */ /* 0x000fe4000ff1e03f */
[----:B------:R-:W-:Y:S02]  /*12d30*/  UIADD3 UR40, UR13, 0x200, URZ ;  /* 0x000002000d287890 */ /* 0x000fe4000fffe03f */
[----:B------:R-:W-:Y:S02]  /*12d40*/  UIADD3 UR41, UR13, 0x40, URZ ;  /* 0x000000400d297890 */ /* 0x000fe4000fffe03f */
[----:B------:R-:W-:Y:S01]  /*12d50*/  UIADD3.X UR9, URZ, UR23, URZ, UP0, !UPT ;  /* 0x000000173f097290 */ /* 0x000fe200087fe43f */
[----:B------:R-:W-:Y:S01]  /*12d60*/  UMOV UR10, 0x0 ;  /* 0x00000000000a7882 */ /* 0x000fe20000000000 */
[----:B------:R-:W-:-:S07]  /*12d70*/  UMOV UR11, 0x10000000 ;  /* 0x10000000000b7882 */ /* 0x000fce0000000000 */
[----:B------:R2:W-:Y:S02]  /*12d80*/  UTMALDG.3D [UR40], [UR8], desc[UR10] ;  /* 0x00000a28080075b4 */ /* 0x0005e40008011000 */
[----:B--2---:R-:W-:Y:S05]  /*12d90*/  @!P2 BRA `(.L_x_529) ;  /* 0x000000000004a947 */ /* 0x004fea0003800000 */
[----:B------:R-:W-:Y:S01]  /*12da0*/  BPT.TRAP 0x1 ;  /* 0x000000040000795c */ /* 0x000fe20000300000 */
.L_x_529:
[----:B-1----:R-:W1:Y:S02]  /*12db0*/  LDC R5, c[0x0][0x800] ;  /* 0x00020000ff057b82 */ /* 0x002e640000000800 */
[----:B-1----:R2:W-:Y:S02]  /*12dc0*/  SYNCS.ARRIVE.TRANS64.RED.A0TR RZ, [UR13+0x40], R5 ;  /* 0x00004005ffff79a7 */ /* 0x0025e4000830040d */
.L_x_528:
[----:B------:R-:W-:Y:S05]  /*12dd0*/  BSYNC B0 ;  /* 0x0000000000007941 */ /* 0x000fea0003800000 */
.L_x_527:
[----:B------:R-:W-:Y:S05]  /*12de0*/  @!P2 BRA `(.L_x_530) ;  /* 0x000000000004a947 */ /* 0x000fea0003800000 */
[----:B------:R-:W-:Y:S01]  /*12df0*/  BPT.TRAP 0x1 ;  /* 0x000000040000795c */ /* 0x000fe20000300000 */
.L_x_530:
[----:B------:R-:W-:-:S04]  /*12e00*/  UIADD3 UR33, UR13, 0x40, URZ ;  /* 0x000000400d217890 */ /* 0x000fc8000fffe03f */
[----:B------:R-:W-:-:S09]  /*12e10*/  UPRMT UR16, UR37, 0x654, UR33 ;  /* 0x0000065425107896 */ /* 0x000fd20008000021 */
[----:B------:R-:W-:Y:S01]  /*12e20*/  SYNCS.ARRIVE.TRANS64.RED.A1T0 RZ, [UR16], RZ ;  /* 0x000000ffffff79a7 */ /* 0x000fe20008100410 */
[----:B------:R-:W-:Y:S05]  /*12e30*/  @!P2 BRA `(.L_x_531) ;  /* 0x000000000004a947 */ /* 0x000fea0003800000 */
[----:B------:R-:W-:Y:S01]  /*12e40*/  BPT.TRAP 0x1 ;  /* 0x000000040000795c */ /* 0x000fe20000300000 */
.L_x_531:
[----:B------:R-:W3:Y:S02]  /*12e50*/  SYNCS.PHASECHK.TRANS64.TRYWAIT P1, [UR13+0x68], R4 ;  /* 0x00006804ff0075a7 */ /* 0x000ee4000802014d */
[----:B---3--:R-:W-:Y:S05]  /*12e60*/  @!P1 BRA `(.L_x_532) ;  /* 0x0000002400889947 */ /* 0x008fea0003800000 */
.L_x_613:
[----:B------:R-:W-:Y:S04]  /*12e70*/  BSSY B0, `(.L_x_533) ;  /* 0x0000010000007945 */ /* 0x000fe80003800000 */
[----:B------:R-:W-:Y:S05]  /*12e80*/  @!P0 BRA `(.L_x_534) ;  /* 0x0000000000388947 */ /* 0x000fea0003800000 */
[----:B------:R-:W-:Y:S01]  /*12e90*/  UIADD3 UR18, UP0, UR22, 0x3f0, URZ ;  /* 0x000003f016127890 */ /* 0x000fe2000ff1e03f */
[----:B------:R-:W-:Y:S01]  /*12ea0*/  R2UR UR12, R3 ;  /* 0x00000000030c72ca */ /* 0x000fe200000e0000 */
[----:B------:R-:W-:Y:S02]  /*12eb0*/  UIADD3 UR10, UR42, 0x20, URZ ;  /* 0x000000202a0a7890 */ /* 0x000fe4000fffe03f */
[----:B------:R-:W-:Y:S02]  /*12ec0*/  UIADD3 UR8, UR13, 0x2200, URZ ;  /* 0x000022000d087890 */ /* 0x000fe4000fffe03f */
[----:B------:R-:W-:Y:S02]  /*12ed0*/  UIADD3 UR9, UR13, 0x48, URZ ;  /* 0x000000480d097890 */ /* 0x000fe4000fffe03f */
[----:B------:R-:W-:Y:S01]  /*12ee0*/  UIADD3.X UR19, URZ, UR23, URZ, UP0, !UPT ;  /* 0x000000173f137290 */ /* 0x000fe200087fe43f */
[----:B------:R-:W-:Y:S01]  /*12ef0*/  UMOV UR20, 0x0 ;  /* 0x0000000000147882 */ /* 0x000fe20000000000 */
[----:B------:R-:W-:Y:S01]  /*12f00*/  UMOV UR21, 0x10000000 ;  /* 0x1000000000157882 */ /* 0x000fe20000000000 */
[----:B------:R-:W-:-:S06]  /*12f10*/  UMOV UR11, UR43 ;  /* 0x0000002b000b7c82 */ /* 0x000fcc0008000000 */
[----:B------:R3:W-:Y:S02]  /*12f20*/  UTMALDG.3D [UR8], [UR18], desc[UR20] ;  /* 0x00001408120075b4 */ /* 0x0007e40008011000 */
[----:B---3--:R-:W-:Y:S05]  /*12f30*/  @!P2 BRA `(.L_x_535) ;  /* 0x000000000004a947 */ /* 0x008fea0003800000 */
[----:B------:R-:W-:Y:S01]  /*12f40*/  BPT.TRAP 0x1 ;  /* 0x000000040000795c */ /* 0x000fe20000300000 */
.L_x_535:
[----:B-12---:R-:W1:Y:S02]  /*12f50*/  LDC R5, c[0x0][0x800] ;  /* 0x00020000ff057b82 */ /* 0x006e640000000800 */
[----:B-1----:R3:W-:Y:S02]  /*12f60*/  SYNCS.ARRIVE.TRANS64.RED.A0TR RZ, [UR13+0x48], R5 ;  /* 0x00004805ffff79a7 */ /* 0x0027e4000830040d */
.L_x_534:
[----:B------:R-:W-:Y:S05]  /*12f70*/  BSYNC B0 ;  /* 0x0000000000007941 */ /* 0x000fea0003800000 */
.L_x_533:
[----:B------:R-:W-:Y:S05]  /*12f80*/  @!P2 BRA `(.L_x_536) ;  /* 0x000000000004a947 */ /* 0x000fea0003800000 */
[----:B------:R-:W-:Y:S01]  /*12f90*/  BPT.TRAP 0x1 ;  /* 0x000000040000795c */ /* 0x000fe20000300000 */
.L_x_536:
[----:B------:R-:W-:-:S04]  /*12fa0*/  UIADD3 UR25, UR13, 0x48, URZ ;  /* 0x000000480d197890 */ /* 0x000fc8000fffe03f */
[----:B------:R-:W-:-:S09]  /*12fb0*/  UPRMT UR18, UR37, 0x654, UR25 ;  /* 0x0000065425127896 */ /* 0x000fd20008000019 */
[----:B------:R-:W-:Y:S01]  /*12fc0*/  SYNCS.ARRIVE.TRANS64.RED.A1T0 RZ, [UR18], RZ ;  /* 0x000000ffffff79a7 */ /* 0x000fe20008100412 */
[----:B------:R-:W-:Y:S05]  /*12fd0*/  @!P2 BRA `(.L_x_537) ;  /* 0x000000000004a947 */ /* 0x000fea0003800000 */
[----:B------:R-:W-:Y:S01]  /*12fe0*/  BPT.TRAP 0x1 ;  /* 0x000000040000795c */ /* 0x000fe20000300000 */
.L_x_537:
[----:B------:R-:W4:Y:S02]  /*12ff0*/  SYNCS.PHASECHK.TRANS64.TRYWAIT P1, [UR13+0x70], R4 ;  /* 0x00007004ff0075a7 */ /* 0x000f24000802014d */
[----:B----4-:R-:W-:Y:S05]  /*13000*/  @!P1 BRA `(.L_x_538) ;  /* 0x0000002400389947 */ /* 0x010fea0003800000 */
.L_x_614:
        /* <DEDUP_REMOVED lines=12> */
[----:B----4-:R-:W-:Y:S05]  /*130d0*/  @!P2 BRA `(.L_x_541) ;  /* 0x000000000004a947 */ /* 0x010fea0003800000 */
[----:B------:R-:W-:Y:S01]  /*130e0*/  BPT.TRAP 0x1 ;  /* 0x000000040000795c */ /* 0x000fe20000300000 */
.L_x_541:
[----:B-123--:R-:W1:Y:S02]  /*130f0*/  LDC R5, c[0x0][0x800] ;  /* 0x00020000ff057b82 */ /* 0x00ee640000000800 */
[----:B-1----:R4:W-:Y:S02]  /*13100*/  SYNCS.ARRIVE.TRANS64.RED.A0TR RZ, [UR13+0x50], R5 ;  /* 0x00005005ffff79a7 */ /* 0x0029e4000830040d */
.L_x_540:
[----:B------:R-:W-:Y:S05]  /*13110*/  BSYNC B0 ;  /* 0x0000000000007941 */ /* 0x000fea0003800000 */
.L_x_539:
[----:B------:R-:W-:Y:S05]  /*13120*/  @!P2 BRA `(.L_x_542) ;  /* 0x000000000004a947 */ /* 0x000fea0003800000 */
[----:B------:R-:W-:Y:S01]  /*13130*/  BPT.TRAP 0x1 ;  /* 0x000000040000795c */ /* 0x000fe20000300000 */
.L_x_542:
[----:B------:R-:W-:-:S04]  /*13140*/  UIADD3 UR17, UR13, 0x50, URZ ;  /* 0x000000500d117890 */ /* 0x000fc8000fffe03f */
[----:B------:R-:W-:-:S09]  /*13150*/  UPRMT UR21, UR37, 0x654, UR17 ;  /* 0x0000065425157896 */ /* 0x000fd20008000011 */
[----:B------:R-:W-:Y:S01]  /*13160*/  SYNCS.ARRIVE.TRANS64.RED.A1T0 RZ, [UR21], RZ ;  /* 0x000000ffffff79a7 */ /* 0x000fe20008100415 */
[----:B------:R-:W-:Y:S05]  /*13170*/  @!P2 BRA `(.L_x_543) ;  /* 0x000000000004a947 */ /* 0x000fea0003800000 */
[----:B------:R-:W-:Y:S01]  /*13180*/  BPT.TRAP 0x1 ;  /* 0x000000040000795c */ /* 0x000fe20000300000 */
.L_x_543:
[----:B------:R-:W5:Y:S02]  /*13190*/  SYNCS.PHASECHK.TRANS64.TRYWAIT P1, [UR13+0x78], R4 ;  /* 0x00007804ff0075a7 */ /* 0x000f64000802014d */
[----:B-----5:R-:W-:Y:S05]  /*131a0*/  @!P1 BRA `(.L_x_544) ;  /* 0x0000002000e89947 */ /* 0x020fea0003800000 */
.L_x_615:
        /* <DEDUP_REMOVED lines=12> */
[----:B-1----:R-:W-:Y:S05]  /*13270*/  @!P2 BRA `(.L_x_547) ;  /* 0x000000000004a947 */ /* 0x002fea0003800000 */
[----:B------:R-:W-:Y:S01]  /*13280*/  BPT.TRAP 0x1 ;  /* 0x000000040000795c */ /* 0x000fe20000300000 */
.L_x_547:
[----:B------:R-:W1:Y:S02]  /*13290*/  LDC R4, c[0x0][0x800] ;  /* 0x00020000ff047b82 */ /* 0x000e640000000800 */
[----:B-1----:R1:W-:Y:S02]  /*132a0*/  SYNCS.ARRIVE.TRANS64.RED.A0TR RZ, [UR13+0x58], R4 ;  /* 0x00005804ffff79a7 */ /* 0x0023e4000830040d */
.L_x_546:
[----:B------:R-:W-:Y:S05]  /*132b0*/  BSYNC B0 ;  /* 0x0000000000007941 */ /* 0x000fea0003800000 */
.L_x_545:
[----:B------:R-:W-:Y:S05]  /*132c0*/  @!P2 BRA `(.L_x_548) ;  /* 0x000000000004a947 */ /* 0x000fea0003800000 */
[----:B------:R-:W-:Y:S01]  /*132d0*/  BPT.TRAP 0x1 ;  /* 0x000000040000795c */ /* 0x000fe20000300000 */
.L_x_548:
[----:B------:R-:W-:-:S04]  /*132e0*/  UIADD3 UR9, UR13, 0x58, URZ ;  /* 0x000000580d097890 */ /* 0x000fc8000fffe03f */
[----:B------:R-:W-:-:S09]  /*132f0*/  UPRMT UR29, UR37, 0x654, UR9 ;  /* 0x00000654251d7896 */ /* 0x000fd20008000009 */
[----:B------:R-:W-:Y:S01]  /*13300*/  SYNCS.ARRIVE.TRANS64.RED.A1T0 RZ, [UR29], RZ ;  /* 0x000000ffffff79a7 */ /* 0x000fe2000810041d */
[----:B------:R-:W-:Y:S05]  /*13310*/  @!P2 BRA `(.L_x_549) ;  /* 0x000000000004a947 */ /* 0x000fea0003800000 */
[----:B------:R-:W-:Y:S01]  /*13320*/  BPT.TRAP 0x1 ;  /* 0x000000040000795c */ /* 0x000fe20000300000 */
.L_x_549:
[----:B-1----:R-:W-:-:S04]  /*13330*/  SHF.L.U32 R4, RZ, 0x1f, RZ ;  /* 0x0000001fff047819 */ /* 0x002fc800000006ff */
[----:B------:R-:W1:Y:S02]  /*13340*/  SYNCS.PHASECHK.TRANS64.TRYWAIT P1, [UR13+0x60], R4 ;  /* 0x00006004ff0075a7 */ /* 0x000e64000802014d */
[----:B-1----:R-:W-:Y:S05]  /*13350*/  @!P1 BRA `(.L_x_550) ;  /* 0x0000002000949947 */ /* 0x002fea0003800000 */
.L_x_616:
        /* <DEDUP_REMOVED lines=13> */
.L_x_553:
[----:B--234-:R-:W1:Y:S02]  /*13430*/  LDC R5, c[0x0][0x800] ;  /* 0x00020000ff057b82 */ /* 0x01ce640000000800 */
[----:B-1----:R1:W-:Y:S02]  /*13440*/  SYNCS.ARRIVE.TRANS64.RED.A0TR RZ, [UR13+0x40], R5 ;  /* 0x00004005ffff79a7 */ /* 0x0023e4000830040d */
.L_x_552:
[----:B------:R-:W-:Y:S05]  /*13450*/  BSYNC B0 ;  /* 0x0000000000007941 */ /* 0x000fea0003800000 */
.L_x_551:
[----:B------:R-:W-:Y:S05]  /*13460*/  @!P2 BRA `(.L_x_554) ;  /* 0x000000000004a947 */ /* 0x000fea0003800000 */
[----:B------:R-:W-:Y:S01]  /*13470*/  BPT.TRAP 0x1 ;  /* 0x000000040000795c */ /* 0x000fe20000300000 */
.L_x_554:
[----:B------:R-:W-:Y:S01]  /*13480*/  SYNCS.ARRIVE.TRANS64.RED.A1T0 RZ, [UR16], RZ ;  /* 0x000000ffffff79a7 */ /* 0x000fe20008100410 */
[----:B------:R-:W-:Y:S05]  /*13490*/  @!P2 BRA `(.L_x_555) ;  /* 0x000000000004a947 */ /* 0x000fea0003800000 */
[----:B------:R-:W-:Y:S01]  /*134a0*/  BPT.TRAP 0x1 ;  /* 0x000000040000795c */ /* 0x000fe20000300000 */
.L_x_555:
[----:B------:R-:W5:Y:S02]  /*134b0*/  SYNCS.PHASECHK.TRANS64.TRYWAIT P1, [UR13+0x68], R4 ;  /* 0x00006804ff0075a7 */ /* 0x000f64000802014d */
[----:B-----5:R-:W-:Y:S05]  /*134c0*/  @!P1 BRA `(.L_x_556) ;  /* 0x0000002000509947 */ /* 0x020fea0003800000 */
.L_x_617:
        /* <DEDUP_REMOVED lines=13> */
.L_x_559:
[----:B--234-:R-:W1:Y:S02]  /*135a0*/  LDC R5, c[0x0][0x800] ;  /* 0x00020000ff057b82 */ /* 0x01ce640000000800 */
[----:B-1----:R1:W-:Y:S02]  /*135b0*/  SYNCS.ARRIVE.TRANS64.RED.A0TR RZ, [UR13+0x48], R5 ;  /* 0x00004805ffff79a7 */ /* 0x0023e4000830040d */
.L_x_558:
[----:B------:R-:W-:Y:S05]  /*135c0*/  BSYNC B0 ;  /* 0x0000000000007941 */ /* 0x000fea0003800000 */
.L_x_557:
[----:B------:R-:W-:Y:S05]  /*135d0*/  @!P2 BRA `(.L_x_560) ;  /* 0x000000000004a947 */ /* 0x000fea0003800000 */
[----:B------:R-:W-:Y:S01]  /*135e0*/  BPT.TRAP 0x1 ;  /* 0x000000040000795c */ /* 0x000fe20000300000 */
.L_x_560:
[----:B------:R-:W-:Y:S01]  /*135f0*/  SYNCS.ARRIVE.TRANS64.RED.A1T0 RZ, [UR18], RZ ;  /* 0x000000ffffff79a7 */ /* 0x000fe20008100412 */
[----:B------:R-:W-:Y:S05]  /*13600*/  @!P2 BRA `(.L_x_561) ;  /* 0x000000000004a947 */ /* 0x000fea0003800000 */
[----:B------:R-:W-:Y:S01]  /*13610*/  BPT.TRAP 0x1 ;  /* 0x000000040000795c */ /* 0x000fe20000300000 */
.L_x_561:
[----:B------:R-:W5:Y:S02]  /*13620*/  SYNCS.PHASECHK.TRANS64.TRYWAIT P1, [UR13+0x70], R4 ;  /* 0x00007004ff0075a7 */ /* 0x000f64000802014d */
[----:B-----5:R-:W-:Y:S05]  /*13630*/  @!P1 BRA `(.L_x_562) ;  /* 0x00000020000c9947 */ /* 0x020fea0003800000 */
.L_x_618:
        /* <DEDUP_REMOVED lines=13> */
.L_x_565:
[----:B--234-:R-:W1:Y:S02]  /*13710*/  LDC R5, c[0x0][0x800] ;  /* 0x00020000ff057b82 */ /* 0x01ce640000000800 */
[----:B-1----:R1:W-:Y:S02]  /*13720*/  SYNCS.ARRIVE.TRANS64.RED.A0TR RZ, [UR13+0x50], R5 ;  /* 0x00005005ffff79a7 */ /* 0x0023e4000830040d */
.L_x_564:
[----:B------:R-:W-:Y:S05]  /*13730*/  BSYNC B0 ;  /* 0x0000000000007941 */ /* 0x000fea0003800000 */
.L_x_563:
[----:B------:R-:W-:Y:S05]  /*13740*/  @!P2 BRA `(.L_x_566) ;  /* 0x000000000004a947 */ /* 0x000fea0003800000 */
[----:B------:R-:W-:Y:S01]  /*13750*/  BPT.TRAP 0x1 ;  /* 0x000000040000795c */ /* 0x000fe20000300000 */
.L_x_566:
[----:B------:R-:W-:Y:S01]  /*13760*/  SYNCS.ARRIVE.TRANS64.RED.A1T0 RZ, [UR21], RZ ;  /* 0x000000ffffff79a7 */ /* 0x000fe20008100415 */
[----:B------:R-:W-:Y:S05]  /*13770*/  @!P2 BRA `(.L_x_567) ;  /* 0x000000000004a947 */ /* 0x000fea0003800000 */
[----:B------:R-:W-:Y:S01]  /*13780*/  BPT.TRAP 0x1 ;  /* 0x000000040000795c */ /* 0x000fe20000300000 */
.L_x_567:
[----:B------:R-:W5:Y:S02]  /*13790*/  SYNCS.PHASECHK.TRANS64.TRYWAIT P1, [UR13+0x78], R4 ;  /* 0x00007804ff0075a7 */ /* 0x000f64000802014d */
[----:B-----5:R-:W-:Y:S05]  /*137a0*/  @!P1 BRA `(.L_x_568) ;  /* 0x0000001c00c89947 */ /* 0x020fea0003800000 */
.L_x_619:
        /* <DEDUP_REMOVED lines=13> */
.L_x_571:
[----:B------:R-:W1:Y:S02]  /*13880*/  LDC R3, c[0x0][0x800] ;  /* 0x00020000ff037b82 */ /* 0x000e640000000800 */
[----:B-1----:R1:W-:Y:S02]  /*13890*/  SYNCS.ARRIVE.TRANS64.RED.A0TR RZ, [UR13+0x58], R3 ;  /* 0x00005803ffff79a7 */ /* 0x0023e4000830040d */
.L_x_570:
[----:B------:R-:W-:Y:S05]  /*138a0*/  BSYNC B0 ;  /* 0x0000000000007941 */ /* 0x000fea0003800000 */
.L_x_569:
[----:B------:R-:W-:Y:S05]  /*138b0*/  @!P2 BRA `(.L_x_572) ;  /* 0x000000000004a947 */ /* 0x000fea0003800000 */
[----:B------:R-:W-:Y:S01]  /*138c0*/  BPT.TRAP 0x1 ;  /* 0x000000040000795c */ /* 0x000fe20000300000 */
.L_x_572:
[----:B------:R-:W-:Y:S01]  /*138d0*/  IADD3 R2, P0, R2, UR46, RZ ;  /* 0x0000002e02027c10 */ /* 0x000fe2000ff1e0ff */
[----:B------:R-:W-:Y:S01]  /*138e0*/  SYNCS.ARRIVE.TRANS64.RED.A1T0 RZ, [UR29], RZ ;  /* 0x000000ffffff79a7 */ /* 0x000fe2000810041d */
[----:B-1----:R-:W-:Y:S02]  /*138f0*/  PRMT R4, RZ, 0x7610, R4 ;  /* 0x00007610ff047816 */ /* 0x002fe40000000004 */
[----:B------:R-:W-:Y:S02]  /*13900*/  IADD3.X R16, R16, UR38, RZ, P0, !PT ;  /* 0x0000002610107c10 */ /* 0x000fe400087fe4ff */
[----:B------:R-:W-:Y:S02]  /*13910*/  ISETP.GE.U32.AND P0, PT, R2, UR14, PT ;  /* 0x0000000e02007c0c */ /* 0x000fe4000bf06070 */
[----:B------:R-:W-:Y:S02]  /*13920*/  MOV R7, 0xffffffff ;  /* 0xffffffff00077802 */ /* 0x000fe40000000f00 */
[----:B------:R-:W-:-:S02]  /*13930*/  ISETP.GE.U32.AND.EX P0, PT, R16, UR15, PT, P0 ;  /* 0x0000000f10007c0c */ /* 0x000fc4000bf06100 */
[----:B------:R-:W-:Y:S02]  /*13940*/  MOV R6, 0xffffffff ;  /* 0xffffffff00067802 */ /* 0x000fe40000000f00 */
[----:B------:R-:W-:-:S09]  /*13950*/  MOV R3, 0xffffffff ;  /* 0xffffffff00037802 */ /* 0x000fd20000000f00 */
[----:B------:R-:W-:Y:S05]  /*13960*/  @P0 BRA `(.L_x_573) ;  /* 0x00000004005c0947 */ /* 0x000fea0003800000 */
[----:B------:R-:W1:Y:S01]  /*13970*/  S2R R17, SR_CTAID.X ;  /* 0x0000000000117919 */ /* 0x000e620000002500 */
[----:B------:R-:W5:Y:S01]  /*13980*/  LDC.64 R14, c[0x0][0x8d0] ;  /* 0x00023400ff0e7b82 */ /* 0x000f620000000a00 */
[----:B------:R-:W-:Y:S01]  /*13990*/  ULDC UR8, c[0x0][0x150] ;  /* 0x0000540000087ab9 */ /* 0x000fe20000000800 */
[----:B------:R-:W-:Y:S01]  /*139a0*/  MOV R7, R2 ;  /* 0x0000000200077202 */ /* 0x000fe20000000f00 */
[----:B------:R-:W2:Y:S01]  /*139b0*/  S2R R3, SR_CTAID.Y ;  /* 0x0000000000037919 */ /* 0x000ea20000002600 */
[----:B------:R-:W-:-:S04]  /*139c0*/  MOV R21, R16 ;  /* 0x0000001000157202 */ /* 0x000fc80000000f00 */
[----:B------:R-:W2:Y:S08]  /*139d0*/  LDC R20, c[0x0][0x144] ;  /* 0x00005100ff147b82 */ /* 0x000eb00000000800 */
[----:B------:R-:W3:Y:S01]  /*139e0*/  LDC R18, c[0x0][0x8d8] ;  /* 0x00023600ff127b82 */ /* 0x000ee20000000800 */
[----:B-----5:R-:W-:-:S04]  /*139f0*/  ISETP.NE.U32.AND P0, PT, R14, RZ, PT ;  /* 0x000000ff0e00720c */ /* 0x020fc80003f05070 */
[----:B------:R-:W-:Y:S02]  /*13a00*/  ISETP.NE.AND.EX P0, PT, R15, RZ, PT, P0 ;  /* 0x000000ff0f00720c */ /* 0x000fe40003f05300 */
[----:B-1----:R-:W-:Y:S02]  /*13a10*/  I2FP.F32.U32 R4, R17 ;  /* 0x0000001100047245 */ /* 0x002fe40000201000 */
[----:B--2---:R-:W-:-:S03]  /*13a20*/  I2FP.F32.U32 R23, R3 ;  /* 0x0000000300177245 */ /* 0x004fc60000201000 */
[----:B------:R-:W-:-:S04]  /*13a30*/  FMUL R4, R4, UR8 ;  /* 0x0000000804047c20 */ /* 0x000fc80008400000 */
[----:B------:R1:W2:Y:S02]  /*13a40*/  F2I.U32.TRUNC.NTZ R13, R4 ;  /* 0x00000004000d7305 */ /* 0x0002a4000020f000 */
[----:B---3--:R-:W-:Y:S05]  /*13a50*/  @!P0 BRA `(.L_x_574) ;  /* 0x0000000000308947 */ /* 0x008fea0003800000 */
[----:B----4-:R-:W3:Y:S02]  /*13a60*/  LDC R5, c[0x0][0x8dc] ;  /* 0x00023700ff057b82 */ /* 0x010ee40000000800 */
[----:B---3--:R-:W-:-:S04]  /*13a70*/  IADD3 R5, P0, R2, R5, RZ ;  /* 0x0000000502057210 */ /* 0x008fc80007f1e0ff */
[----:B------:R-:W-:-:S05]  /*13a80*/  IADD3.X R21, RZ, R16, RZ, P0, !PT ;  /* 0x00000010ff157210 */ /* 0x000fca00007fe4ff */
[----:B------:R-:W-:-:S04]  /*13a90*/  IMAD.WIDE.U32 R6, R21, R14, RZ ;  /* 0x0000000e15067225 */ /* 0x000fc800078e00ff */
[----:B------:R-:W-:-:S04]  /*13aa0*/  IMAD.WIDE.U32 R6, P0, R5, R15, R6 ;  /* 0x0000000f05067225 */ /* 0x000fc80007800006 */
[----:B-1----:R-:W-:Y:S01]  /*13ab0*/  IMAD.WIDE.U32 R4, R5, R14, RZ ;  /* 0x0000000e05047225 */ /* 0x002fe200078e00ff */
[----:B------:R-:W-:-:S04]  /*13ac0*/  MOV R4, R7 ;  /* 0x0000000700047202 */ /* 0x000fc80000000f00 */
[----:B------:R-:W-:Y:S01]  /*13ad0*/  IADD3 RZ, P1, R5, R6, RZ ;  /* 0x0000000605ff7210 */ /* 0x000fe20007f3e0ff */
[----:B------:R-:W-:-:S04]  /*13ae0*/  IMAD.X R5, RZ, RZ, RZ, P0 ;  /* 0x000000ffff057224 */ /* 0x000fc800000e06ff */
[----:B------:R-:W-:-:S03]  /*13af0*/  IMAD.WIDE.U32.X R4, R21, R15, R4, P1 ;  /* 0x0000000f15047225 */ /* 0x000fc600008e0404 */
[----:B------:R-:W-:Y:S02]  /*13b00*/  MOV R7, R4 ;  /* 0x0000000400077202 */ /* 0x000fe40000000f00 */
[----:B------:R-:W-:-:S07]  /*13b10*/  MOV R21, R5 ;  /* 0x0000000500157202 */ /* 0x000fce0000000f00 */
.L_x_574:
[----:B------:R-:W-:Y:S01]  /*13b20*/  ULDC UR8, c[0x0][0x154] ;  /* 0x0000550000087ab9 */ /* 0x000fe20000000800 */
[----:B------:R-:W3:Y:S01]  /*13b30*/  LDC R14, c[0x0][0x148] ;  /* 0x00005200ff0e7b82 */ /* 0x000ee20000000800 */
[----:B------:R-:W-:Y:S01]  /*13b40*/  FMUL R23, R23, UR8 ;  /* 0x0000000817177c20 */ /* 0x000fe20008400000 */
[----:B------:R-:W-:Y:S02]  /*13b50*/  ISETP.NE.AND P2, PT, R22, 0x1, PT ;  /* 0x000000011600780c */ /* 0x000fe40003f45270 */
[----:B--2---:R-:W-:Y:S02]  /*13b60*/  IADD3 R6, -R13, RZ, RZ ;  /* 0x000000ff0d067210 */ /* 0x004fe40007ffe1ff */
[----:B------:R-:W-:Y:S01]  /*13b70*/  SHF.R.U64 R13, R7, R18, R21 ;  /* 0x00000012070d7219 */ /* 0x000fe20000001215 */
[----:B------:R-:W2:Y:S01]  /*13b80*/  F2I.U32.TRUNC.NTZ R23, R23 ;  /* 0x0000001700177305 */ /* 0x000ea2000020f000 */
[----:B-1--4-:R-:W1:Y:S01]  /*13b90*/  LDC.64 R4, c[0x0][0x8c8] ;  /* 0x00023200ff047b82 */ /* 0x012e620000000a00 */
[----:B------:R-:W-:Y:S01]  /*13ba0*/  IMAD R17, R20, R6, R17 ;  /* 0x0000000614117224 */ /* 0x000fe200078e0211 */
[----:B------:R-:W-:-:S02]  /*13bb0*/  SHF.R.U32.HI R18, RZ, R18, R21 ;  /* 0x00000012ff127219 */ /* 0x000fc40000011615 */
[----:B------:R-:W-:-:S04]  /*13bc0*/  IADD3 R21, P0, RZ, -R13, RZ ;  /* 0x8000000dff157210 */ /* 0x000fc80007f1e0ff */
[----:B------:R-:W4:Y:S01]  /*13bd0*/  LDC R20, c[0x0][0x8c0] ;  /* 0x00023000ff147b82 */ /* 0x000f220000000800 */
[----:B------:R-:W-:Y:S02]  /*13be0*/  IADD3.X R7, RZ, ~R18, RZ, P0, !PT ;  /* 0x80000012ff077210 */ /* 0x000fe400007fe4ff */
[----:B--2---:R-:W-:-:S05]  /*13bf0*/  IADD3 R15, -R23, RZ, RZ ;  /* 0x000000ff170f7210 */ /* 0x004fca0007ffe1ff */
[----:B------:R-:W2:Y:S01]  /*13c00*/  LDC R23, c[0x0][0x8b0] ;  /* 0x00022c00ff177b82 */ /* 0x000ea20000000800 */
[----:B---3--:R-:W-:Y:S01]  /*13c10*/  @P2 IMAD R17, R14, R15, R3 ;  /* 0x0000000f0e112224 */ /* 0x008fe200078e0203 */
[----:B------:R-:W-:-:S06]  /*13c20*/  MOV R3, R16 ;  /* 0x0000001000037202 */ /* 0x000fcc0000000f00 */
[----:B------:R-:W3:Y:S01]  /*13c30*/  LDC.64 R14, c[0x0][0x8e8] ;  /* 0x00023a00ff0e7b82 */ /* 0x000ee20000000a00 */
[----:B-1----:R-:W-:-:S04]  /*13c40*/  IMAD R6, R7, R4, RZ ;  /* 0x0000000407067224 */ /* 0x002fc800078e02ff */
[C---:B------:R-:W-:Y:S02]  /*13c50*/  IMAD R7, R21.reuse, R5, R6 ;  /* 0x0000000515077224 */ /* 0x040fe400078e0206 */
[----:B------:R-:W-:Y:S01]  /*13c60*/  IMAD.WIDE.U32 R4, R21, R4, R2 ;  /* 0x0000000415047225 */ /* 0x000fe200078e0002 */
[----:B------:R-:W1:Y:S04]  /*13c70*/  LDC R6, c[0x0][0x900] ;  /* 0x00024000ff067b82 */ /* 0x000e680000000800 */
[----:B------:R-:W-:-:S04]  /*13c80*/  IADD3 R3, R5, R7, RZ ;  /* 0x0000000705037210 */ /* 0x000fc80007ffe0ff */
[-CC-:B----4-:R-:W-:Y:S01]  /*13c90*/  SHF.R.U64 R21, R4, R20.reuse, R3.reuse ;  /* 0x0000001404157219 */ /* 0x190fe20000001203 */
[----:B------:R-:W4:Y:S01]  /*13ca0*/  LDC R25, c[0x0][0x8f0] ;  /* 0x00023c00ff197b82 */ /* 0x000f220000000800 */
[----:B------:R-:W-:-:S04]  /*13cb0*/  SHF.R.U32.HI R4, RZ, R20, R3 ;  /* 0x00000014ff047219 */ /* 0x000fc80000011603 */
[-CC-:B--2---:R-:W-:Y:S02]  /*13cc0*/  SHF.R.U64 R24, R21, R23.reuse, R4.reuse ;  /* 0x0000001715187219 */ /* 0x184fe40000001204 */
[----:B---3--:R-:W-:Y:S01]  /*13cd0*/  ISETP.NE.U32.AND P0, PT, R14, RZ, PT ;  /* 0x000000ff0e00720c */ /* 0x008fe20003f05070 */
[----:B------:R-:W2:Y:S01]  /*13ce0*/  LDC R20, c[0x0][0x8e0] ;  /* 0x00023800ff147b82 */ /* 0x000ea20000000800 */
[----:B------:R-:W-:Y:S02]  /*13cf0*/  SHF.R.U32.HI R5, RZ, R23, R4 ;  /* 0x00000017ff057219 */ /* 0x000fe40000011604 */
[----:B------:R-:W-:Y:S02]  /*13d00*/  ISETP.NE.AND.EX P0, PT, R15, RZ, PT, P0 ;  /* 0x000000ff0f00720c */ /* 0x000fe40003f05300 */
[----:B-1----:R-:W-:-:S03]  /*13d10*/  SHF.R.U64 R23, R24, R6, R5 ;  /* 0x0000000618177219 */ /* 0x002fc60000001205 */
[----:B------:R-:W1:Y:S01]  /*13d20*/  LDC R18, c[0x0][0x8b8] ;  /* 0x00022e00ff127b82 */ /* 0x000e620000000800 */
[----:B------:R-:W-:Y:S02]  /*13d30*/  SHF.R.U32.HI R27, RZ, R6, R5 ;  /* 0x00000006ff1b7219 */ /* 0x000fe40000011605 */
[----:B------:R-:W-:Y:S02]  /*13d40*/  MOV R4, R23 ;  /* 0x0000001700047202 */ /* 0x000fe40000000f00 */
[----:B------:R-:W-:-:S03]  /*13d50*/  MOV R5, R27 ;  /* 0x0000001b00057202 */ /* 0x000fc60000000f00 */
        /* <DEDUP_REMOVED lines=8> */
[----:B------:R-:W-:-:S04]  /*13de0*/  MOV R4, R7 ;  /* 0x0000000700047202 */ /* 0x000fc80000000f00 */
[----:B------:R-:W-:Y:S02]  /*13df0*/  IADD3 RZ, P1, R5, R6, RZ ;  /* 0x0000000605ff7210 */ /* 0x000fe40007f3e0ff */
[----:B------:R-:W-:-:S03]  /*13e00*/  IADD3.X R5, RZ, RZ, RZ, P0, !PT ;  /* 0x000000ffff057210 */ /* 0x000fc600007fe4ff */
[----:B------:R-:W-:-:S08]  /*13e10*/  IMAD.WIDE.U32.X R4, R27, R15, R4, P1 ;  /* 0x0000000f1b047225 */ /* 0x000fd000008e0404 */
.L_x_575:
[----:B------:R-:W-:Y:S02]  /*13e20*/  SHF.R.U64 R25, R4, R25, R5 ;  /* 0x0000001904197219 */ /* 0x000fe40000001205 */
[----:B------:R-:W-:Y:S02]  /*13e30*/  LOP3.LUT R5, R24, R9, RZ, 0xc0, !PT ;  /* 0x0000000918057212 */ /* 0x000fe400078ec0ff */
[----:B------:R-:W-:Y:S02]  /*13e40*/  IADD3 R4, -R25, RZ, RZ ;  /* 0x000000ff19047210 */ /* 0x000fe40007ffe1ff */
[----:B------:R-:W-:Y:S01]  /*13e50*/  LOP3.LUT R21, R21, R8, RZ, 0xc0, !PT ;  /* 0x0000000815157212 */ /* 0x000fe200078ec0ff */
[----:B------:R-:W-:Y:S02]  /*13e60*/  IMAD R5, R0, R25, R5 ;  /* 0x0000001900057224 */ /* 0x000fe400078e0205 */
[----:B--2---:R-:W-:Y:S01]  /*13e70*/  IMAD R20, R4, R20, R23 ;  /* 0x0000001404147224 */ /* 0x004fe200078e0217 */
[----:B------:R-:W-:Y:S01]  /*13e80*/  MOV R4, 0x1 ;  /* 0x0000000100047802 */ /* 0x000fe20000000f00 */
[----:B-1----:R-:W-:-:S02]  /*13e90*/  IMAD R17, R5, R18, R17 ;  /* 0x0000001205117224 */ /* 0x002fc400078e0211 */
[----:B---3--:R-:W-:Y:S01]  /*13ea0*/  IMAD R20, R20, R3, R21 ;  /* 0x0000000314147224 */ /* 0x008fe200078e0215 */
[----:B------:R-:W-:-:S04]  /*13eb0*/  MOV R3, R13 ;  /* 0x0000000d00037202 */ /* 0x000fc80000000f00 */
[----:B------:R-:W-:Y:S02]  /*13ec0*/  SEL R6, R20, R17, !P2 ;  /* 0x0000001114067207 */ /* 0x000fe40005000000 */
[----:B------:R-:W-:-:S07]  /*13ed0*/  SEL R7, R17, R20, !P2 ;  /* 0x0000001411077207 */ /* 0x000fce0005000000 */
.L_x_573:
[----:B------:R-:W-:-:S13]  /*13ee0*/  LOP3.LUT P0, RZ, R4, 0xff, RZ, 0xc0, !PT ;  /* 0x000000ff04ff7812 */ /* 0x000fda000780c0ff */
[----:B------:R-:W-:Y:S05]  /*13ef0*/  @P0 BRA `(.L_x_576) ;  /* 0xffffffe800e00947 */ /* 0x000fea000383ffff */
.L_x_520:
[----:B------:R-:W-:-:S13]  /*13f00*/  ELECT P0, URZ, PT ;  /* 0x00000000003f782f */ /* 0x000fda0003800000 */
[----:B------:R-:W-:Y:S05]  /*13f10*/  @!P0 BRA `(.L_x_10) ;  /* 0x0000001000548947 */ /* 0x000fea0003800000 */
[----:B------:R-:W-:-:S04]  /*13f20*/  LOP3.LUT R19, R19, 0x2, RZ, 0xfc, !PT ;  /* 0x0000000213137812 */ /* 0x000fc800078efcff */
[----:B------:R-:W-:-:S13]  /*13f30*/  ISETP.NE.AND P1, PT, R19, 0x3, PT ;  /* 0x000000031300780c */ /* 0x000fda0003f25270 */
[----:B------:R-:W-:Y:S05]  /*13f40*/  @!P1 BRA `(.L_x_577) ;  /* 0x0000000000049947 */ /* 0x000fea0003800000 */
[----:B------:R-:W-:Y:S01]  /*13f50*/  BPT.TRAP 0x1 ;  /* 0x000000040000795c */ /* 0x000fe20000300000 */
.L_x_577:
[----:B-1----:R-:W-:Y:S01]  /*13f60*/  MOV R0, 0x400 ;  /* 0x0000040000007802 */ /* 0x002fe20000000f00 */
[----:B------:R-:W-:Y:S01]  /*13f70*/  IMAD.MOV.U32 R2, RZ, RZ, 0x1 ;  /* 0x00000001ff027424 */ /* 0x000fe200078e00ff */
[----:B------:R-:W-:-:S04]  /*13f80*/  MOV R3, UR37 ;  /* 0x0000002500037c02 */ /* 0x000fc80008000f00 */
[----:B------:R-:W-:Y:S02]  /*13f90*/  LEA R0, R3, R0, 0x18 ;  /* 0x0000000003007211 */ /* 0x000fe400078ec0ff */
[----:B------:R-:W-:-:S04]  /*13fa0*/  SHF.L.U32 R3, R2, 0x1f, RZ ;  /* 0x0000001f02037819 */ /* 0x000fc800000006ff */
[----:B------:R-:W1:Y:S02]  /*13fb0*/  SYNCS.PHASECHK.TRANS64.TRYWAIT P0, [R0+URZ+0x60], R3 ;  /* 0x00006003000075a7 */ /* 0x000e64000800017f */
[----:B-1----:R-:W-:Y:S05]  /*13fc0*/  @!P0 BRA `(.L_x_578) ;  /* 0x0000001400d88947 */ /* 0x002fea0003800000 */
.L_x_620:
[----:B------:R-:W-:Y:S05]  /*13fd0*/  @!P1 BRA `(.L_x_579) ;  /* 0x0000000000049947 */ /* 0x000fea0003800000 */
[----:B------:R-:W-:Y:S01]  /*13fe0*/  BPT.TRAP 0x1 ;  /* 0x000000040000795c */ /* 0x000fe20000300000 */
.L_x_579:
[----:B------:R-:W1:Y:S02]  /*13ff0*/  SYNCS.PHASECHK.TRANS64.TRYWAIT P0, [R0+URZ+0x68], R3 ;  /* 0x00006803000075a7 */ /* 0x000e64000800017f */
[----:B-1----:R-:W-:Y:S05]  /*14000*/  @!P0 BRA `(.L_x_580) ;  /* 0x0000001400dc8947 */ /* 0x002fea0003800000 */
.L_x_621:
[----:B------:R-:W-:Y:S05]  /*14010*/  @!P1 BRA `(.L_x_581) ;  /* 0x0000000000049947 */ /* 0x000fea0003800000 */
[----:B------:R-:W-:Y:S01]  /*14020*/  BPT.TRAP 0x1 ;  /* 0x000000040000795c */ /* 0x000fe20000300000 */
.L_x_581:
[----:B------:R-:W1:Y:S02]  /*14030*/  SYNCS.PHASECHK.TRANS64.TRYWAIT P0, [R0+URZ+0x70], R3 ;  /* 0x00007003000075a7 */ /* 0x000e64000800017f */
[----:B-1----:R-:W-:Y:S05]  /*14040*/  @!P0 BRA `(.L_x_582) ;  /* 0x0000001400e08947 */ /* 0x002fea0003800000 */
.L_x_622:
[----:B------:R-:W-:Y:S05]  /*14050*/  @!P1 BRA `(.L_x_583) ;  /* 0x0000000000049947 */ /* 0x000fea0003800000 */
[----:B------:R-:W-:Y:S01]  /*14060*/  BPT.TRAP 0x1 ;  /* 0x000000040000795c */ /* 0x000fe20000300000 */
.L_x_583:
[----:B------:R-:W-:-:S04]  /*14070*/  MOV R3, 0x1 ;  /* 0x0000000100037802 */ /* 0x000fc80000000f00 */
[----:B------:R-:W-:-:S07]  /*14080*/  SHF.L.U32 R3, R3, 0x1f, RZ ;  /* 0x0000001f03037819 */ /* 0x000fce00000006ff */
.L_x_584:
[----:B------:R1:W1:Y:S02]  /*14090*/  SYNCS.PHASECHK.TRANS64.TRYWAIT P0, [R0+URZ+0x78], R3 ;  /* 0x00007803000075a7 */ /* 0x000264000800017f */
[----:B-1----:R-:W-:Y:S05]  /*140a0*/  @!P0 NANOSLEEP.SYNCS 0x989680 ;  /* 0x009896800000895d */ /* 0x002fea0003900000 */
[----:B------:R-:W1:Y:S02]  /*140b0*/  @!P0 SYNCS.PHASECHK.TRANS64 P0, [R0+URZ+0x78], R3 ;  /* 0x00007803000085a7 */ /* 0x000e64000800007f */
[----:B-1----:R-:W-:Y:S05]  /*140c0*/  @P0 BRA `(.L_x_10) ;  /* 0x0000000c00e80947 */ /* 0x002fea0003800000 */
[----:B------:R-:W-:Y:S05]  /*140d0*/  BRA `(.L_x_584) ;  /* 0xfffffffc00ec7947 */ /* 0x000fea000383ffff */
.L_x_515:
[----:B------:R-:W-:Y:S02]  /*140e0*/  LOP3.LUT P0, RZ, R11, 0xff, RZ, 0xc0, !PT ;  /* 0x000000ff0bff7812 */ /* 0x000fe4000780c0ff */
[----:B------:R-:W-:Y:S02]  /*140f0*/  MOV R10, 0x1 ;  /* 0x00000001000a7802 */ /* 0x000fe40000000f00 */
[----:B------:R-:W-:-:S09]  /*14100*/  MOV R0, RZ ;  /* 0x000000ff00007202 */ /* 0x000fd20000000f00 */
[----:B------:R-:W-:Y:S05]  /*14110*/  @!P0 BRA `(.L_x_585) ;  /* 0x0000000c00208947 */ /* 0x000fea0003800000 */
[----:B------:R-:W1:Y:S01]  /*14120*/  LDC R0, c[0x0][0x28c] ;  /* 0x0000a300ff007b82 */ /* 0x000e620000000800 */
[C---:B------:R-:W-:Y:S01]  /*14130*/  LOP3.LUT P2, RZ, R18.reuse, 0x7f, RZ, 0xc0, !PT ;  /* 0x0000007f12ff7812 */ /* 0x040fe2000784c0ff */
[----:B------:R-:W-:Y:S01]  /*14140*/  ULDC UR5, c[0x0][0x900] ;  /* 0x0002400000057ab9 */ /* 0x000fe20000000800 */
[----:B------:R-:W-:Y:S01]  /*14150*/  LOP3.LUT P0, RZ, R18, 0x1f, RZ, 0xc0, !PT ;  /* 0x0000001f12ff7812 */ /* 0x000fe2000780c0ff */
[----:B------:R-:W-:Y:S01]  /*14160*/  UMOV UR6, 0xffffffff ;  /* 0xffffffff00067882 */ /* 0x000fe20000000000 */
[----:B------:R-:W-:Y:S01]  /*14170*/  BSSY B0, `(.L_x_585) ;  /* 0x00000c2000007945 */ /* 0x000fe20003800000 */
[----:B------:R-:W-:Y:S01]  /*14180*/  USHF.L.U32 UR6, UR6, UR5, URZ ;  /* 0x0000000506067299 */ /* 0x000fe2000800063f */
[----:B------:R-:W-:Y:S01]  /*14190*/  MOV R12, 0x1 ;  /* 0x00000001000c7802 */ /* 0x000fe20000000f00 */
[----:B------:R-:W-:Y:S01]  /*141a0*/  ULDC UR4, c[0x0][0x8a8] ;  /* 0x00022a0000047ab9 */ /* 0x000fe20000000800 */
[----:B------:R-:W-:Y:S01]  /*141b0*/  LOP3.LUT R18, R17, 0x2, RZ, 0xfc, !PT ;  /* 0x0000000211127812 */ /* 0x000fe200078efcff */
[----:B------:R-:W-:Y:S01]  /*141c0*/  UMOV UR7, 0x1 ;  /* 0x0000000100077882 */ /* 0x000fe20000000000 */
[----:B------:R-:W-:Y:S01]  /*141d0*/  PLOP3.LUT P0, PT, P0, P2, PT, 0x8a, 0x0 ;  /* 0x000000000000781c */ /* 0x000fe20000705172 */
[----:B------:R-:W-:Y:S01]  /*141e0*/  UIADD3 UR15, UR4, -0x1, URZ ;  /* 0xffffffff040f7890 */ /* 0x000fe2000fffe03f */
[----:B------:R-:W-:Y:S01]  /*141f0*/  MOV R10, 0x1 ;  /* 0x00000001000a7802 */ /* 0x000fe20000000f00 */
[----:B------:R-:W-:-:S02]  /*14200*/  USHF.L.U32 UR17, UR7, UR5, URZ ;  /* 0x0000000507117299 */ /* 0x000fc4000800063f */
[----:B------:R-:W-:Y:S01]  /*14210*/  ULOP3.LUT UR16, URZ, UR6, URZ, 0x33, !UPT ;  /* 0x000000063f107292 */ /* 0x000fe2000f8e333f */
[----:B------:R-:W-:Y:S01]  /*14220*/  ULDC.64 UR20, c[0x0][0x198] ;  /* 0x0000660000147ab9 */ /* 0x000fe20000000a00 */
[----:B-1----:R-:W-:-:S04]  /*14230*/  IADD3 R0, R0, 0x3f, RZ ;  /* 0x0000003f00007810 */ /* 0x002fc80007ffe0ff */
[----:B------:R-:W-:-:S04]  /*14240*/  SHF.R.S32.HI R5, RZ, 0x1f, R0 ;  /* 0x0000001fff057819 */ /* 0x000fc80000011400 */
[----:B------:R-:W-:Y:S02]  /*14250*/  LEA.HI R5, R5, R0, RZ, 0x6 ;  /* 0x0000000005057211 */ /* 0x000fe400078f30ff */
[----:B------:R-:W-:Y:S02]  /*14260*/  MOV R0, RZ ;  /* 0x000000ff00007202 */ /* 0x000fe40000000f00 */
[----:B------:R-:W-:-:S04]  /*14270*/  SHF.R.S32.HI R11, RZ, 0x6, R5 ;  /* 0x00000006ff0b7819 */ /* 0x000fc80000011405 */
[----:B------:R-:W-:-:S07]  /*14280*/  IADD3 R13, R11, 0x1, RZ ;  /* 0x000000010b0d7810 */ /* 0x000fce0007ffe0ff */
.L_x_597:
[----:B------:R-:W-:-:S03]  /*14290*/  UMOV UR4, 0xffffffff ;  /* 0xffffffff00047882 */ /* 0x000fc60000000000 */
[----:B------:R-:W-:Y:S05]  /*142a0*/  BRA.DIV UR4, `(.L_x_586) ;  /* 0x00000016045c7947 */ /* 0x000fea000b800000 */
[----:B------:R-:W-:-:S13]  /*142b0*/  ELECT P6, URZ, PT ;  /* 0x00000000003f782f */ /* 0x000fda00038c0000 */
.L_x_625:
[----:B------:R-:W1:Y:S01]  /*142c0*/  LDC R4, c[0x0][0x28c] ;  /* 0x0000a300ff047b82 */ /* 0x000e620000000800 */
[----:B------:R-:W-:Y:S01]  /*142d0*/  BSSY B1, `(.L_x_587) ;  /* 0x0000037000017945 */ /* 0x000fe20003800000 */
[----:B-1----:R-:W-:-:S13]  /*142e0*/  ISETP.LT.OR P6, PT, R4, 0x1, !P6 ;  /* 0x000000010400780c */ /* 0x002fda00077c1670 */
[----:B------:R-:W-:Y:S05]  /*142f0*/  @P6 BRA `(.L_x_588) ;  /* 0x0000000000d06947 */ /* 0x000fea0003800000 */
[----:B------:R-:W-:Y:S02]  /*14300*/  SHF.L.U32 R9, R6, 0x8, RZ ;  /* 0x0000000806097819 */ /* 0x000fe400000006ff */
[----:B------:R-:W-:Y:S02]  /*14310*/  SHF.L.U32 R14, R7, 0x7, RZ ;  /* 0x00000007070e7819 */ /* 0x000fe400000006ff */
[----:B------:R-:W-:Y:S02]  /*14320*/  MOV R19, RZ ;  /* 0x000000ff00137202 */ /* 0x000fe40000000f00 */
[----:B------:R-:W-:Y:S02]  /*14330*/  MOV R4, R13 ;  /* 0x0000000d00047202 */ /* 0x000fe40000000f00 */
[----:B------:R-:W-:Y:S02]  /*14340*/  MOV R5, R10 ;  /* 0x0000000a00057202 */ /* 0x000fe40000000f00 */
[----:B------:R-:W-:-:S07]  /*14350*/  MOV R6, R0 ;  /* 0x0000000000067202 */ /* 0x000fce0000000f00 */
.L_x_592:
[----:B------:R-:W1:Y:S01]  /*14360*/  S2R R8, SR_CgaCtaId ;  /* 0x0000000000087919 */ /* 0x000e620000008800 */
[----:B------:R-:W-:-:S04]  /*14370*/  MOV R7, 0x400 ;  /* 0x0000040000077802 */ /* 0x000fc80000000f00 */
[----:B-1----:R-:W-:Y:S02]  /*14380*/  LEA R15, R8, R7, 0x18 ;  /* 0x00000007080f7211 */ /* 0x002fe400078ec0ff */
[----:B------:R-:W-:Y:S01]  /*14390*/  SHF.L.U32 R7, R5, 0x1f, RZ ;  /* 0x0000001f05077819 */ /* 0x000fe200000006ff */
[----:B------:R-:W1:Y:S01]  /*143a0*/  @!P2 LDC R8, c[0x0][0x500] ;  /* 0x00014000ff08ab82 */ /* 0x000e620000000800 */
[----:B------:R-:W-:-:S04]  /*143b0*/  LEA R20, R6, R15, 0x3 ;  /* 0x0000000f06147211 */ /* 0x000fc800078e18ff */
[----:B------:R-:W2:Y:S02]  /*143c0*/  SYNCS.PHASECHK.TRANS64.TRYWAIT P1, [R20+URZ+0x20], R7 ;  /* 0x00002007140075a7 */ /* 0x000ea4000802017f */
[----:B--2---:R-:W-:Y:S05]  /*143d0*/  @!P1 BRA `(.L_x_589) ;  /* 0x0000001400309947 */ /* 0x004fea0003800000 */
.L_x_626:
[----:B--2---:R-:W-:Y:S01]  /*143e0*/  PRMT R7, R18, 0x9910, RZ ;  /* 0x0000991012077816 */ /* 0x004fe200000000ff */
[----:B-1----:R1:W-:Y:S03]  /*143f0*/  @!P2 SYNCS.ARRIVE.TRANS64 RZ, [R20+URZ], R8 ;  /* 0x0000000814ffa9a7 */ /* 0x0023e6000800003f */
[----:B------:R-:W-:-:S13]  /*14400*/  ISETP.NE.AND P1, PT, R7, 0x2, PT ;  /* 0x000000020700780c */ /* 0x000fda0003f25270 */
[----:B-1----:R-:W-:Y:S05]  /*14410*/  @P1 BRA `(.L_x_590) ;  /* 0x0000000000041947 */ /* 0x002fea0003800000 */
[----:B------:R-:W-:Y:S01]  /*14420*/  BPT.TRAP 0x1 ;  /* 0x000000040000795c */ /* 0x000fe20000300000 */
.L_x_590:
[----:B------:R-:W-:Y:S05]  /*14430*/  @P0 BRA `(.L_x_591) ;  /* 0x0000000000040947 */ /* 0x000fea0003800000 */
[----:B------:R-:W-:Y:S01]  /*14440*/  BPT.TRAP 0x1 ;  /* 0x000000040000795c */ /* 0x000fe20000300000 */
.L_x_591:
[CC--:B------:R-:W-:Y:S01]  /*14450*/  LEA R7, R6.reuse, R15.reuse, 0xe ;  /* 0x0000000f06077211 */ /* 0x0c0fe200078e70ff */
[----:B------:R-:W-:Y:S01]  /*14460*/  UIADD3 UR4, UP0, UR20, 0xf0, URZ ;  /* 0x000000f014047890 */ /* 0x000fe2000ff1e03f */
[C---:B------:R-:W-:Y:S01]  /*14470*/  LEA R15, R6.reuse, R15, 0xf ;  /* 0x0000000f060f7211 */ /* 0x040fe200078e78ff */
[----:B------:R-:W-:Y:S01]  /*14480*/  UIADD3 UR22, UP1, UR20, 0x1f0, URZ ;  /* 0x000001f014167890 */ /* 0x000fe2000ff3e03f */
[----:B------:R-:W-:Y:S01]  /*14490*/  R2UR UR5, R7 ;  /* 0x00000000070572ca */ /* 0x000fe200000e0000 */
[----:B------:R-:W-:Y:S01]  /*144a0*/  VIADD R6, R6, 0x1 ;  /* 0x0000000106067836 */ /* 0x000fe20000000000 */
[----:B------:R-:W-:Y:S01]  /*144b0*/  R2UR UR8, R15 ;  /* 0x000000000f0872ca */ /* 0x000fe200000e0000 */
[----:B------:R-:W-:Y:S01]  /*144c0*/  UIADD3.X UR23, URZ, UR21, URZ, UP1, !UPT ;  /* 0x000000153f177290 */ /* 0x000fe20008ffe43f */
[----:B------:R-:W-:Y:S01]  /*144d0*/  R2UR UR9, R20 ;  /* 0x00000000140972ca */ /* 0x000fe200000e0000 */
[----:B------:R-:W-:Y:S01]  /*144e0*/  UMOV UR6, 0x0 ;  /* 0x0000000000067882 */ /* 0x000fe20000000000 */
[----:B------:R-:W-:Y:S01]  /*144f0*/  R2UR UR11, R14 ;  /* 0x000000000e0b72ca */ /* 0x000fe200000e0000 */
[----:B------:R-:W-:Y:S01]  /*14500*/  UMOV UR7, 0x10000000 ;  /* 0x1000000000077882 */ /* 0x000fe20000000000 */
[----:B------:R-:W-:-:S02]  /*14510*/  R2UR UR10, R19 ;  /* 0x00000000130a72ca */ /* 0x000fc400000e0000 */
[----:B------:R-:W-:Y:S02]  /*14520*/  R2UR UR12, R3 ;  /* 0x00000000030c72ca */ /* 0x000fe400000e0000 */
[----:B------:R-:W-:Y:S01]  /*14530*/  IADD3 R4, R4, -0x1, RZ ;  /* 0xffffffff04047810 */ /* 0x000fe20007ffe0ff */
[----:B------:R-:W-:Y:S01]  /*14540*/  UIADD3 UR13, UR5, 0x8400, URZ ;  /* 0x00008400050d7890 */ /* 0x000fe2000fffe03f */
[----:B------:R-:W-:Y:S01]  /*14550*/  R2UR UR18, R9 ;  /* 0x00000000091272ca */ /* 0x000fe200000e0000 */
[----:B------:R-:W-:Y:S01]  /*14560*/  UIADD3.X UR5, URZ, UR21, URZ, UP0, !UPT ;  /* 0x000000153f057290 */ /* 0x000fe200087fe43f */
[----:B------:R-:W-:Y:S01]  /*14570*/  ISETP.GT.AND P3, PT, R4, 0x1, PT ;  /* 0x000000010400780c */ /* 0x000fe20003f64270 */
[----:B------:R-:W-:Y:S01]  /*14580*/  UIADD3 UR14, UR8, 0x18400, URZ ;  /* 0x00018400080e7890 */ /* 0x000fe2000fffe03f */
[----:B------:R-:W-:Y:S02]  /*14590*/  ISETP.NE.AND P1, PT, R6, 0x4, PT ;  /* 0x000000040600780c */ /* 0x000fe40003f25270 */
[----:B------:R-:W-:Y:S01]  /*145a0*/  UMOV UR8, UR13 ;  /* 0x0000000d00087c82 */ /* 0x000fe20008000000 */
[----:B------:R-:W-:-:S02]  /*145b0*/  IADD3 R19, R19, 0x40, RZ ;  /* 0x0000004013137810 */ /* 0x000fc40007ffe0ff */
[----:B------:R-:W-:Y:S01]  /*145c0*/  SEL R8, RZ, 0x1, P1 ;  /* 0x00000001ff087807 */ /* 0x000fe20000800000 */
[----:B------:R1:W-:Y:S01]  /*145d0*/  UTMALDG.3D [UR8], [UR4], desc[UR6] ;  /* 0x00000608040075b4 */ /* 0x0003e20008011000 */
[----:B------:R-:W-:Y:S02]  /*145e0*/  SEL R6, R6, RZ, P1 ;  /* 0x000000ff06067207 */ /* 0x000fe40000800000 */
[----:B------:R-:W-:Y:S01]  /*145f0*/  LOP3.LUT R5, R5, R8, RZ, 0x3c, !PT ;  /* 0x0000000805057212 */ /* 0x000fe200078e3cff */
[----:B-1----:R-:W-:Y:S01]  /*14600*/  UMOV UR8, UR14 ;  /* 0x0000000e00087c82 */ /* 0x002fe20008000000 */
[----:B------:R-:W-:Y:S02]  /*14610*/  UMOV UR11, UR18 ;  /* 0x00000012000b7c82 */ /* 0x000fe40008000000 */
[----:B------:R1:W-:Y:S02]  /*14620*/  UTMALDG.3D [UR8], [UR22], desc[UR6] ;  /* 0x00000608160075b4 */ /* 0x0003e40008011000 */
[----:B-1----:R-:W-:Y:S05]  /*14630*/  @P3 BRA `(.L_x_592) ;  /* 0xfffffffc00483947 */ /* 0x002fea000383ffff */
.L_x_588:
[----:B------:R-:W-:Y:S05]  /*14640*/  BSYNC B1 ;  /* 0x0000000000017941 */ /* 0x000fea0003800000 */
.L_x_587:
[----:B------:R-:W-:Y:S01]  /*14650*/  LOP3.LUT P3, RZ, R12, 0xff, RZ, 0xc0, !PT ;  /* 0x000000ff0cff7812 */ /* 0x000fe2000786c0ff */
[----:B------:R-:W-:Y:S01]  /*14660*/  ULDC.64 UR4, c[0x0][0x8f8] ;  /* 0x00023e0000047ab9 */ /* 0x000fe20000000a00 */
[----:B------:R-:W-:Y:S01]  /*14670*/  IADD3 R0, R11, R0, RZ ;  /* 0x000000000b007210 */ /* 0x000fe20007ffe0ff */
[----:B------:R-:W-:Y:S01]  /*14680*/  BSSY B1, `(.L_x_593) ;  /* 0x000006e000017945 */ /* 0x000fe20003800000 */
[----:B------:R-:W-:Y:S02]  /*14690*/  IADD3 R2, P4, R2, UR46, RZ ;  /* 0x0000002e02027c10 */ /* 0x000fe4000ff9e0ff */
[----:B------:R-:W-:Y:S02]  /*146a0*/  SHF.R.U32.HI R3, RZ, 0x2, R0 ;  /* 0x00000002ff037819 */ /* 0x000fe40000011600 */
[----:B------:R-:W-:Y:S02]  /*146b0*/  ISETP.GT.U32.AND P1, PT, R0, 0x3, PT ;  /* 0x000000030000780c */ /* 0x000fe40003f24070 */
[----:B------:R-:W-:-:S02]  /*146c0*/  LOP3.LUT R3, R3, 0x1, RZ, 0xc0, !PT ;  /* 0x0000000103037812 */ /* 0x000fc400078ec0ff */
[----:B------:R-:W-:Y:S01]  /*146d0*/  ISETP.LT.U32.AND P1, PT, R11, 0x4, P1 ;  /* 0x000000040b00780c */ /* 0x000fe20000f21070 */
[----:B------:R-:W1:Y:S01]  /*146e0*/  @P3 S2R R5, SR_CgaCtaId ;  /* 0x0000000000053919 */ /* 0x000e620000008800 */
[----:B------:R-:W-:Y:S02]  /*146f0*/  @P3 MOV R4, 0x400 ;  /* 0x0000040000043802 */ /* 0x000fe40000000f00 */
[----:B------:R-:W-:Y:S02]  /*14700*/  IADD3.X R16, R16, UR38, RZ, P4, !PT ;  /* 0x0000002610107c10 */ /* 0x000fe4000a7fe4ff */
[----:B------:R-:W-:Y:S02]  /*14710*/  ISETP.GE.U32.AND P4, PT, R2, UR4, PT ;  /* 0x0000000402007c0c */ /* 0x000fe4000bf86070 */
[----:B------:R-:W-:Y:S02]  /*14720*/  MOV R7, 0xffffffff ;  /* 0xffffffff00077802 */ /* 0x000fe40000000f00 */
[----:B------:R-:W-:-:S02]  /*14730*/  MOV R6, 0xffffffff ;  /* 0xffffffff00067802 */ /* 0x000fc40000000f00 */
[----:B------:R-:W-:Y:S02]  /*14740*/  LOP3.LUT R0, R0, 0x3, RZ, 0xc0, !PT ;  /* 0x0000000300007812 */ /* 0x000fe400078ec0ff */
[----:B------:R-:W-:Y:S02]  /*14750*/  PRMT R12, RZ, 0x7610, R12 ;  /* 0x00007610ff0c7816 */ /* 0x000fe4000000000c */
[----:B-1----:R-:W-:-:S04]  /*14760*/  @P3 LEA R4, R5, R4, 0x18 ;  /* 0x0000000405043211 */ /* 0x002fc800078ec0ff */
[----:B------:R1:W-:Y:S01]  /*14770*/  @P3 SYNCS.ARRIVE.TRANS64.A1T0 RZ, [R4+URZ+0x88], RZ ;  /* 0x000088ff04ff39a7 */ /* 0x0003e2000810003f */
[----:B------:R-:W-:Y:S02]  /*14780*/  ISETP.NE.U32.AND P3, PT, R3, 0x1, PT ;  /* 0x000000010300780c */ /* 0x000fe40003f65070 */
[----:B------:R-:W-:Y:S02]  /*14790*/  SEL R3, RZ, 0x1, !P1 ;  /* 0x00000001ff037807 */ /* 0x000fe40004800000 */
[----:B------:R-:W-:Y:S02]  /*147a0*/  ISETP.GE.U32.AND.EX P1, PT, R16, UR5, PT, P4 ;  /* 0x0000000510007c0c */ /* 0x000fe4000bf26140 */
[----:B------:R-:W-:-:S04]  /*147b0*/  ISETP.GT.U32.AND P3, PT, R11, 0x3, !P3 ;  /* 0x000000030b00780c */ /* 0x000fc80005f64070 */
[----:B-1----:R-:W-:-:S04]  /*147c0*/  SEL R4, RZ, 0x1, !P3 ;  /* 0x00000001ff047807 */ /* 0x002fc80005800000 */
[----:B------:R-:W-:Y:S02]  /*147d0*/  LOP3.LUT R10, R4, R10, R3, 0x96, !PT ;  /* 0x0000000a040a7212 */ /* 0x000fe400078e9603 */
[----:B------:R-:W-:Y:S02]  /*147e0*/  MOV R3, 0xffffffff ;  /* 0xffffffff00037802 */ /* 0x000fe40000000f00 */
[----:B------:R-:W-:Y:S01]  /*147f0*/  PRMT R4, RZ, 0x7610, R4 ;  /* 0x00007610ff047816 */ /* 0x000fe20000000004 */
[----:B------:R-:W-:Y:S06]  /*14800*/  @P1 BRA `(.L_x_594) ;  /* 0x0000000400541947 */ /* 0x000fec0003800000 */
[----:B------:R-:W-:Y:S01]  /*14810*/  ULDC.64 UR4, c[0x0][0x8d0] ;  /* 0x0002340000047ab9 */ /* 0x000fe20000000a00 */
[----:B------:R-:W1:Y:S01]  /*14820*/  S2R R15, SR_CTAID.X ;  /* 0x00000000000f7919 */ /* 0x000e620000002500 */
[----:B------:R-:W-:Y:S01]  /*14830*/  ISETP.NE.U32.AND P1, PT, RZ, UR4, PT ;  /* 0x00000004ff007c0c */ /* 0x000fe2000bf25070 */
[----:B------:R-:W-:Y:S01]  /*14840*/  ULDC UR7, c[0x0][0x8d8] ;  /* 0x0002360000077ab9 */ /* 0x000fe20000000800 */
[----:B------:R-:W-:Y:S01]  /*14850*/  MOV R4, R2 ;  /* 0x0000000200047202 */ /* 0x000fe20000000f00 */
[----:B------:R-:W2:Y:S01]  /*14860*/  S2R R14, SR_CTAID.Y ;  /* 0x00000000000e7919 */ /* 0x000ea20000002600 */
[----:B------:R-:W-:Y:S02]  /*14870*/  ISETP.NE.AND.EX P1, PT, RZ, UR5, PT, P1 ;  /* 0x00000005ff007c0c */ /* 0x000fe4000bf25310 */
[----:B------:R-:W-:-:S11]  /*14880*/  MOV R5, R16 ;  /* 0x0000001000057202 */ /* 0x000fd60000000f00 */
[----:B------:R-:W-:Y:S05]  /*14890*/  @!P1 BRA `(.L_x_595) ;  /* 0x0000000000289947 */ /* 0x000fea0003800000 */
[----:B------:R-:W-:Y:S02]  /*148a0*/  ULDC UR6, c[0x0][0x8dc] ;  /* 0x0002370000067ab9 */ /* 0x000fe40000000800 */
[----:B------:R-:W-:-:S04]  /*148b0*/  IADD3 R9, P1, R2, UR6, RZ ;  /* 0x0000000602097c10 */ /* 0x000fc8000ff3e0ff */
[----:B------:R-:W-:-:S05]  /*148c0*/  IADD3.X R3, RZ, R16, RZ, P1, !PT ;  /* 0x00000010ff037210 */ /* 0x000fca0000ffe4ff */
[----:B------:R-:W-:-:S04]  /*148d0*/  IMAD.WIDE.U32 R6, R3, UR4, RZ ;  /* 0x0000000403067c25 */ /* 0x000fc8000f8e00ff */
[----:B------:R-:W-:-:S04]  /*148e0*/  IMAD.WIDE.U32 R6, P1, R9, UR5, R6 ;  /* 0x0000000509067c25 */ /* 0x000fc8000f820006 */
[----:B------:R-:W-:Y:S01]  /*148f0*/  IMAD.WIDE.U32 R8, R9, UR4, RZ ;  /* 0x0000000409087c25 */ /* 0x000fe2000f8e00ff */
[----:B------:R-:W-:Y:S02]  /*14900*/  IADD3.X R5, RZ, RZ, RZ, P1, !PT ;  /* 0x000000ffff057210 */ /* 0x000fe40000ffe4ff */
[----:B------:R-:W-:Y:S02]  /*14910*/  MOV R4, R7 ;  /* 0x0000000700047202 */ /* 0x000fe40000000f00 */
[----:B------:R-:W-:-:S05]  /*14920*/  IADD3 RZ, P1, R9, R6, RZ ;  /* 0x0000000609ff7210 */ /* 0x000fca0007f3e0ff */
[----:B------:R-:W-:-:S08]  /*14930*/  IMAD.WIDE.U32.X R4, R3, UR5, R4, P1 ;  /* 0x0000000503047c25 */ /* 0x000fd000088e0404 */
.L_x_595:
[--C-:B------:R-:W-:Y:S01]  /*14940*/  SHF.R.U64 R8, R4, UR7, R5.reuse ;  /* 0x0000000704087c19 */ /* 0x100fe20008001205 */
[----:B------:R-:W-:Y:S01]  /*14950*/  ULDC.64 UR4, c[0x0][0x8c8] ;  /* 0x0002320000047ab9 */ /* 0x000fe20000000a00 */
[----:B------:R-:W-:Y:S01]  /*14960*/  SHF.R.U32.HI R3, RZ, UR7, R5 ;  /* 0x00000007ff037c19 */ /* 0x000fe20008011605 */
[----:B------:R-:W-:Y:S01]  /*14970*/  ULDC.64 UR8, c[0x0][0x8e8] ;  /* 0x00023a0000087ab9 */ /* 0x000fe20000000a00 */
[----:B------:R-:W-:Y:S01]  /*14980*/  IADD3 R7, P1, RZ, -R8, RZ ;  /* 0x80000008ff077210 */ /* 0x000fe20007f3e0ff */
[----:B------:R-:W3:Y:S01]  /*14990*/  LDC R19, c[0x0][0x148] ;  /* 0x00005200ff137b82 */ /* 0x000ee20000000800 */
[----:B-1----:R-:W-:Y:S01]  /*149a0*/  I2FP.F32.U32 R9, R15 ;  /* 0x0000000f00097245 */ /* 0x002fe20000201000 */
[----:B------:R-:W-:Y:S01]  /*149b0*/  ULDC UR6, c[0x0][0x8b0] ;  /* 0x00022c0000067ab9 */ /* 0x000fe20000000800 */
[----:B------:R-:W-:Y:S02]  /*149c0*/  IADD3.X R3, RZ, ~R3, RZ, P1, !PT ;  /* 0x80000003ff037210 */ /* 0x000fe40000ffe4ff */
[----:B------:R-:W-:-:S03]  /*149d0*/  ISETP.NE.U32.AND P1, PT, RZ, UR8, PT ;  /* 0x00000008ff007c0c */ /* 0x000fc6000bf25070 */
[----:B------:R-:W-:Y:S01]  /*149e0*/  IMAD R6, R3, UR4, RZ ;  /* 0x0000000403067c24 */ /* 0x000fe2000f8e02ff */
[----:B------:R-:W-:Y:S02]  /*149f0*/  MOV R3, R16 ;  /* 0x0000001000037202 */ /* 0x000fe40000000f00 */
[----:B------:R-:W-:Y:S01]  /*14a00*/  ISETP.NE.AND.EX P1, PT, RZ, UR9, PT, P1 ;  /* 0x00000009ff007c0c */ /* 0x000fe2000bf25310 */
[----:B------:R-:W-:Y:S01]  /*14a10*/  IMAD.WIDE.U32 R4, R7, UR4, R2 ;  /* 0x0000000407047c25 */ /* 0x000fe2000f8e0002 */
[----:B------:R-:W-:-:S03]  /*14a20*/  ULDC UR4, c[0x0][0x150] ;  /* 0x0000540000047ab9 */ /* 0x000fc60000000800 */
[----:B------:R-:W-:Y:S01]  /*14a30*/  FMUL R9, R9, UR4 ;  /* 0x0000000409097c20 */ /* 0x000fe20008400000 */
[----:B------:R-:W-:Y:S01]  /*14a40*/  IMAD R3, R7, UR5, R6 ;  /* 0x0000000507037c24 */ /* 0x000fe2000f8e0206 */
[----:B------:R-:W-:Y:S01]  /*14a50*/  ULDC UR4, c[0x0][0x8c0] ;  /* 0x0002300000047ab9 */ /* 0x000fe20000000800 */
[----:B------:R-:W1:Y:S01]  /*14a60*/  LDC R6, c[0x0][0x144] ;  /* 0x00005100ff067b82 */ /* 0x000e620000000800 */
[----:B------:R-:W-:Y:S02]  /*14a70*/  ULDC UR5, c[0x0][0x154] ;  /* 0x0000550000057ab9 */ /* 0x000fe40000000800 */
[----:B------:R-:W-:Y:S01]  /*14a80*/  IADD3 R5, R5, R3, RZ ;  /* 0x0000000305057210 */ /* 0x000fe20007ffe0ff */
[----:B------:R-:W4:Y:S03]  /*14a90*/  F2I.U32.TRUNC.NTZ R9, R9 ;  /* 0x0000000900097305 */ /* 0x000f26000020f000 */
[----:B------:R-:W-:-:S02]  /*14aa0*/  SHF.R.U64 R3, R4, UR4, R5 ;  /* 0x0000000404037c19 */ /* 0x000fc40008001205 */
[----:B--2---:R-:W-:-:S05]  /*14ab0*/  I2FP.F32.U32 R4, R14 ;  /* 0x0000000e00047245 */ /* 0x004fca0000201000 */
[----:B------:R-:W-:Y:S01]  /*14ac0*/  FMUL R21, R4, UR5 ;  /* 0x0000000504157c20 */ /* 0x000fe20008400000 */
[----:B------:R-:W-:Y:S01]  /*14ad0*/  SHF.R.U32.HI R4, RZ, UR4, R5 ;  /* 0x00000004ff047c19 */ /* 0x000fe20008011605 */
[----:B------:R-:W-:-:S03]  /*14ae0*/  ULDC UR4, c[0x0][0x900] ;  /* 0x0002400000047ab9 */ /* 0x000fc60000000800 */
[--C-:B------:R-:W-:Y:S01]  /*14af0*/  SHF.R.U64 R20, R3, UR6, R4.reuse ;  /* 0x0000000603147c19 */ /* 0x100fe20008001204 */
[----:B------:R-:W2:Y:S01]  /*14b00*/  F2I.U32.TRUNC.NTZ R21, R21 ;  /* 0x0000001500157305 */ /* 0x000ea2000020f000 */
[----:B------:R-:W-:Y:S02]  /*14b10*/  SHF.R.U32.HI R5, RZ, UR6, R4 ;  /* 0x00000006ff057c19 */ /* 0x000fe40008011604 */
[----:B----4-:R-:W-:Y:S02]  /*14b20*/  IADD3 R4, -R9, RZ, RZ ;  /* 0x000000ff09047210 */ /* 0x010fe40007ffe1ff */
[--C-:B------:R-:W-:Y:S02]  /*14b30*/  SHF.R.U64 R9, R20, UR4, R5.reuse ;  /* 0x0000000414097c19 */ /* 0x100fe40008001205 */
[----:B------:R-:W-:Y:S01]  /*14b40*/  SHF.R.U32.HI R23, RZ, UR4, R5 ;  /* 0x00000004ff177c19 */ /* 0x000fe20008011605 */
[----:B-1----:R-:W-:Y:S01]  /*14b50*/  IMAD R15, R6, R4, R15 ;  /* 0x00000004060f7224 */ /* 0x002fe200078e020f */
[----:B------:R-:W-:-:S02]  /*14b60*/  MOV R4, R9 ;  /* 0x0000000900047202 */ /* 0x000fc40000000f00 */
[----:B------:R-:W-:Y:S01]  /*14b70*/  MOV R5, R23 ;  /* 0x0000001700057202 */ /* 0x000fe20000000f00 */
[----:B--23--:R-:W-:Y:S06]  /*14b80*/  @!P1 BRA `(.L_x_596) ;  /* 0x0000000000289947 */ /* 0x00cfec0003800000 */
[----:B------:R-:W-:Y:S02]  /*14b90*/  ULDC UR4, c[0x0][0x8f4] ;  /* 0x00023d0000047ab9 */ /* 0x000fe40000000800 */
[----:B------:R-:W-:-:S04]  /*14ba0*/  IADD3 R5, P1, R9, UR4, RZ ;  /* 0x0000000409057c10 */ /* 0x000fc8000ff3e0ff */
[----:B------:R-:W-:-:S05]  /*14bb0*/  IADD3.X R23, RZ, R23, RZ, P1, !PT ;  /* 0x00000017ff177210 */ /* 0x000fca0000ffe4ff */
[----:B------:R-:W-:-:S04]  /*14bc0*/  IMAD.WIDE.U32 R6, R23, UR8, RZ ;  /* 0x0000000817067c25 */ /* 0x000fc8000f8e00ff */
[----:B------:R-:W-:-:S04]  /*14bd0*/  IMAD.WIDE.U32 R6, P1, R5, UR9, R6 ;  /* 0x0000000905067c25 */ /* 0x000fc8000f820006 */
[----:B------:R-:W-:Y:S01]  /*14be0*/  IMAD.WIDE.U32 R4, R5, UR8, RZ ;  /* 0x0000000805047c25 */ /* 0x000fe2000f8e00ff */
[----:B------:R-:W-:-:S04]  /*14bf0*/  MOV R4, R7 ;  /* 0x0000000700047202 */ /* 0x000fc80000000f00 */
[----:B------:R-:W-:Y:S01]  /*14c00*/  IADD3 RZ, P3, R5, R6, RZ ;  /* 0x0000000605ff7210 */ /* 0x000fe20007f7e0ff */
[----:B------:R-:W-:-:S04]  /*14c10*/  IMAD.X R5, RZ, RZ, RZ, P1 ;  /* 0x000000ffff057224 */ /* 0x000fc800008e06ff */
[----:B------:R-:W-:-:S08]  /*14c20*/  IMAD.WIDE.U32.X R4, R23, UR9, R4, P3 ;  /* 0x0000000917047c25 */ /* 0x000fd000098e0404 */
.L_x_596:
[----:B------:R-:W-:Y:S01]  /*14c30*/  ISETP.NE.AND P1, PT, R22, 0x1, PT ;  /* 0x000000011600780c */ /* 0x000fe20003f25270 */
[----:B------:R-:W-:Y:S01]  /*14c40*/  ULDC UR4, c[0x0][0x8f0] ;  /* 0x00023c0000047ab9 */ /* 0x000fe20000000800 */
[----:B------:R-:W-:Y:S01]  /*14c50*/  IADD3 R21, -R21, RZ, RZ ;  /* 0x000000ff15157210 */ /* 0x000fe20007ffe1ff */
[----:B------:R-:W-:Y:S01]  /*14c60*/  ULDC UR5, c[0x0][0x8b8] ;  /* 0x00022e0000057ab9 */ /* 0x000fe20000000800 */
[----:B------:R-:W-:Y:S01]  /*14c70*/  SHF.R.U64 R5, R4, UR4, R5 ;  /* 0x0000000404057c19 */ /* 0x000fe20008001205 */
[----:B------:R-:W-:Y:S01]  /*14c80*/  ULDC UR4, c[0x0][0x8e0] ;  /* 0x0002380000047ab9 */ /* 0x000fe20000000800 */
[----:B------:R-:W-:Y:S02]  /*14c90*/  LOP3.LUT R20, R20, UR16, RZ, 0xc0, !PT ;  /* 0x0000001014147c12 */ /* 0x000fe4000f8ec0ff */
[----:B------:R-:W-:-:S03]  /*14ca0*/  IADD3 R4, -R5, RZ, RZ ;  /* 0x000000ff05047210 */ /* 0x000fc60007ffe1ff */
[----:B------:R-:W-:Y:S02]  /*14cb0*/  IMAD R20, R5, UR17, R20 ;  /* 0x0000001105147c24 */ /* 0x000fe4000f8e0214 */
[----:B------:R-:W-:Y:S01]  /*14cc0*/  @P1 IMAD R15, R19, R21, R14 ;  /* 0x00000015130f1224 */ /* 0x000fe200078e020e */
[----:B------:R-:W-:Y:S01]  /*14cd0*/  LOP3.LUT R14, R3, UR15, RZ, 0xc0, !PT ;  /* 0x0000000f030e7c12 */ /* 0x000fe2000f8ec0ff */
[----:B------:R-:W-:Y:S01]  /*14ce0*/  IMAD R9, R4, UR4, R9 ;  /* 0x0000000404097c24 */ /* 0x000fe2000f8e0209 */
[----:B------:R-:W-:Y:S01]  /*14cf0*/  ULDC UR4, c[0x0][0x8a8] ;  /* 0x00022a0000047ab9 */ /* 0x000fe20000000800 */
[----:B------:R-:W-:Y:S01]  /*14d00*/  IMAD R15, R20, UR5, R15 ;  /* 0x00000005140f7c24 */ /* 0x000fe2000f8e020f */
[----:B------:R-:W-:Y:S01]  /*14d10*/  MOV R4, 0x1 ;  /* 0x0000000100047802 */ /* 0x000fe20000000f00 */
[----:B------:R-:W-:Y:S01]  /*14d20*/  IMAD R14, R9, UR4, R14 ;  /* 0x00000004090e7c24 */ /* 0x000fe2000f8e020e */
[----:B------:R-:W-:-:S04]  /*14d30*/  MOV R3, R8 ;  /* 0x0000000800037202 */ /* 0x000fc80000000f00 */
[----:B------:R-:W-:Y:S02]  /*14d40*/  SEL R6, R14, R15, !P1 ;  /* 0x0000000f0e067207 */ /* 0x000fe40004800000 */
[----:B------:R-:W-:-:S07]  /*14d50*/  SEL R7, R15, R14, !P1 ;  /* 0x0000000e0f077207 */ /* 0x000fce0004800000 */
.L_x_594:
[----:B------:R-:W-:Y:S05]  /*14d60*/  BSYNC B1 ;  /* 0x0000000000017941 */ /* 0x000fea0003800000 */
.L_x_593:
[----:B------:R-:W-:-:S13]  /*14d70*/  LOP3.LUT P1, RZ, R4, 0xff, RZ, 0xc0, !PT ;  /* 0x000000ff04ff7812 */ /* 0x000fda000782c0ff */
[----:B------:R-:W-:Y:S05]  /*14d80*/  @P1 BRA `(.L_x_597) ;  /* 0xfffffff400401947 */ /* 0x000fea000383ffff */
[----:B------:R-:W-:Y:S05]  /*14d90*/  BSYNC B0 ;  /* 0x0000000000007941 */ /* 0x000fea0003800000 */
.L_x_585:
[----:B------:R-:W-:-:S03]  /*14da0*/  UMOV UR4, 0xffffffff ;  /* 0xffffffff00047882 */ /* 0x000fc60000000000 */
[----:B------:R-:W-:Y:S05]  /*14db0*/  BRA.DIV UR4, `(.L_x_598) ;  /* 0x0000000a04cc7947 */ /* 0x000fea000b800000 */
[----:B------:R-:W-:-:S13]  /*14dc0*/  ELECT P6, URZ, PT ;  /* 0x00000000003f782f */ /* 0x000fda00038c0000 */
.L_x_629:
[----:B------:R-:W-:Y:S05]  /*14dd0*/  @!P6 BRA `(.L_x_10) ;  /* 0x0000000000a4e947 */ /* 0x000fea0003800000 */
[----:B------:R-:W-:-:S04]  /*14de0*/  LOP3.LUT R17, R17, 0x2, RZ, 0xfc, !PT ;  /* 0x0000000211117812 */ /* 0x000fc800078efcff */
[----:B------:R-:W-:-:S13]  /*14df0*/  ISETP.NE.AND P0, PT, R17, 0x3, PT ;  /* 0x000000031100780c */ /* 0x000fda0003f05270 */
[----:B------:R-:W-:Y:S05]  /*14e00*/  @!P0 BRA `(.L_x_599) ;  /* 0x0000000000048947 */ /* 0x000fea0003800000 */
[----:B------:R-:W-:Y:S01]  /*14e10*/  BPT.TRAP 0x1 ;  /* 0x000000040000795c */ /* 0x000fe20000300000 */
.L_x_599:
[----:B------:R-:W1:Y:S01]  /*14e20*/  S2R R3, SR_CgaCtaId ;  /* 0x0000000000037919 */ /* 0x000e620000008800 */
[----:B------:R-:W-:-:S04]  /*14e30*/  MOV R2, 0x400 ;  /* 0x0000040000027802 */ /* 0x000fc80000000f00 */
[----:B-1----:R-:W-:Y:S02]  /*14e40*/  LEA R3, R3, R2, 0x18 ;  /* 0x0000000203037211 */ /* 0x002fe400078ec0ff */
[----:B------:R-:W-:Y:S02]  /*14e50*/  SHF.L.U32 R2, R10, 0x1f, RZ ;  /* 0x0000001f0a027819 */ /* 0x000fe400000006ff */
[----:B------:R-:W-:-:S04]  /*14e60*/  IADD3 R3, R3, 0x20, RZ ;  /* 0x0000002003037810 */ /* 0x000fc80007ffe0ff */
[C---:B------:R-:W-:Y:S02]  /*14e70*/  LEA R7, R0.reuse, R3, 0x3 ;  /* 0x0000000300077211 */ /* 0x040fe400078e18ff */
[----:B------:R-:W-:Y:S02]  /*14e80*/  IADD3 R0, R0, 0x1, RZ ;  /* 0x0000000100007810 */ /* 0x000fe40007ffe0ff */
[----:B------:R-:W1:Y:S02]  /*14e90*/  SYNCS.PHASECHK.TRANS64.TRYWAIT P0, [R7+URZ], R2 ;  /* 0x00000002070075a7 */ /* 0x000e64000800017f */
[----:B------:R-:W-:-:S04]  /*14ea0*/  ISETP.NE.AND P1, PT, R0, 0x4, PT ;  /* 0x000000040000780c */ /* 0x000fc80003f25270 */
[----:B------:R-:W-:Y:S02]  /*14eb0*/  SEL R5, RZ, 0x1, P1 ;  /* 0x00000001ff057807 */ /* 0x000fe40000800000 */
[----:B------:R-:W-:Y:S02]  /*14ec0*/  SEL R0, R0, RZ, P1 ;  /* 0x000000ff00007207 */ /* 0x000fe40000800000 */
[----:B------:R-:W-:Y:S02]  /*14ed0*/  LOP3.LUT R5, R10, R5, RZ, 0x3c, !PT ;  /* 0x000000050a057212 */ /* 0x000fe400078e3cff */
[----:B------:R-:W-:Y:S02]  /*14ee0*/  LEA R9, R0, R3, 0x3 ;  /* 0x0000000300097211 */ /* 0x000fe400078e18ff */
[----:B------:R-:W-:Y:S01]  /*14ef0*/  SHF.L.U32 R4, R5, 0x1f, RZ ;  /* 0x0000001f05047819 */ /* 0x000fe200000006ff */
[----:B-1----:R-:W-:Y:S06]  /*14f00*/  @!P0 BRA `(.L_x_600) ;  /* 0x0000000800988947 */ /* 0x002fec0003800000 */
.L_x_630:
[----:B------:R-:W2:Y:S01]  /*14f10*/  SYNCS.PHASECHK.TRANS64.TRYWAIT P0, [R9+URZ], R4 ;  /* 0x00000004090075a7 */ /* 0x000ea2000800017f */
[----:B------:R-:W-:-:S04]  /*14f20*/  IADD3 R0, R0, 0x1, RZ ;  /* 0x0000000100007810 */ /* 0x000fc80007ffe0ff */
[----:B------:R-:W-:-:S04]  /*14f30*/  ISETP.NE.AND P1, PT, R0, 0x4, PT ;  /* 0x000000040000780c */ /* 0x000fc80003f25270 */
[----:B-1----:R-:W-:Y:S02]  /*14f40*/  SEL R2, RZ, 0x1, P1 ;  /* 0x00000001ff027807 */ /* 0x002fe40000800000 */
[----:B------:R-:W-:Y:S02]  /*14f50*/  SEL R0, R0, RZ, P1 ;  /* 0x000000ff00007207 */ /* 0x000fe40000800000 */
[----:B------:R-:W-:Y:S02]  /*14f60*/  LOP3.LUT R7, R5, R2, RZ, 0x3c, !PT ;  /* 0x0000000205077212 */ /* 0x000fe400078e3cff */
[----:B------:R-:W-:Y:S02]  /*14f70*/  LEA R6, R0, R3, 0x3 ;  /* 0x0000000300067211 */ /* 0x000fe400078e18ff */
[----:B------:R-:W-:Y:S01]  /*14f80*/  SHF.L.U32 R5, R7, 0x1f, RZ ;  /* 0x0000001f07057819 */ /* 0x000fe200000006ff */
[----:B--2---:R-:W-:Y:S06]  /*14f90*/  @!P0 BRA `(.L_x_601) ;  /* 0x0000000800888947 */ /* 0x004fec0003800000 */
.L_x_631:
[----:B------:R-:W2:Y:S01]  /*14fa0*/  SYNCS.PHASECHK.TRANS64.TRYWAIT P0, [R6+URZ], R5 ;  /* 0x00000005060075a7 */ /* 0x000ea2000800017f */
[----:B------:R-:W-:-:S04]  /*14fb0*/  IADD3 R0, R0, 0x1, RZ ;  /* 0x0000000100007810 */ /* 0x000fc80007ffe0ff */
[----:B------:R-:W-:-:S04]  /*14fc0*/  ISETP.NE.AND P1, PT, R0, 0x4, PT ;  /* 0x000000040000780c */ /* 0x000fc80003f25270 */
[----:B------:R-:W-:Y:S02]  /*14fd0*/  SEL R2, RZ, 0x1, P1 ;  /* 0x00000001ff027807 */ /* 0x000fe40000800000 */
[----:B------:R-:W-:Y:S02]  /*14fe0*/  SEL R0, R0, RZ, P1 ;  /* 0x000000ff00007207 */ /* 0x000fe40000800000 */
[----:B------:R-:W-:Y:S01]  /*14ff0*/  LOP3.LUT R2, R7, R2, RZ, 0x3c, !PT ;  /* 0x0000000207027212 */ /* 0x000fe200078e3cff */
[----:B--2---:R-:W-:Y:S06]  /*15000*/  @!P0 BRA `(.L_x_602) ;  /* 0x0000000800808947 */ /* 0x004fec0003800000 */
.L_x_632:
[----:B------:R-:W-:Y:S02]  /*15010*/  LEA R3, R0, R3, 0x3 ;  /* 0x0000000300037211 */ /* 0x000fe400078e18ff */
[----:B------:R-:W-:-:S07]  /*15020*/  SHF.L.U32 R0, R2, 0x1f, RZ ;  /* 0x0000001f02007819 */ /* 0x000fce00000006ff */
.L_x_603:
[----:B---3--:R3:W4:Y:S02]  /*15030*/  SYNCS.PHASECHK.TRANS64.TRYWAIT P0, [R3+URZ], R0 ;  /* 0x00000000030075a7 */ /* 0x008724000800017f */
[----:B----4-:R-:W-:Y:S05]  /*15040*/  @!P0 NANOSLEEP.SYNCS 0x989680 ;  /* 0x009896800000895d */ /* 0x010fea0003900000 */
[----:B------:R-:W4:Y:S02]  /*15050*/  @!P0 SYNCS.PHASECHK.TRANS64 P0, [R3+URZ], R0 ;  /* 0x00000000030085a7 */ /* 0x000f24000800007f */
[----:B----4-:R-:W-:Y:S05]  /*15060*/  @!P0 BRA `(.L_x_603) ;  /* 0xfffffffc00f08947 */ /* 0x010fea000383ffff */
.L_x_10:
[----:B------:R-:W-:Y:S05]  /*15070*/  BSYNC B6 ;  /* 0x0000000000067941 */ /* 0x000fea0003800000 */
.L_x_8:
[----:B------:R-:W-:Y:S05]  /*15080*/  EXIT ;  /* 0x000000000000794d */ /* 0x000fea0003800000 */
.L_x_23:
[----:B----4-:R4:W1:Y:S02]  /*15090*/  SYNCS.PHASECHK.TRANS64.TRYWAIT P1, [R3+URZ], R0 ;  /* 0x00000000030075a7 */ /* 0x010864000802017f */
[----:B-1----:R-:W-:Y:S05]  /*150a0*/  @!P1 NANOSLEEP.SYNCS 0x989680 ;  /* 0x009896800000995d */ /* 0x002fea0003900000 */
[----:B------:R-:W1:Y:S02]  /*150b0*/  @!P1 SYNCS.PHASECHK.TRANS64 P1, [R3+URZ], R0 ;  /* 0x00000000030095a7 */ /* 0x000e64000802007f */
[----:B-1----:R-:W-:Y:S05]  /*150c0*/  @!P1 BRA `(.L_x_23) ;  /* 0xfffffffc00f09947 */ /* 0x002fea000383ffff */
[----:B------:R-:W-:Y:S05]  /*150d0*/  BRA `(.L_x_22) ;  /* 0xfffffec400987947 */ /* 0x000fea000383ffff */
.L_x_28:
[----:B--2---:R-:W-:-:S04]  /*150e0*/  MOV R4, UR4 ;  /* 0x0000000400047c02 */ /* 0x004fc80008000f00 */
[----:B------:R2:W3:Y:S03]  /*150f0*/  SYNCS.PHASECHK.TRANS64.TRYWAIT P1, [R4+URZ], R3 ;  /* 0x00000003040075a7 */ /* 0x0004e6000802017f */
[----:B---3--:R-:W-:Y:S05]  /*15100*/  @!P1 NANOSLEEP.SYNCS 0x989680 ;  /* 0x009896800000995d */ /* 0x008fea0003900000 */
[----:B------:R-:W3:Y:S02]  /*15110*/  @!P1 SYNCS.PHASECHK.TRANS64 P1, [R4+URZ], R3 ;  /* 0x00000003040095a7 */ /* 0x000ee4000802007f */
[----:B---3--:R-:W-:Y:S05]  /*15120*/  @!P1 BRA `(.L_x_28) ;  /* 0xfffffffc00ec9947 */ /* 0x008fea000383ffff */
[----:B------:R-:W-:Y:S05]  /*15130*/  BRA `(.L_x_27) ;  /* 0xfffffec800787947 */ /* 0x000fea000383ffff */
.L_x_49:
[----:B-1----:R-:W-:-:S04]  /*15140*/  MOV R3, UR45 ;  /* 0x0000002d00037c02 */ /* 0x002fc80008000f00 */
[----:B------:R1:W2:Y:S03]  /*15150*/  SYNCS.PHASECHK.TRANS64.TRYWAIT P2, [R3+URZ+0x40], R0 ;  /* 0x00004000030075a7 */ /* 0x0002a6000804017f */
[----:B--2---:R-:W-:Y:S05]  /*15160*/  @!P2 NANOSLEEP.SYNCS 0x989680 ;  /* 0x009896800000a95d */ /* 0x004fea0003900000 */
[----:B------:R-:W2:Y:S02]  /*15170*/  @!P2 SYNCS.PHASECHK.TRANS64 P2, [R3+URZ+0x40], R0 ;  /* 0x000040000300a5a7 */ /* 0x000ea4000804007f */
[----:B--2---:R-:W-:Y:S05]  /*15180*/  @!P2 BRA `(.L_x_49) ;  /* 0xfffffffc00eca947 */ /* 0x004fea000383ffff */
[----:B------:R-:W-:Y:S05]  /*15190*/  BRA `(.L_x_604) ;  /* 0xfffffed4003c7947 */ /* 0x000fea000383ffff */
.L_x_108:
[----:B-1----:R1:W2:Y:S02]  /*151a0*/  SYNCS.PHASECHK.TRANS64.TRYWAIT P2, [R12+URZ+0x40], R13 ;  /* 0x0000400d0c0075a7 */ /* 0x0022a4000804017f */
[----:B--2---:R-:W-:Y:S05]  /*151b0*/  @!P2 NANOSLEEP.SYNCS 0x989680 ;  /* 0x009896800000a95d */ /* 0x004fea0003900000 */
[----:B------:R-:W2:Y:S02]  /*151c0*/  @!P2 SYNCS.PHASECHK.TRANS64 P2, [R12+URZ+0x40], R13 ;  /* 0x0000400d0c00a5a7 */ /* 0x000ea4000804007f */
[----:B--2---:R-:W-:Y:S05]  /*151d0*/  @!P2 BRA `(.L_x_108) ;  /* 0xfffffffc00f0a947 */ /* 0x004fea000383ffff */
[----:B------:R-:W-:Y:S05]  /*151e0*/  BRA `(.L_x_605) ;  /* 0xfffffef400287947 */ /* 0x000fea000383ffff */
.L_x_165:
[----:B-1----:R1:W2:Y:S02]  /*151f0*/  SYNCS.PHASECHK.TRANS64.TRYWAIT P2, [R0+URZ+0x40], R3 ;  /* 0x00004003000075a7 */ /* 0x0022a4000804017f */
[----:B--2---:R-:W-:Y:S05]  /*15200*/  @!P2 NANOSLEEP.SYNCS 0x989680 ;  /* 0x009896800000a95d */ /* 0x004fea0003900000 */
[----:B------:R-:W2:Y:S02]  /*15210*/  @!P2 SYNCS.PHASECHK.TRANS64 P2, [R0+URZ+0x40], R3 ;  /* 0x000040030000a5a7 */ /* 0x000ea4000804007f */
[----:B--2---:R-:W-:Y:S05]  /*15220*/  @!P2 BRA `(.L_x_165) ;  /* 0xfffffffc00f0a947 */ /* 0x004fea000383ffff */
[----:B------:R-:W-:Y:S05]  /*15230*/  BRA `(.L_x_606) ;  /* 0xffffff1000987947 */ /* 0x000fea000383ffff */
.L_x_222:
[----:B-1----:R1:W2:Y:S02]  /*15240*/  SYNCS.PHASECHK.TRANS64.TRYWAIT P2, [R3+URZ+0x40], R0 ;  /* 0x00004000030075a7 */ /* 0x0022a4000804017f */
[----:B--2---:R-:W-:Y:S05]  /*15250*/  @!P2 NANOSLEEP.SYNCS 0x989680 ;  /* 0x009896800000a95d */ /* 0x004fea0003900000 */
[----:B------:R-:W2:Y:S02]  /*15260*/  @!P2 SYNCS.PHASECHK.TRANS64 P2, [R3+URZ+0x40], R0 ;  /* 0x000040000300a5a7 */ /* 0x000ea4000804007f */
[----:B--2---:R-:W-:Y:S05]  /*15270*/  @!P2 BRA `(.L_x_222) ;  /* 0xfffffffc00f0a947 */ /* 0x004fea000383ffff */
[----:B------:R-:W-:Y:S05]  /*15280*/  BRA `(.L_x_607) ;  /* 0xffffff3000107947 */ /* 0x000fea000383ffff */
.L_x_279:
[----:B-1----:R1:W2:Y:S02]  /*15290*/  SYNCS.PHASECHK.TRANS64.TRYWAIT P2, [R0+URZ+0x40], R3 ;  /* 0x00004003000075a7 */ /* 0x0022a4000804017f */
[----:B--2---:R-:W-:Y:S05]  /*152a0*/  @!P2 NANOSLEEP.SYNCS 0x989680 ;  /* 0x009896800000a95d */ /* 0x004fea0003900000 */
[----:B------:R-:W2:Y:S02]  /*152b0*/  @!P2 SYNCS.PHASECHK.TRANS64 P2, [R0+URZ+0x40], R3 ;  /* 0x000040030000a5a7 */ /* 0x000ea4000804007f */
[----:B--2---:R-:W-:Y:S05]  /*152c0*/  @!P2 BRA `(.L_x_279) ;  /* 0xfffffffc00f0a947 */ /* 0x004fea000383ffff */
[----:B------:R-:W-:Y:S05]  /*152d0*/  BRA `(.L_x_608) ;  /* 0xffffff4c008c7947 */ /* 0x000fea000383ffff */
.L_x_336:
[----:B--2---:R2:W3:Y:S02]  /*152e0*/  SYNCS.PHASECHK.TRANS64.TRYWAIT P2, [R0+URZ+0x40], R3 ;  /* 0x00004003000075a7 */ /* 0x0044e4000804017f */
[----:B---3--:R-:W-:Y:S05]  /*152f0*/  @!P2 NANOSLEEP.SYNCS 0x989680 ;  /* 0x009896800000a95d */ /* 0x008fea0003900000 */
[----:B------:R-:W3:Y:S02]  /*15300*/  @!P2 SYNCS.PHASECHK.TRANS64 P2, [R0+URZ+0x40], R3 ;  /* 0x000040030000a5a7 */ /* 0x000ee4000804007f */
[----:B---3--:R-:W-:Y:S05]  /*15310*/  @!P2 BRA `(.L_x_336) ;  /* 0xfffffffc00f0a947 */ /* 0x008fea000383ffff */
[----:B------:R-:W-:Y:S05]  /*15320*/  BRA `(.L_x_609) ;  /* 0xffffff6800fc7947 */ /* 0x000fea000383ffff */
.L_x_393:
[----:B--2---:R2:W3:Y:S02]  /*15330*/  SYNCS.PHASECHK.TRANS64.TRYWAIT P2, [R0+URZ+0x40], R3 ;  /* 0x00004003000075a7 */ /* 0x0044e4000804017f */
[----:B---3--:R-:W-:Y:S05]  /*15340*/  @!P2 NANOSLEEP.SYNCS 0x989680 ;  /* 0x009896800000a95d */ /* 0x008fea0003900000 */
[----:B------:R-:W3:Y:S02]  /*15350*/  @!P2 SYNCS.PHASECHK.TRANS64 P2, [R0+URZ+0x40], R3 ;  /* 0x000040030000a5a7 */ /* 0x000ee4000804007f */
[----:B---3--:R-:W-:Y:S05]  /*15360*/  @!P2 BRA `(.L_x_393) ;  /* 0xfffffffc00f0a947 */ /* 0x008fea000383ffff */
[----:B------:R-:W-:Y:S05]  /*15370*/  BRA `(.L_x_610) ;  /* 0xffffff88006c7947 */ /* 0x000fea000383ffff */
.L_x_450:
[----:B--2---:R2:W3:Y:S02]  /*15380*/  SYNCS.PHASECHK.TRANS64.TRYWAIT P2, [R3+URZ+0x40], R24 ;  /* 0x00004018030075a7 */ /* 0x0044e4000804017f */
[----:B---3--:R-:W-:Y:S05]  /*15390*/  @!P2 NANOSLEEP.SYNCS 0x989680 ;  /* 0x009896800000a95d */ /* 0x008fea0003900000 */
[----:B------:R-:W3:Y:S02]  /*153a0*/  @!P2 SYNCS.PHASECHK.TRANS64 P2, [R3+URZ+0x40], R24 ;  /* 0x000040180300a5a7 */ /* 0x000ee4000804007f */
[----:B---3--:R-:W-:Y:S05]  /*153b0*/  @!P2 BRA `(.L_x_450) ;  /* 0xfffffffc00f0a947 */ /* 0x008fea000383ffff */
[----:B------:R-:W-:Y:S05]  /*153c0*/  BRA `(.L_x_611) ;  /* 0xffffffa400dc7947 */ /* 0x000fea000383ffff */
.L_x_517:
[----:B-1----:R-:W-:-:S04]  /*153d0*/  MOV R9, UR4 ;  /* 0x0000000400097c02 */ /* 0x002fc80008000f00 */
[----:B------:R1:W2:Y:S03]  /*153e0*/  SYNCS.PHASECHK.TRANS64.TRYWAIT P0, [R9+URZ+0x88], R0 ;  /* 0x00008800090075a7 */ /* 0x0002a6000800017f */
[----:B--2---:R-:W-:Y:S05]  /*153f0*/  @!P0 NANOSLEEP.SYNCS 0x989680 ;  /* 0x009896800000895d */ /* 0x004fea0003900000 */
[----:B------:R-:W2:Y:S02]  /*15400*/  @!P0 SYNCS.PHASECHK.TRANS64 P0, [R9+URZ+0x88], R0 ;  /* 0x00008800090085a7 */ /* 0x000ea4000800007f */
[----:B--2---:R-:W-:Y:S05]  /*15410*/  @!P0 BRA `(.L_x_517) ;  /* 0xfffffffc00ec8947 */ /* 0x004fea000383ffff */
[----:B------:R-:W-:Y:S05]  /*15420*/  BRA `(.L_x_516) ;  /* 0xffffffd400307947 */ /* 0x000fea000383ffff */
.L_x_526:
[----:B-1----:R-:W-:-:S04]  /*15430*/  MOV R5, UR13 ;  /* 0x0000000d00057c02 */ /* 0x002fc80008000f00 */
[----:B------:R1:W2:Y:S03]  /*15440*/  SYNCS.PHASECHK.TRANS64.TRYWAIT P1, [R5+URZ+0x60], R4 ;  /* 0x00006004050075a7 */ /* 0x0002a6000802017f */
[----:B--2---:R-:W-:Y:S05]  /*15450*/  @!P1 NANOSLEEP.SYNCS 0x989680 ;  /* 0x009896800000995d */ /* 0x004fea0003900000 */
[----:B------:R-:W2:Y:S02]  /*15460*/  @!P1 SYNCS.PHASECHK.TRANS64 P1, [R5+URZ+0x60], R4 ;  /* 0x00006004050095a7 */ /* 0x000ea4000802007f */
[----:B--2---:R-:W-:Y:S05]  /*15470*/  @!P1 BRA `(.L_x_526) ;  /* 0xfffffffc00ec9947 */ /* 0x004fea000383ffff */
[----:B------:R-:W-:Y:S05]  /*15480*/  BRA `(.L_x_612) ;  /* 0xffffffd800187947 */ /* 0x000fea000383ffff */
.L_x_532:
[----:B-12---:R-:W-:-:S04]  /*15490*/  MOV R5, UR13 ;  /* 0x0000000d00057c02 */ /* 0x006fc80008000f00 */
[----:B------:R1:W2:Y:S03]  /*154a0*/  SYNCS.PHASECHK.TRANS64.TRYWAIT P1, [R5+URZ+0x68], R4 ;  /* 0x00006804050075a7 */ /* 0x0002a6000802017f */
[----:B--2---:R-:W-:Y:S05]  /*154b0*/  @!P1 NANOSLEEP.SYNCS 0x989680 ;  /* 0x009896800000995d */ /* 0x004fea0003900000 */
[----:B------:R-:W2:Y:S02]  /*154c0*/  @!P1 SYNCS.PHASECHK.TRANS64 P1, [R5+URZ+0x68], R4 ;  /* 0x00006804050095a7 */ /* 0x000ea4000802007f */
[----:B--2---:R-:W-:Y:S05]  /*154d0*/  @!P1 BRA `(.L_x_532) ;  /* 0xfffffffc00ec9947 */ /* 0x004fea000383ffff */
[----:B------:R-:W-:Y:S05]  /*154e0*/  BRA `(.L_x_613) ;  /* 0xffffffd800607947 */ /* 0x000fea000383ffff */
.L_x_538:
[----:B-123--:R-:W-:-:S04]  /*154f0*/  IMAD.U32 R5, RZ, RZ, UR13 ;  /* 0x0000000dff057e24 */ /* 0x00efc8000f8e00ff */
[----:B------:R1:W2:Y:S03]  /*15500*/  SYNCS.PHASECHK.TRANS64.TRYWAIT P1, [R5+URZ+0x70], R4 ;  /* 0x00007004050075a7 */ /* 0x0002a6000802017f */
[----:B--2---:R-:W-:Y:S05]  /*15510*/  @!P1 NANOSLEEP.SYNCS 0x989680 ;  /* 0x009896800000995d */ /* 0x004fea0003900000 */
[----:B------:R-:W2:Y:S02]  /*15520*/  @!P1 SYNCS.PHASECHK.TRANS64 P1, [R5+URZ+0x70], R4 ;  /* 0x00007004050095a7 */ /* 0x000ea4000802007f */
[----:B--2---:R-:W-:Y:S05]  /*15530*/  @!P1 BRA `(.L_x_538) ;  /* 0xfffffffc00ec9947 */ /* 0x004fea000383ffff */
[----:B------:R-:W-:Y:S05]  /*15540*/  BRA `(.L_x_614) ;  /* 0xffffffd800b07947 */ /* 0x000fea000383ffff */
.L_x_544:
[----:B-1234-:R-:W-:-:S04]  /*15550*/  MOV R5, UR13 ;  /* 0x0000000d00057c02 */ /* 0x01efc80008000f00 */
[----:B------:R1:W2:Y:S03]  /*15560*/  SYNCS.PHASECHK.TRANS64.TRYWAIT P1, [R5+URZ+0x78], R4 ;  /* 0x00007804050075a7 */ /* 0x0002a6000802017f */
[----:B--2---:R-:W-:Y:S05]  /*15570*/  @!P1 NANOSLEEP.SYNCS 0x989680 ;  /* 0x009896800000995d */ /* 0x004fea0003900000 */
[----:B------:R-:W2:Y:S02]  /*15580*/  @!P1 SYNCS.PHASECHK.TRANS64 P1, [R5+URZ+0x78], R4 ;  /* 0x00007804050095a7 */ /* 0x000ea4000802007f */
[----:B--2---:R-:W-:Y:S05]  /*15590*/  @!P1 BRA `(.L_x_544) ;  /* 0xfffffffc00ec9947 */ /* 0x004fea000383ffff */
[----:B------:R-:W-:Y:S05]  /*155a0*/  BRA `(.L_x_615) ;  /* 0xffffffdc00007947 */ /* 0x000fea000383ffff */
.L_x_550:
[----:B-1234-:R-:W-:-:S04]  /*155b0*/  MOV R5, UR13 ;  /* 0x0000000d00057c02 */ /* 0x01efc80008000f00 */
[----:B------:R1:W2:Y:S03]  /*155c0*/  SYNCS.PHASECHK.TRANS64.TRYWAIT P1, [R5+URZ+0x60], R4 ;  /* 0x00006004050075a7 */ /* 0x0002a6000802017f */
[----:B--2---:R-:W-:Y:S05]  /*155d0*/  @!P1 NANOSLEEP.SYNCS 0x989680 ;  /* 0x009896800000995d */ /* 0x004fea0003900000 */
[----:B------:R-:W2:Y:S02]  /*155e0*/  @!P1 SYNCS.PHASECHK.TRANS64 P1, [R5+URZ+0x60], R4 ;  /* 0x00006004050095a7 */ /* 0x000ea4000802007f */
[----:B--2---:R-:W-:Y:S05]  /*155f0*/  @!P1 BRA `(.L_x_550) ;  /* 0xfffffffc00ec9947 */ /* 0x004fea000383ffff */
[----:B------:R-:W-:Y:S05]  /*15600*/  BRA `(.L_x_616) ;  /* 0xffffffdc00547947 */ /* 0x000fea000383ffff */
.L_x_556:
[----:B-1234-:R-:W-:-:S04]  /*15610*/  MOV R5, UR13 ;  /* 0x0000000d00057c02 */ /* 0x01efc80008000f00 */
[----:B------:R1:W2:Y:S03]  /*15620*/  SYNCS.PHASECHK.TRANS64.TRYWAIT P1, [R5+URZ+0x68], R4 ;  /* 0x00006804050075a7 */ /* 0x0002a6000802017f */
[----:B--2---:R-:W-:Y:S05]  /*15630*/  @!P1 NANOSLEEP.SYNCS 0x989680 ;  /* 0x009896800000995d */ /* 0x004fea0003900000 */
[----:B------:R-:W2:Y:S02]  /*15640*/  @!P1 SYNCS.PHASECHK.TRANS64 P1, [R5+URZ+0x68], R4 ;  /* 0x00006804050095a7 */ /* 0x000ea4000802007f */
[----:B--2---:R-:W-:Y:S05]  /*15650*/  @!P1 BRA `(.L_x_556) ;  /* 0xfffffffc00ec9947 */ /* 0x004fea000383ffff */
[----:B------:R-:W-:Y:S05]  /*15660*/  BRA `(.L_x_617) ;  /* 0xffffffdc00987947 */ /* 0x000fea000383ffff */
.L_x_562:
[----:B-1234-:R-:W-:-:S04]  /*15670*/  MOV R5, UR13 ;  /* 0x0000000d00057c02 */ /* 0x01efc80008000f00 */
[----:B------:R1:W2:Y:S03]  /*15680*/  SYNCS.PHASECHK.TRANS64.TRYWAIT P1, [R5+URZ+0x70], R4 ;  /* 0x00007004050075a7 */ /* 0x0002a6000802017f */
[----:B--2---:R-:W-:Y:S05]  /*15690*/  @!P1 NANOSLEEP.SYNCS 0x989680 ;  /* 0x009896800000995d */ /* 0x004fea0003900000 */
[----:B------:R-:W2:Y:S02]  /*156a0*/  @!P1 SYNCS.PHASECHK.TRANS64 P1, [R5+URZ+0x70], R4 ;  /* 0x00007004050095a7 */ /* 0x000ea4000802007f */
[----:B--2---:R-:W-:Y:S05]  /*156b0*/  @!P1 BRA `(.L_x_562) ;  /* 0xfffffffc00ec9947 */ /* 0x004fea000383ffff */
[----:B------:R-:W-:Y:S05]  /*156c0*/  BRA `(.L_x_618) ;  /* 0xffffffdc00dc7947 */ /* 0x000fea000383ffff */
.L_x_568:
[----:B-1234-:R-:W-:-:S04]  /*156d0*/  MOV R5, UR13 ;  /* 0x0000000d00057c02 */ /* 0x01efc80008000f00 */
[----:B------:R1:W2:Y:S03]  /*156e0*/  SYNCS.PHASECHK.TRANS64.TRYWAIT P1, [R5+URZ+0x78], R4 ;  /* 0x00007804050075a7 */ /* 0x0002a6000802017f */
[----:B--2---:R-:W-:Y:S05]  /*156f0*/  @!P1 NANOSLEEP.SYNCS 0x989680 ;  /* 0x009896800000995d */ /* 0x004fea0003900000 */
[----:B------:R-:W2:Y:S02]  /*15700*/  @!P1 SYNCS.PHASECHK.TRANS64 P1, [R5+URZ+0x78], R4 ;  /* 0x00007804050095a7 */ /* 0x000ea4000802007f */
[----:B--2---:R-:W-:Y:S05]  /*15710*/  @!P1 BRA `(.L_x_568) ;  /* 0xfffffffc00ec9947 */ /* 0x004fea000383ffff */
[----:B------:R-:W-:Y:S05]  /*15720*/  BRA `(.L_x_619) ;  /* 0xffffffe000207947 */ /* 0x000fea000383ffff */
.L_x_578:
[----:B------:R1:W1:Y:S02]  /*15730*/  SYNCS.PHASECHK.TRANS64.TRYWAIT P0, [R0+URZ+0x60], R3 ;  /* 0x00006003000075a7 */ /* 0x000264000800017f */
[----:B-1----:R-:W-:Y:S05]  /*15740*/  @!P0 NANOSLEEP.SYNCS 0x989680 ;  /* 0x009896800000895d */ /* 0x002fea0003900000 */
[----:B------:R-:W1:Y:S02]  /*15750*/  @!P0 SYNCS.PHASECHK.TRANS64 P0, [R0+URZ+0x60], R3 ;  /* 0x00006003000085a7 */ /* 0x000e64000800007f */
[----:B-1----:R-:W-:Y:S05]  /*15760*/  @!P0 BRA `(.L_x_578) ;  /* 0xfffffffc00f08947 */ /* 0x002fea000383ffff */
[----:B------:R-:W-:Y:S05]  /*15770*/  BRA `(.L_x_620) ;  /* 0xffffffe800147947 */ /* 0x000fea000383ffff */
.L_x_580:
[----:B------:R1:W1:Y:S02]  /*15780*/  SYNCS.PHASECHK.TRANS64.TRYWAIT P0, [R0+URZ+0x68], R3 ;  /* 0x00006803000075a7 */ /* 0x000264000800017f */
[----:B-1----:R-:W-:Y:S05]  /*15790*/  @!P0 NANOSLEEP.SYNCS 0x989680 ;  /* 0x009896800000895d */ /* 0x002fea0003900000 */
[----:B------:R-:W1:Y:S02]  /*157a0*/  @!P0 SYNCS.PHASECHK.TRANS64 P0, [R0+URZ+0x68], R3 ;  /* 0x00006803000085a7 */ /* 0x000e64000800007f */
[----:B-1----:R-:W-:Y:S05]  /*157b0*/  @!P0 BRA `(.L_x_580) ;  /* 0xfffffffc00f08947 */ /* 0x002fea000383ffff */
[----:B------:R-:W-:Y:S05]  /*157c0*/  BRA `(.L_x_621) ;  /* 0xffffffe800107947 */ /* 0x000fea000383ffff */
.L_x_582:
[----:B------:R1:W1:Y:S02]  /*157d0*/  SYNCS.PHASECHK.TRANS64.TRYWAIT P0, [R0+URZ+0x70], R3 ;  /* 0x00007003000075a7 */ /* 0x000264000800017f */
[----:B-1----:R-:W-:Y:S05]  /*157e0*/  @!P0 NANOSLEEP.SYNCS 0x989680 ;  /* 0x009896800000895d */ /* 0x002fea0003900000 */
[----:B------:R-:W1:Y:S02]  /*157f0*/  @!P0 SYNCS.PHASECHK.TRANS64 P0, [R0+URZ+0x70], R3 ;  /* 0x00007003000085a7 */ /* 0x000e64000800007f */
[----:B-1----:R-:W-:Y:S05]  /*15800*/  @!P0 BRA `(.L_x_582) ;  /* 0xfffffffc00f08947 */ /* 0x002fea000383ffff */
[----:B------:R-:W-:Y:S05]  /*15810*/  BRA `(.L_x_622) ;  /* 0xffffffe8000c7947 */ /* 0x000fea000383ffff */
.L_x_586:
[----:B------:R-:W-:Y:S01]  /*15820*/  BSSY B1, `(.L_x_623) ;  /* 0x0000006000017945 */ /* 0x000fe20003800000 */
[----:B------:R-:W-:-:S07]  /*15830*/  MOV R15, 0xffffffff ;  /* 0xffffffff000f7802 */ /* 0x000fce0000000f00 */
[----:B------:R-:W-:Y:S05]  /*15840*/  WARPSYNC.COLLECTIVE R15, `(.L_x_624) ;  /* 0x000000000f0c7348 */ /* 0x000fea0003c00000 */
[----:B------:R-:W-:Y:S02]  /*15850*/  ELECT P6, UR62, PT ;  /* 0x00000000003e782f */ /* 0x000fe400038c0000 */
[----:B------:R-:W-:Y:S01]  /*15860*/  MOV R14, UR62 ;  /* 0x0000003e000e7c02 */ /* 0x000fe20008000f00 */
[----:B------:R-:W-:Y:S10]  /*15870*/  ENDCOLLECTIVE ;  /* 0x000000000000791b */ /* 0x000ff40003800000 */
.L_x_624:
[----:B------:R-:W-:Y:S05]  /*15880*/  BSYNC B1 ;  /* 0x0000000000017941 */ /* 0x000fea0003800000 */
.L_x_623:
[----:B------:R-:W-:Y:S05]  /*15890*/  BRA `(.L_x_625) ;  /* 0xffffffe800887947 */ /* 0x000fea000383ffff */
.L_x_589:
[----:B--2---:R2:W3:Y:S02]  /*158a0*/  SYNCS.PHASECHK.TRANS64.TRYWAIT P1, [R20+URZ+0x20], R7 ;  /* 0x00002007140075a7 */ /* 0x0044e4000802017f */
[----:B---3--:R-:W-:Y:S05]  /*158b0*/  @!P1 NANOSLEEP.SYNCS 0x989680 ;  /* 0x009896800000995d */ /* 0x008fea0003900000 */
[----:B------:R-:W3:Y:S02]  /*158c0*/  @!P1 SYNCS.PHASECHK.TRANS64 P1, [R20+URZ+0x20], R7 ;  /* 0x00002007140095a7 */ /* 0x000ee4000802007f */
[----:B---3--:R-:W-:Y:S05]  /*158d0*/  @!P1 BRA `(.L_x_589) ;  /* 0xfffffffc00f09947 */ /* 0x008fea000383ffff */
[----:B------:R-:W-:Y:S05]  /*158e0*/  BRA `(.L_x_626) ;  /* 0xffffffe800bc7947 */ /* 0x000fea000383ffff */
.L_x_598:
[----:B------:R-:W-:Y:S01]  /*158f0*/  BSSY B0, `(.L_x_627) ;  /* 0x0000006000007945 */ /* 0x000fe20003800000 */
[----:B------:R-:W-:-:S07]  /*15900*/  MOV R15, 0xffffffff ;  /* 0xffffffff000f7802 */ /* 0x000fce0000000f00 */
[----:B------:R-:W-:Y:S05]  /*15910*/  WARPSYNC.COLLECTIVE R15, `(.L_x_628) ;  /* 0x000000000f0c7348 */ /* 0x000fea0003c00000 */
[----:B------:R-:W-:Y:S02]  /*15920*/  ELECT P6, UR62, PT ;  /* 0x00000000003e782f */ /* 0x000fe400038c0000 */
[----:B------:R-:W-:Y:S01]  /*15930*/  MOV R14, UR62 ;  /* 0x0000003e000e7c02 */ /* 0x000fe20008000f00 */
[----:B------:R-:W-:Y:S10]  /*15940*/  ENDCOLLECTIVE ;  /* 0x000000000000791b */ /* 0x000ff40003800000 */
.L_x_628:
[----:B------:R-:W-:Y:S05]  /*15950*/  BSYNC B0 ;  /* 0x0000000000007941 */ /* 0x000fea0003800000 */
.L_x_627:
[----:B------:R-:W-:Y:S05]  /*15960*/  BRA `(.L_x_629) ;  /* 0xfffffff400187947 */ /* 0x000fea000383ffff */
.L_x_600:
[----:B-1----:R1:W2:Y:S02]  /*15970*/  SYNCS.PHASECHK.TRANS64.TRYWAIT P0, [R7+URZ], R2 ;  /* 0x00000002070075a7 */ /* 0x0022a4000800017f */
[----:B--2---:R-:W-:Y:S05]  /*15980*/  @!P0 NANOSLEEP.SYNCS 0x989680 ;  /* 0x009896800000895d */ /* 0x004fea0003900000 */
[----:B------:R-:W2:Y:S02]  /*15990*/  @!P0 SYNCS.PHASECHK.TRANS64 P0, [R7+URZ], R2 ;  /* 0x00000002070085a7 */ /* 0x000ea4000800007f */
[----:B--2---:R-:W-:Y:S05]  /*159a0*/  @!P0 BRA `(.L_x_600) ;  /* 0xfffffffc00f08947 */ /* 0x004fea000383ffff */
[----:B------:R-:W-:Y:S05]  /*159b0*/  BRA `(.L_x_630) ;  /* 0xfffffff400547947 */ /* 0x000fea000383ffff */
.L_x_601:
[----:B-1----:R1:W2:Y:S02]  /*159c0*/  SYNCS.PHASECHK.TRANS64.TRYWAIT P0, [R9+URZ], R4 ;  /* 0x00000004090075a7 */ /* 0x0022a4000800017f */
[----:B--2---:R-:W-:Y:S05]  /*159d0*/  @!P0 NANOSLEEP.SYNCS 0x989680 ;  /* 0x009896800000895d */ /* 0x004fea0003900000 */
[----:B------:R-:W2:Y:S02]  /*159e0*/  @!P0 SYNCS.PHASECHK.TRANS64 P0, [R9+URZ], R4 ;  /* 0x00000004090085a7 */ /* 0x000ea4000800007f */
[----:B--2---:R-:W-:Y:S05]  /*159f0*/  @!P0 BRA `(.L_x_601) ;  /* 0xfffffffc00f08947 */ /* 0x004fea000383ffff */
[----:B------:R-:W-:Y:S05]  /*15a00*/  BRA `(.L_x_631) ;  /* 0xfffffff400647947 */ /* 0x000fea000383ffff */
.L_x_602:
[----:B--2---:R2:W3:Y:S02]  /*15a10*/  SYNCS.PHASECHK.TRANS64.TRYWAIT P0, [R6+URZ], R5 ;  /* 0x00000005060075a7 */ /* 0x0044e4000800017f */
[----:B---3--:R-:W-:Y:S05]  /*15a20*/  @!P0 NANOSLEEP.SYNCS 0x989680 ;  /* 0x009896800000895d */ /* 0x008fea0003900000 */
[----:B------:R-:W3:Y:S02]  /*15a30*/  @!P0 SYNCS.PHASECHK.TRANS64 P0, [R6+URZ], R5 ;  /* 0x00000005060085a7 */ /* 0x000ee4000800007f */
[----:B---3--:R-:W-:Y:S05]  /*15a40*/  @!P0 BRA `(.L_x_602) ;  /* 0xfffffffc00f08947 */ /* 0x008fea000383ffff */
[----:B------:R-:W-:Y:S05]  /*15a50*/  BRA `(.L_x_632) ;  /* 0xfffffff4006c7947 */ /* 0x000fea000383ffff */
        .weak           $__internal_0_$__cuda_sm20_rcp_rn_f32_slowpath
        .type           $__internal_0_$__cuda_sm20_rcp_rn_f32_slowpath,@function
        .size           $__internal_0_$__cuda_sm20_rcp_rn_f32_slowpath,(.L_x_638 - $__internal_0_$__cuda_sm20_rcp_rn_f32_slowpath)
$__internal_0_$__cuda_sm20_rcp_rn_f32_slowpath:
[----:B------:R-:W-:Y:S01]  /*15a60*/  SHF.L.U32 R3, R0, 0x1, RZ ;  /* 0x0000000100037819 */ /* 0x000fe200000006ff */
[----:B------:R-:W-:Y:S03]  /*15a70*/  BSSY B0, `(.L_x_633) ;  /* 0x0000030000007945 */ /* 0x000fe60003800000 */
[----:B------:R-:W-:-:S04]  /*15a80*/  SHF.R.U32.HI R3, RZ, 0x18, R3 ;  /* 0x00000018ff037819 */ /* 0x000fc80000011603 */
[----:B------:R-:W-:-:S13]  /*15a90*/  ISETP.NE.U32.AND P2, PT, R3, RZ, PT ;  /* 0x000000ff0300720c */ /* 0x000fda0003f45070 */
[----:B------:R-:W-:Y:S05]  /*15aa0*/  @P2 BRA `(.L_x_634) ;  /* 0x0000000000282947 */ /* 0x000fea0003800000 */
[----:B------:R-:W-:-:S04]  /*15ab0*/  SHF.L.U32 R3, R0, 0x1, RZ ;  /* 0x0000000100037819 */ /* 0x000fc800000006ff */
[----:B------:R-:W-:-:S13]  /*15ac0*/  ISETP.NE.AND P2, PT, R3, RZ, PT ;  /* 0x000000ff0300720c */ /* 0x000fda0003f45270 */
[----:B------:R-:W-:Y:S01]  /*15ad0*/  @P2 FFMA R158, R0, 1.84467440737095516160e+19, RZ ;  /* 0x5f800000009e2823 */ /* 0x000fe200000000ff */
[----:B------:R-:W-:Y:S08]  /*15ae0*/  @!P2 MUFU.RCP R13, R0 ;  /* 0x00000000000da308 */ /* 0x000ff00000001000 */
[----:B------:R-:W1:Y:S02]  /*15af0*/  @P2 MUFU.RCP R3, R158 ;  /* 0x0000009e00032308 */ /* 0x000e640000001000 */
[----:B-1----:R-:W-:-:S04]  /*15b00*/  @P2 FFMA R159, R158, R3, -1 ;  /* 0xbf8000009e9f2423 */ /* 0x002fc80000000003 */
[----:B------:R-:W-:-:S04]  /*15b10*/  @P2 FADD.FTZ R160, -R159, -RZ ;  /* 0x800000ff9fa02221 */ /* 0x000fc80000010100 */
[----:B------:R-:W-:-:S04]  /*15b20*/  @P2 FFMA R3, R3, R160, R3 ;  /* 0x000000a003032223 */ /* 0x000fc80000000003 */
[----:B------:R-:W-:Y:S01]  /*15b30*/  @P2 FFMA R13, R3, 1.84467440737095516160e+19, RZ ;  /* 0x5f800000030d2823 */ /* 0x000fe200000000ff */
[----:B------:R-:W-:Y:S06]  /*15b40*/  BRA `(.L_x_635) ;  /* 0x0000000000887947 */ /* 0x000fec0003800000 */
.L_x_634:
[----:B------:R-:W-:-:S04]  /*15b50*/  IADD3 R13, R3, -0xfd, RZ ;  /* 0xffffff03030d7810 */ /* 0x000fc80007ffe0ff */
[----:B------:R-:W-:-:S13]  /*15b60*/  ISETP.GT.U32.AND P2, PT, R13, 0x1, PT ;  /* 0x000000010d00780c */ /* 0x000fda0003f44070 */
[----:B------:R-:W-:Y:S05]  /*15b70*/  @P2 BRA `(.L_x_636) ;  /* 0x0000000000782947 */ /* 0x000fea0003800000 */
[----:B------:R-:W-:Y:S02]  /*15b80*/  LOP3.LUT R164, R0, 0x7fffff, RZ, 0xc0, !PT ;  /* 0x007fffff00a47812 */ /* 0x000fe400078ec0ff */
[----:B------:R-:W-:Y:S02]  /*15b90*/  MOV R160, 0x3 ;  /* 0x0000000300a07802 */ /* 0x000fe40000000f00 */
[----:B------:R-:W-:Y:S02]  /*15ba0*/  LOP3.LUT R164, R164, 0x3f800000, RZ, 0xfc, !PT ;  /* 0x3f800000a4a47812 */ /* 0x000fe400078efcff */
[----:B------:R-:W-:Y:S02]  /*15bb0*/  IADD3 R3, R3, -0xfc, RZ ;  /* 0xffffff0403037810 */ /* 0x000fe40007ffe0ff */
[----:B------:R-:W1:Y:S02]  /*15bc0*/  MUFU.RCP R159, R164 ;  /* 0x000000a4009f7308 */ /* 0x000e640000001000 */
[----:B-1----:R-:W-:-:S04]  /*15bd0*/  FFMA R162, R164, R159, -1 ;  /* 0xbf800000a4a27423 */ /* 0x002fc8000000009f */
[----:B------:R-:W-:-:S04]  /*15be0*/  FADD.FTZ R162, -R162, -RZ ;  /* 0x800000ffa2a27221 */ /* 0x000fc80000010100 */
[CCC-:B------:R-:W-:Y:S01]  /*15bf0*/  FFMA.RM R158, R159.reuse, R162.reuse, R159.reuse ;  /* 0x000000a29f9e7223 */ /* 0x1c0fe2000000409f */
[----:B------:R-:W-:Y:S01]  /*15c00*/  FFMA.RP R161, R159, R162, R159 ;  /* 0x000000a29fa17223 */ /* 0x000fe2000000809f */
[----:B------:R-:W-:-:S03]  /*15c10*/  SHF.L.U32 R159, R160, R13, RZ ;  /* 0x0000000da09f7219 */ /* 0x000fc600000006ff */
[C---:B------:R-:W-:Y:S02]  /*15c20*/  LOP3.LUT R162, R158.reuse, 0x7fffff, RZ, 0xc0, !PT ;  /* 0x007fffff9ea27812 */ /* 0x040fe400078ec0ff */
[----:B------:R-:W-:Y:S02]  /*15c30*/  FSETP.NEU.FTZ.AND P2, PT, R158, R161, PT ;  /* 0x000000a19e00720b */ /* 0x000fe40003f5d000 */
[----:B------:R-:W-:Y:S02]  /*15c40*/  LOP3.LUT R158, R162, 0x800000, RZ, 0xfc, !PT ;  /* 0x00800000a29e7812 */ /* 0x000fe400078efcff */
[----:B------:R-:W-:Y:S02]  /*15c50*/  SEL R160, RZ, 0xffffffff, !P2 ;  /* 0xffffffffffa07807 */ /* 0x000fe40005000000 */
[----:B------:R-:W-:Y:S02]  /*15c60*/  LOP3.LUT R162, R159, R158, RZ, 0xc0, !PT ;  /* 0x0000009e9fa27212 */ /* 0x000fe400078ec0ff */
[----:B------:R-:W-:-:S02]  /*15c70*/  IADD3 R160, -R160, RZ, RZ ;  /* 0x000000ffa0a07210 */ /* 0x000fc40007ffe1ff */
[-C--:B------:R-:W-:Y:S02]  /*15c80*/  SHF.R.U32.HI R162, RZ, R13.reuse, R162 ;  /* 0x0000000dffa27219 */ /* 0x080fe400000116a2 */
[--C-:B------:R-:W-:Y:S02]  /*15c90*/  LOP3.LUT P3, RZ, R160, R13, R158.reuse, 0xf8, !PT ;  /* 0x0000000da0ff7212 */ /* 0x100fe4000786f89e */
[C---:B------:R-:W-:Y:S02]  /*15ca0*/  LOP3.LUT P2, RZ, R162.reuse, 0x1, RZ, 0xc0, !PT ;  /* 0x00000001a2ff7812 */ /* 0x040fe4000784c0ff */
[----:B------:R-:W-:Y:S02]  /*15cb0*/  LOP3.LUT P4, RZ, R162, 0x2, RZ, 0xc0, !PT ;  /* 0x00000002a2ff7812 */ /* 0x000fe4000788c0ff */
[----:B------:R-:W-:Y:S02]  /*15cc0*/  SHF.R.U32.HI R3, RZ, R3, R158 ;  /* 0x00000003ff037219 */ /* 0x000fe4000001169e */
[----:B------:R-:W-:-:S02]  /*15cd0*/  PLOP3.LUT P2, PT, P2, P3, P4, 0xe0, 0x0 ;  /* 0x000000000000781c */ /* 0x000fc40001747c40 */
[----:B------:R-:W-:Y:S02]  /*15ce0*/  LOP3.LUT P3, RZ, R0, 0x7fffff, RZ, 0xc0, !PT ;  /* 0x007fffff00ff7812 */ /* 0x000fe4000786c0ff */
[----:B------:R-:W-:-:S04]  /*15cf0*/  SEL R13, RZ, 0x1, !P2 ;  /* 0x00000001ff0d7807 */ /* 0x000fc80005000000 */
[----:B------:R-:W-:-:S04]  /*15d00*/  IADD3 R13, -R13, RZ, RZ ;  /* 0x000000ff0d0d7210 */ /* 0x000fc80007ffe1ff */
[----:B------:R-:W-:-:S13]  /*15d10*/  ISETP.GE.AND P2, PT, R13, RZ, PT ;  /* 0x000000ff0d00720c */ /* 0x000fda0003f46270 */
[----:B------:R-:W-:-:S04]  /*15d20*/  @!P2 IADD3 R3, R3, 0x1, RZ ;  /* 0x000000010303a810 */ /* 0x000fc80007ffe0ff */
[----:B------:R-:W-:-:S04]  /*15d30*/  @!P3 SHF.L.U32 R3, R3, 0x1, RZ ;  /* 0x000000010303b819 */ /* 0x000fc800000006ff */
[----:B------:R-:W-:Y:S01]  /*15d40*/  LOP3.LUT R13, R3, 0x80000000, R0, 0xf8, !PT ;  /* 0x80000000030d7812 */ /* 0x000fe200078ef800 */
[----:B------:R-:W-:Y:S06]  /*15d50*/  BRA `(.L_x_635) ;  /* 0x0000000000047947 */ /* 0x000fec0003800000 */
.L_x_636:
[----:B------:R1:W2:Y:S02]  /*15d60*/  MUFU.RCP R13, R0 ;  /* 0x00000000000d7308 */ /* 0x0002a40000001000 */
.L_x_635:
[----:B------:R-:W-:Y:S05]  /*15d70*/  BSYNC B0 ;  /* 0x0000000000007941 */ /* 0x000fea0003800000 */
.L_x_633:
[----:B-12---:R-:W-:Y:S02]  /*15d80*/  MOV R0, R13 ;  /* 0x0000000d00007202 */ /* 0x006fe40000000f00 */
[----:B------:R-:W-:-:S04]  /*15d90*/  MOV R13, 0x0 ;  /* 0x00000000000d7802 */ /* 0x000fc80000000f00 */
[----:B------:R-:W-:Y:S05]  /*15da0*/  RET.REL.NODEC R12 `(_ZN7cutlass13device_kernelINS_4gemm6kernel13GemmUniversalIN4cute5tupleIJiiiiEEENS1_10collective13CollectiveMmaINS1_34MainloopSm90TmaGmmaWarpSpecializedILi4ENS5_IJNS4_1CILi1EEESB_SB_EEENS1_35KernelTmaWarpSpecializedCooperativeEEENS5_IJNSA_ILi128EEENSA_ILi256EEENSA_ILi64EEEEEENS_6half_tENS5_IJlSB_lEEESJ_SK_NS4_8TiledMMAINS4_8MMA_AtomIJNS4_4SM904GMMA26MMA_64x256x16_F32F16F16_SSILNSO_5MajorE0ELSQ_0ELNSO_7ScaleInE1ELSR_1EEEEEENS4_6LayoutINS5_IJNSA_ILi2EEESB_SB_EEENS5_IJSB_NSA_ILi0EEESX_EEEEENS5_IJNS4_10UnderscoreES10_S10_EEEEENS4_13SM90_TMA_LOADENS4_14ComposedLayoutINS4_7SwizzleILi3ELi4ELi3EEENS4_18smem_ptr_flag_bitsILi16EEENSU_INS5_IJNSA_ILi8EEESH_EEENS5_IJSH_SB_EEEEEEEvNS4_8identityES13_S1D_vS1E_EENS_8epilogue10collective18CollectiveEpilogueINS1G_22Sm90TmaWarpSpecializedILi4ELi2ELi16ELb1ELb0EEEJSI_NS5_IJSF_NSA_ILi32EEEEEESJ_SK_SJ_SK_NS1G_6fusion15FusionCallbacksIS1K_NS1N_13LinCombEltActINS1G_6thread7SigmoidESJ_fSJ_fLNS_15FloatRoundStyleE2EEESI_S1M_JEEES13_NS14_INS15_ILi2ELi4ELi3EEES18_NSU_INS5_IJS19_S1L_EEENS5_IJS1L_SB_EEEEEEENS4_17SM75_U32x4_LDSM_NENS4_14SM90_TMA_STOREES1Z_NS4_17SM90_U32x4_STSM_NENS4_9Copy_AtomIJS22_SJ_EEEvEEEvvEEEEvNT_6ParamsE) ;  /* 0xfffffea00c947950 */ /* 0x000fea0003c3ffff */
.L_x_637:
[----:B------:R-:W-:-:S00]  /*15db0*/  BRA `(.L_x_637) ;  /* 0xfffffffc00fc7947 */ /* 0x000fc0000383ffff */
[----:B------:R-:W-:-:S00]  /*15dc0*/  NOP ;  /* 0x0000000000007918 */ /* 0x000fc00000000000 */
        /* <DEDUP_REMOVED lines=11> */
.L_x_638:


//--------------------- .nv.global.init           --------------------------
	.section	.nv.global.init,"aw",@progbits
.nv.global.init:
	.type		$str$22,@object
	.size		$str$22,($str$26 - $str$22)
$str$22:
        /*0000*/ 	.byte	0x6b, 0x5f, 0x74, 0x69, 0x6c, 0x65, 0x5f, 0x63, 0x6f, 0x75, 0x6e, 0x74, 0x20, 0x3e, 0x3d, 0x20
        /*0010*/ 	.byte	0x31, 0x00
	.type		$str$26,@object
	.size		$str$26,($str$27 - $str$26)
$str$26:
        /*0012*/ 	.byte	0x28, 0x61, 0x64, 0x64, 0x72, 0x65, 0x73, 0x73, 0x20, 0x26, 0x20, 0x6d, 0x61, 0x73, 0x6b, 0x29
        /*0022*/ 	.byte	0x20, 0x3d, 0x3d, 0x20, 0x30, 0x00
	.type		$str$27,@object
	.size		$str$27,($str$23 - $str$27)
$str$27:
        /*0028*/ 	.byte	0x2f, 0x74, 0x6d, 0x70, 0x2f, 0x63, 0x75, 0x74, 0x6c, 0x61, 0x73, 0x73, 0x5f, 0x73, 0x77, 0x65
        /*0038*/ 	.byte	0x65, 0x70, 0x5f, 0x73, 0x72, 0x63, 0x2f, 0x69, 0x6e, 0x63, 0x6c, 0x75, 0x64, 0x65, 0x2f, 0x63
        /*0048*/ 	.byte	0x75, 0x74, 0x65, 0x2f, 0x70, 0x6f, 0x69, 0x6e, 0x74, 0x65, 0x72, 0x5f, 0x66, 0x6c, 0x61, 0x67
        /*0058*/ 	.byte	0x67, 0x65, 0x64, 0x2e, 0x68, 0x70, 0x70, 0x00
	.type		$str$23,@object
	.size		$str$23,(__unnamed_2 - $str$23)
$str$23:
        /*0060*/ 	.byte	0x2f, 0x74, 0x6d, 0x70, 0x2f, 0x63, 0x75, 0x74, 0x6c, 0x61, 0x73, 0x73, 0x5f, 0x73, 0x77, 0x65
        /*0070*/ 	.byte	0x65, 0x70, 0x5f, 0x73, 0x72, 0x63, 0x2f, 0x69, 0x6e, 0x63, 0x6c, 0x75, 0x64, 0x65, 0x2f, 0x63
        /*0080*/ 	.byte	0x75, 0x74, 0x6c, 0x61, 0x73, 0x73, 0x2f, 0x67, 0x65, 0x6d, 0x6d, 0x2f, 0x63, 0x6f, 0x6c, 0x6c
        /*0090*/ 	.byte	0x65, 0x63, 0x74, 0x69, 0x76, 0x65, 0x2f, 0x73, 0x6d, 0x39, 0x30, 0x5f, 0x6d, 0x6d, 0x61, 0x5f
        /*00a0*/ 	.byte	0x74, 0x6d, 0x61, 0x5f, 0x67, 0x6d, 0x6d, 0x61, 0x5f, 0x73, 0x73, 0x5f, 0x77, 0x61, 0x72, 0x70
        /*00b0*/ 	.byte	0x73, 0x70, 0x65, 0x63, 0x69, 0x61, 0x6c, 0x69, 0x7a, 0x65, 0x64, 0x2e, 0x68, 0x70, 0x70, 0x00
	.type		__unnamed_2,@object
	.size		__unnamed_2,(__unnamed_1 - __unnamed_2)
__unnamed_2:
        /*00c0*/ 	.byte	0x61, 0x75, 0x74, 0x6f, 0x20, 0x63, 0x75, 0x74, 0x65, 0x3a, 0x3a, 0x61, 0x73, 0x5f, 0x70, 0x6f
        /* <DEDUP_REMOVED lines=27> */
        /*0280*/ 	.byte	0x36, 0x3e, 0x3e, 0x3e, 0x3e, 0x3e, 0x5d, 0x00
	.type		__unnamed_1,@object
	.size		__unnamed_1,(.L_0 - __unnamed_1)
__unnamed_1:
        /* <DEDUP_REMOVED lines=180> */
        /*0dc8*/ 	.byte	0x3a, 0x3a, 0x69, 0x64, 0x65, 0x6e, 0x74, 0x69, 0x74, 0x79, 0x5d, 0x00
.L_0:


//--------------------- .nv.shared._ZN7cutlass13device_kernelINS_4gemm6kernel13GemmUniversalIN4cute5tupleIJiiiiEEENS1_10collective13CollectiveMmaINS1_34MainloopSm90TmaGmmaWarpSpecializedILi4ENS5_IJNS4_1CILi1EEESB_SB_EEENS1_35KernelTmaWarpSpecializedCooperativeEEENS5_IJNSA_ILi128EEENSA_ILi256EEENSA_ILi64EEEEEENS_6half_tENS5_IJlSB_lEEESJ_SK_NS4_8TiledMMAINS4_8MMA_AtomIJNS4_4SM904GMMA26MMA_64x256x16_F32F16F16_SSILNSO_5MajorE0ELSQ_0ELNSO_7ScaleInE1ELSR_1EEEEEENS4_6LayoutINS5_IJNSA_ILi2EEESB_SB_EEENS5_IJSB_NSA_ILi0EEESX_EEEEENS5_IJNS4_10UnderscoreES10_S10_EEEEENS4_13SM90_TMA_LOADENS4_14ComposedLayoutINS4_7SwizzleILi3ELi4ELi3EEENS4_18smem_ptr_flag_bitsILi16EEENSU_INS5_IJNSA_ILi8EEESH_EEENS5_IJSH_SB_EEEEEEEvNS4_8identityES13_S1D_vS1E_EENS_8epilogue10collective18CollectiveEpilogueINS1G_22Sm90TmaWarpSpecializedILi4ELi2ELi16ELb1ELb0EEEJSI_NS5_IJSF_NSA_ILi32EEEEEESJ_SK_SJ_SK_NS1G_6fusion15FusionCallbacksIS1K_NS1N_13LinCombEltActINS1G_6thread7SigmoidESJ_fSJ_fLNS_15FloatRoundStyleE2EEESI_S1M_JEEES13_NS14_INS15_ILi2ELi4ELi3EEES18_NSU_INS5_IJS19_S1L_EEENS5_IJS1L_SB_EEEEEEENS4_17SM75_U32x4_LDSM_NENS4_14SM90_TMA_STOREES1Z_NS4_17SM90_U32x4_STSM_NENS4_9Copy_AtomIJS22_SJ_EEEvEEEvvEEEEvNT_6ParamsE --------------------------
	.section	.nv.shared._ZN7cutlass13device_kernelINS_4gemm6kernel13GemmUniversalIN4cute5tupleIJiiiiEEENS1_10collective13CollectiveMmaINS1_34MainloopSm90TmaGmmaWarpSpecializedILi4ENS5_IJNS4_1CILi1EEESB_SB_EEENS1_35KernelTmaWarpSpecializedCooperativeEEENS5_IJNSA_ILi128EEENSA_ILi256EEENSA_ILi64EEEEEENS_6half_tENS5_IJlSB_lEEESJ_SK_NS4_8TiledMMAINS4_8MMA_AtomIJNS4_4SM904GMMA26MMA_64x256x16_F32F16F16_SSILNSO_5MajorE0ELSQ_0ELNSO_7ScaleInE1ELSR_1EEEEEENS4_6LayoutINS5_IJNSA_ILi2EEESB_SB_EEENS5_IJSB_NSA_ILi0EEESX_EEEEENS5_IJNS4_10UnderscoreES10_S10_EEEEENS4_13SM90_TMA_LOADENS4_14ComposedLayoutINS4_7SwizzleILi3ELi4ELi3EEENS4_18smem_ptr_flag_bitsILi16EEENSU_INS5_IJNSA_ILi8EEESH_EEENS5_IJSH_SB_EEEEEEEvNS4_8identityES13_S1D_vS1E_EENS_8epilogue10collective18CollectiveEpilogueINS1G_22Sm90TmaWarpSpecializedILi4ELi2ELi16ELb1ELb0EEEJSI_NS5_IJSF_NSA_ILi32EEEEEESJ_SK_SJ_SK_NS1G_6fusion15FusionCallbacksIS1K_NS1N_13LinCombEltActINS1G_6thread7SigmoidESJ_fSJ_fLNS_15FloatRoundStyleE2EEESI_S1M_JEEES13_NS14_INS15_ILi2ELi4ELi3EEES18_NSU_INS5_IJS19_S1L_EEENS5_IJS1L_SB_EEEEEEENS4_17SM75_U32x4_LDSM_NENS4_14SM90_TMA_STOREES1Z_NS4_17SM90_U32x4_STSM_NENS4_9Copy_AtomIJS22_SJ_EEEvEEEvvEEEEvNT_6ParamsE,"aw",@nobits
	.sectionflags	@""
	.align	16
	.zero		1024


//--------------------- .nv.shared.reserved.0     --------------------------
	.section	.nv.shared.reserved.0,"aw",@nobits
	.weak		__nv_reservedSMEM_offset_0_alias
	.size		__nv_reservedSMEM_offset_0_alias, 0, 0
	.other		__nv_reservedSMEM_offset_0_alias,@"STO_CUDA_RESERVED_SHARED STV_DEFAULT"
__nv_reservedSMEM_offset_0_alias:
	.zero		0


//--------------------- .nv.global                --------------------------
	.section	.nv.global,"aw",@nobits
.nv.global:
	.type		_ZN39_INTERNAL_9dd5d523_4_k_cu_836acd73_34294cute1_E,@object
	.size		_ZN39_INTERNAL_9dd5d523_4_k_cu_836acd73_34294cute1_E,(_ZN39_INTERNAL_9dd5d523_4_k_cu_836acd73_34294cuda3std3__45__cpo6cbeginE - _ZN39_INTERNAL_9dd5d523_4_k_cu_836acd73_34294cute1_E)
_ZN39_INTERNAL_9dd5d523_4_k_cu_836acd73_34294cute1_E:
	.zero		1
	.type		_ZN39_INTERNAL_9dd5d523_4_k_cu_836acd73_34294cuda3std3__45__cpo6cbeginE,@object
	.size		_ZN39_INTERNAL_9dd5d523_4_k_cu_836acd73_34294cuda3std3__45__cpo6cbeginE,(_ZN39_INTERNAL_9dd5d523_4_k_cu_836acd73_34294cuda3std3__48in_placeE - _ZN39_INTERNAL_9dd5d523_4_k_cu_836acd73_34294cuda3std3__45__cpo6cbeginE)
_ZN39_INTERNAL_9dd5d523_4_k_cu_836acd73_34294cuda3std3__45__cpo6cbeginE:
	.zero		1
	.type		_ZN39_INTERNAL_9dd5d523_4_k_cu_836acd73_34294cuda3std3__48in_placeE,@object
	.size		_ZN39_INTERNAL_9dd5d523_4_k_cu_836acd73_34294cuda3std3__48in_placeE,(_ZN39_INTERNAL_9dd5d523_4_k_cu_836acd73_34294cuda3std6ranges3__45__cpo9iter_moveE - _ZN39_INTERNAL_9dd5d523_4_k_cu_836acd73_34294cuda3std3__48in_placeE)
_ZN39_INTERNAL_9dd5d523_4_k_cu_836acd73_34294cuda3std3__48in_placeE:
	.zero		1
	.type		_ZN39_INTERNAL_9dd5d523_4_k_cu_836acd73_34294cuda3std6ranges3__45__cpo9iter_moveE,@object
	.size		_ZN39_INTERNAL_9dd5d523_4_k_cu_836acd73_34294cuda3std6ranges3__45__cpo9iter_moveE,(_ZN39_INTERNAL_9dd5d523_4_k_cu_836acd73_34294cuda3std3__45__cpo5beginE - _ZN39_INTERNAL_9dd5d523_4_k_cu_836acd73_34294cuda3std6ranges3__45__cpo9iter_moveE)
_ZN39_INTERNAL_9dd5d523_4_k_cu_836acd73_34294cuda3std6ranges3__45__cpo9iter_moveE:
	.zero		1
	.type		_ZN39_INTERNAL_9dd5d523_4_k_cu_836acd73_34294cuda3std3__45__cpo5beginE,@object
	.size		_ZN39_INTERNAL_9dd5d523_4_k_cu_836acd73_34294cuda3std3__45__cpo5beginE,(_ZN39_INTERNAL_9dd5d523_4_k_cu_836acd73_34294cuda3std3__441_GLOBAL__N__9dd5d523_4_k_cu_836acd73_34296ignoreE - _ZN39_INTERNAL_9dd5d523_4_k_cu_836acd73_34294cuda3std3__45__cpo5beginE)
_ZN39_INTERNAL_9dd5d523_4_k_cu_836acd73_34294cuda3std3__45__cpo5beginE:
	.zero		1
	.type		_ZN39_INTERNAL_9dd5d523_4_k_cu_836acd73_34294cuda3std3__441_GLOBAL__N__9dd5d523_4_k_cu_836acd73_34296ignoreE,@object
	.size		_ZN39_INTERNAL_9dd5d523_4_k_cu_836acd73_34294cuda3std3__441_GLOBAL__N__9dd5d523_4_k_cu_836acd73_34296ignoreE,(_ZN39_INTERNAL_9dd5d523_4_k_cu_836acd73_34294cute7productE - _ZN39_INTERNAL_9dd5d523_4_k_cu_836acd73_34294cuda3std3__441_GLOBAL__N__9dd5d523_4_k_cu_836acd73_34296ignoreE)
_ZN39_INTERNAL_9dd5d523_4_k_cu_836acd73_34294cuda3std3__441_GLOBAL__N__9dd5d523_4_k_cu_836acd73_34296ignoreE:
	.zero		1
	.type		_ZN39_INTERNAL_9dd5d523_4_k_cu_836acd73_34294cute7productE,@object
	.size		_ZN39_INTERNAL_9dd5d523_4_k_cu_836acd73_34294cute7productE,(_ZN39_INTERNAL_9dd5d523_4_k_cu_836acd73_34294cuda3std3__45__cpo3endE - _ZN39_INTERNAL_9dd5d523_4_k_cu_836acd73_34294cute7productE)
_ZN39_INTERNAL_9dd5d523_4_k_cu_836acd73_34294cute7productE:
	.zero		1
	.type		_ZN39_INTERNAL_9dd5d523_4_k_cu_836acd73_34294cuda3std3__45__cpo3endE,@object
	.size		_ZN39_INTERNAL_9dd5d523_4_k_cu_836acd73_34294cuda3std3__45__cpo3endE,(_ZN39_INTERNAL_9dd5d523_4_k_cu_836acd73_34294cuda3std3__419piecewise_constructE - _ZN39_INTERNAL_9dd5d523_4_k_cu_836acd73_34294cuda3std3__45__cpo3endE)
_ZN39_INTERNAL_9dd5d523_4_k_cu_836acd73_34294cuda3std3__45__cpo3endE:
	.zero		1
	.type		_ZN39_INTERNAL_9dd5d523_4_k_cu_836acd73_34294cuda3std3__419piecewise_constructE,@object
	.size		_ZN39_INTERNAL_9dd5d523_4_k_cu_836acd73_34294cuda3std3__419piecewise_constructE,(_ZN39_INTERNAL_9dd5d523_4_k_cu_836acd73_34294cuda3std3__45__cpo4cendE - _ZN39_INTERNAL_9dd5d523_4_k_cu_836acd73_34294cuda3std3__419piecewise_constructE)
_ZN39_INTERNAL_9dd5d523_4_k_cu_836acd73_34294cuda3std3__419piecewise_constructE:
	.zero		1
	.type		_ZN39_INTERNAL_9dd5d523_4_k_cu_836acd73_34294cuda3std3__45__cpo4cendE,@object
	.size		_ZN39_INTERNAL_9dd5d523_4_k_cu_836acd73_34294cuda3std3__45__cpo4cendE,(_ZN39_INTERNAL_9dd5d523_4_k_cu_836acd73_34294cuda3std6ranges3__45__cpo4swapE - _ZN39_INTERNAL_9dd5d523_4_k_cu_836acd73_34294cuda3std3__45__cpo4cendE)
_ZN39_INTERNAL_9dd5d523_4_k_cu_836acd73_34294cuda3std3__45__cpo4cendE:
	.zero		1
	.type		_ZN39_INTERNAL_9dd5d523_4_k_cu_836acd73_34294cuda3std6ranges3__45__cpo4swapE,@object
	.size		_ZN39_INTERNAL_9dd5d523_4_k_cu_836acd73_34294cuda3std6ranges3__45__cpo4swapE,(.L_9 - _ZN39_INTERNAL_9dd5d523_4_k_cu_836acd73_34294cuda3std6ranges3__45__cpo4swapE)
_ZN39_INTERNAL_9dd5d523_4_k_cu_836acd73_34294cuda3std6ranges3__45__cpo4swapE:
	.zero		1
.L_9:


//--------------------- .nv.constant0._ZN7cutlass13device_kernelINS_4gemm6kernel13GemmUniversalIN4cute5tupleIJiiiiEEENS1_10collective13CollectiveMmaINS1_34MainloopSm90TmaGmmaWarpSpecializedILi4ENS5_IJNS4_1CILi1EEESB_SB_EEENS1_35KernelTmaWarpSpecializedCooperativeEEENS5_IJNSA_ILi128EEENSA_ILi256EEENSA_ILi64EEEEEENS_6half_tENS5_IJlSB_lEEESJ_SK_NS4_8TiledMMAINS4_8MMA_AtomIJNS4_4SM904GMMA26MMA_64x256x16_F32F16F16_SSILNSO_5MajorE0ELSQ_0ELNSO_7ScaleInE1ELSR_1EEEEEENS4_6LayoutINS5_IJNSA_ILi2EEESB_SB_EEENS5_IJSB_NSA_ILi0EEESX_EEEEENS5_IJNS4_10UnderscoreES10_S10_EEEEENS4_13SM90_TMA_LOADENS4_14ComposedLayoutINS4_7SwizzleILi3ELi4ELi3EEENS4_18smem_ptr_flag_bitsILi16EEENSU_INS5_IJNSA_ILi8EEESH_EEENS5_IJSH_SB_EEEEEEEvNS4_8identityES13_S1D_vS1E_EENS_8epilogue10collective18CollectiveEpilogueINS1G_22Sm90TmaWarpSpecializedILi4ELi2ELi16ELb1ELb0EEEJSI_NS5_IJSF_NSA_ILi32EEEEEESJ_SK_SJ_SK_NS1G_6fusion15FusionCallbacksIS1K_NS1N_13LinCombEltActINS1G_6thread7SigmoidESJ_fSJ_fLNS_15FloatRoundStyleE2EEESI_S1M_JEEES13_NS14_INS15_ILi2ELi4ELi3EEES18_NSU_INS5_IJS19_S1L_EEENS5_IJS1L_SB_EEEEEEENS4_17SM75_U32x4_LDSM_NENS4_14SM90_TMA_STOREES1Z_NS4_17SM90_U32x4_STSM_NENS4_9Copy_AtomIJS22_SJ_EEEvEEEvvEEEEvNT_6ParamsE --------------------------
	.section	.nv.constant0._ZN7cutlass13device_kernelINS_4gemm6kernel13GemmUniversalIN4cute5tupleIJiiiiEEENS1_10collective13CollectiveMmaINS1_34MainloopSm90TmaGmmaWarpSpecializedILi4ENS5_IJNS4_1CILi1EEESB_SB_EEENS1_35KernelTmaWarpSpecializedCooperativeEEENS5_IJNSA_ILi128EEENSA_ILi256EEENSA_ILi64EEEEEENS_6half_tENS5_IJlSB_lEEESJ_SK_NS4_8TiledMMAINS4_8MMA_AtomIJNS4_4SM904GMMA26MMA_64x256x16_F32F16F16_SSILNSO_5MajorE0ELSQ_0ELNSO_7ScaleInE1ELSR_1EEEEEENS4_6LayoutINS5_IJNSA_ILi2EEESB_SB_EEENS5_IJSB_NSA_ILi0EEESX_EEEEENS5_IJNS4_10UnderscoreES10_S10_EEEEENS4_13SM90_TMA_LOADENS4_14ComposedLayoutINS4_7SwizzleILi3ELi4ELi3EEENS4_18smem_ptr_flag_bitsILi16EEENSU_INS5_IJNSA_ILi8EEESH_EEENS5_IJSH_SB_EEEEEEEvNS4_8identityES13_S1D_vS1E_EENS_8epilogue10collective18CollectiveEpilogueINS1G_22Sm90TmaWarpSpecializedILi4ELi2ELi16ELb1ELb0EEEJSI_NS5_IJSF_NSA_ILi32EEEEEESJ_SK_SJ_SK_NS1G_6fusion15FusionCallbacksIS1K_NS1N_13LinCombEltActINS1G_6thread7SigmoidESJ_fSJ_fLNS_15FloatRoundStyleE2EEESI_S1M_JEEES13_NS14_INS15_ILi2ELi4ELi3EEES18_NSU_INS5_IJS19_S1L_EEENS5_IJS1L_SB_EEEEEEENS4_17SM75_U32x4_LDSM_NENS4_14SM90_TMA_STOREES1Z_NS4_17SM90_U32x4_STSM_NENS4_9Copy_AtomIJS22_SJ_EEEvEEEvvEEEEvNT_6ParamsE,"a",@progbits
	.sectionflags	@""
	.align	4
.nv.constant0._ZN7cutlass13device_kernelINS_4gemm6kernel13GemmUniversalIN4cute5tupleIJiiiiEEENS1_10collective13CollectiveMmaINS1_34MainloopSm90TmaGmmaWarpSpecializedILi4ENS5_IJNS4_1CILi1EEESB_SB_EEENS1_35KernelTmaWarpSpecializedCooperativeEEENS5_IJNSA_ILi128EEENSA_ILi256EEENSA_ILi64EEEEEENS_6half_tENS5_IJlSB_lEEESJ_SK_NS4_8TiledMMAINS4_8MMA_AtomIJNS4_4SM904GMMA26MMA_64x256x16_F32F16F16_SSILNSO_5MajorE0ELSQ_0ELNSO_7ScaleInE1ELSR_1EEEEEENS4_6LayoutINS5_IJNSA_ILi2EEESB_SB_EEENS5_IJSB_NSA_ILi0EEESX_EEEEENS5_IJNS4_10UnderscoreES10_S10_EEEEENS4_13SM90_TMA_LOADENS4_14ComposedLayoutINS4_7SwizzleILi3ELi4ELi3EEENS4_18smem_ptr_flag_bitsILi16EEENSU_INS5_IJNSA_ILi8EEESH_EEENS5_IJSH_SB_EEEEEEEvNS4_8identityES13_S1D_vS1E_EENS_8epilogue10collective18CollectiveEpilogueINS1G_22Sm90TmaWarpSpecializedILi4ELi2ELi16ELb1ELb0EEEJSI_NS5_IJSF_NSA_ILi32EEEEEESJ_SK_SJ_SK_NS1G_6fusion15FusionCallbacksIS1K_NS1N_13LinCombEltActINS1G_6thread7SigmoidESJ_fSJ_fLNS_15FloatRoundStyleE2EEESI_S1M_JEEES13_NS14_INS15_ILi2ELi4ELi3EEES18_NSU_INS5_IJS19_S1L_EEENS5_IJS1L_SB_EEEEEEENS4_17SM75_U32x4_LDSM_NENS4_14SM90_TMA_STOREES1Z_NS4_17SM90_U32x4_STSM_NENS4_9Copy_AtomIJS22_SJ_EEEvEEEvvEEEEvNT_6ParamsE:
	.zero		2432


//--------------------- SYMBOLS --------------------------

	.type		.nv.reservedSmem.offset0,@object
	.size		.nv.reservedSmem.offset0,0x4
	.type		__assertfail,@function
